def matmul_kernel(
    a_ptr,
    b_ptr,
    c_ptr,
    M,
    N,
    K,
    stride_am,
    stride_ak,
    stride_bk,
    stride_bn,
    stride_cm,
    stride_cn,
    BLOCK_M: tl.constexpr,
    BLOCK_N: tl.constexpr,
    BLOCK_K: tl.constexpr,
    GROUP_M: tl.constexpr,
):
    pid = tl.program_id(axis=0)
    num_pid_m = tl.cdiv(M, BLOCK_M)
    num_pid_n = tl.cdiv(N, BLOCK_N)
    num_pid_in_group = GROUP_M * num_pid_n
    group_id = pid // num_pid_in_group
    first_pid_m = group_id * GROUP_M
    group_size_m = min(num_pid_m - first_pid_m, GROUP_M)
    pid_m = first_pid_m + ((pid % num_pid_in_group) % group_size_m)
    pid_n = (pid % num_pid_in_group) // group_size_m

    offs_am = (pid_m * BLOCK_M + tl.arange(0, BLOCK_M)) % M
    offs_bn = (pid_n * BLOCK_N + tl.arange(0, BLOCK_N)) % N
    offs_k = tl.arange(0, BLOCK_K)
    a_ptrs = a_ptr + offs_am[:, None] * stride_am + offs_k[None, :] * stride_ak
    b_ptrs = b_ptr + offs_k[:, None] * stride_bk + offs_bn[None, :] * stride_bn

    acc = tl.zeros((BLOCK_M, BLOCK_N), dtype=tl.float32)
    for kk in range(0, tl.cdiv(K, BLOCK_K)):
        a = tl.load(a_ptrs, mask=offs_k[None, :] < K - kk * BLOCK_K, other=0.0)
        b = tl.load(b_ptrs, mask=offs_k[:, None] < K - kk * BLOCK_K, other=0.0)
        acc = tl.dot(a, b, acc)
        a_ptrs += BLOCK_K * stride_ak
        b_ptrs += BLOCK_K * stride_bk

    c = acc.to(c_ptr.dtype.element_ty)
    offs_cm = pid_m * BLOCK_M + tl.arange(0, BLOCK_M)
    offs_cn = pid_n * BLOCK_N + tl.arange(0, BLOCK_N)
    c_ptrs = c_ptr + offs_cm[:, None] * stride_cm + offs_cn[None, :] * stride_cn
    mask = (offs_cm[:, None] < M) & (offs_cn[None, :] < N)
    tl.store(c_ptrs, c, mask=mask)

# config = {"BLOCK_K": 64, "BLOCK_M": 512, "BLOCK_N": 64, "GROUP_M": 1, "arch": "sm_100", "dtype": "bf16", "num_ctas": 1, "num_stages": 3, "num_warps": 4}
# arch = sm_100


// ===== COMPILED SASS (sm_100a) =====

	.target	sm_100a

	.elftype	@"ET_EXEC"


//--------------------- .note.nv.tkinfo           --------------------------
	.section	.note.nv.tkinfo,"",@"SHT_NOTE"
	.sectionflags	@"SHF_NOTE_NV_TKINFO"
	.tkinfo
        /*0018*/ 	.word	0x00000081
        /*0030*/ 	.string	""
        /*0030*/ 	.string	"ptxas-blackwell"
        /*0030*/ 	.string	"Cuda compilation tools, release 12.9, V12.9.86"
        /*0030*/ 	.string	"Build cuda_12.9.r12.9/compiler.36037853_0"
        /*0030*/ 	.string	"-v  -suppress-debug-info  -lineinfo  -arch sm_100a "



//--------------------- .note.nv.cuver            --------------------------
	.section	.note.nv.cuver,"",@"SHT_NOTE"
	.sectionflags	@"SHF_NOTE_NV_CUVER"
        /*0018*/ 	.short	0x0001
        /*001a*/ 	.short	0x0064
        /*001c*/ 	.short	0x0001
        /*001e*/ 	.short	0x0000
        /*0020*/ 	.short	0x0001
        /*0022*/ 	.short	0x0000


//--------------------- .nv.info                  --------------------------
	.section	.nv.info,"",@"SHT_CUDA_INFO"
	.align	4


	//----- nvinfo : EIATTR_REGCOUNT
	.align		4
        /*0000*/ 	.byte	0x04, 0x2f
        /*0002*/ 	.short	(.L_4 - .L_3)
	.align		4
.L_3:
        /*0004*/ 	.word	index@(matmul_kernel)
        /*0008*/ 	.word	0x00000060


	//----- nvinfo : EIATTR_FRAME_SIZE
	.align		4
.L_4:
        /*000c*/ 	.byte	0x04, 0x11
        /*000e*/ 	.short	(.L_6 - .L_5)
	.align		4
.L_5:
        /*0010*/ 	.word	index@($__internal_2_$__cuda_sm10x_tcgen05_guardrail_trap_unallocated_columns_being_dealloced)
        /*0014*/ 	.word	0x00001ac0


	//----- nvinfo : EIATTR_FRAME_SIZE
	.align		4
.L_6:
        /*0018*/ 	.byte	0x04, 0x11
        /*001a*/ 	.short	(.L_8 - .L_7)
	.align		4
.L_7:
        /*001c*/ 	.word	index@($__internal_1_$__cuda_sm10x_tcgen05_guardrail_trap_phase_invalid_during_alloc)
        /*0020*/ 	.word	0x00001ac0


	//----- nvinfo : EIATTR_FRAME_SIZE
	.align		4
.L_8:
        /*0024*/ 	.byte	0x04, 0x11
        /*0026*/ 	.short	(.L_10 - .L_9)
	.align		4
.L_9:
        /*0028*/ 	.word	index@($__internal_0_$__cuda_sm10x_tcgen05_guardrail_trap_col_being_dealloced_not_returned_by_alloc)
        /*002c*/ 	.word	0x00001ac0


	//----- nvinfo : EIATTR_FRAME_SIZE
	.align		4
.L_10:
        /*0030*/ 	.byte	0x04, 0x11
        /*0032*/ 	.short	(.L_12 - .L_11)
	.align		4
.L_11:
        /*0034*/ 	.word	index@(matmul_kernel)
        /*0038*/ 	.word	0x00001ac0


	//----- nvinfo : EIATTR_MIN_STACK_SIZE
	.align		4
.L_12:
        /*003c*/ 	.byte	0x04, 0x12
        /*003e*/ 	.short	(.L_14 - .L_13)
	.align		4
.L_13:
        /*0040*/ 	.word	index@(matmul_kernel)
        /*0044*/ 	.word	0x00001ac0
.L_14:


//--------------------- .nv.info.matmul_kernel    --------------------------
	.section	.nv.info.matmul_kernel,"",@"SHT_CUDA_INFO"
	.sectionflags	@""
	.align	4


	//----- nvinfo : EIATTR_CUDA_API_VERSION
	.align		4
        /*0000*/ 	.byte	0x04, 0x37
        /*0002*/ 	.short	(.L_16 - .L_15)
.L_15:
        /*0004*/ 	.word	0x00000081


	//----- nvinfo : EIATTR_KPARAM_INFO
	.align		4
.L_16:
        /*0008*/ 	.byte	0x04, 0x17
        /*000a*/ 	.short	(.L_18 - .L_17)
.L_17:
        /*000c*/ 	.word	0x00000000
        /*0010*/ 	.short	0x000d
        /*0012*/ 	.short	0x0048
        /*0014*/ 	.byte	0x00, 0xf4, 0x21, 0x00


	//----- nvinfo : EIATTR_KPARAM_INFO
	.align		4
.L_18:
        /*0018*/ 	.byte	0x04, 0x17
        /*001a*/ 	.short	(.L_20 - .L_19)
.L_19:
        /*001c*/ 	.word	0x00000000
        /*0020*/ 	.short	0x000c
        /*0022*/ 	.short	0x0040
        /*0024*/ 	.byte	0x00, 0xf4, 0x21, 0x00


	//----- nvinfo : EIATTR_KPARAM_INFO
	.align		4
.L_20:
        /*0028*/ 	.byte	0x04, 0x17
        /*002a*/ 	.short	(.L_22 - .L_21)
.L_21:
        /*002c*/ 	.word	0x00000000
        /*0030*/ 	.short	0x000b
        /*0032*/ 	.short	0x0038
        /*0034*/ 	.byte	0x00, 0xf0, 0x11, 0x00


	//----- nvinfo : EIATTR_KPARAM_INFO
	.align		4
.L_22:
        /*0038*/ 	.byte	0x04, 0x17
        /*003a*/ 	.short	(.L_24 - .L_23)
.L_23:
        /*003c*/ 	.word	0x00000000
        /*0040*/ 	.short	0x000a
        /*0042*/ 	.short	0x0034
        /*0044*/ 	.byte	0x00, 0xf0, 0x11, 0x00


	//----- nvinfo : EIATTR_KPARAM_INFO
	.align		4
.L_24:
        /*0048*/ 	.byte	0x04, 0x17
        /*004a*/ 	.short	(.L_26 - .L_25)
.L_25:
        /*004c*/ 	.word	0x00000000
        /*0050*/ 	.short	0x0009
        /*0052*/ 	.short	0x0030
        /*0054*/ 	.byte	0x00, 0xf0, 0x11, 0x00


	//----- nvinfo : EIATTR_KPARAM_INFO
	.align		4
.L_26:
        /*0058*/ 	.byte	0x04, 0x17
        /*005a*/ 	.short	(.L_28 - .L_27)
.L_27:
        /*005c*/ 	.word	0x00000000
        /*0060*/ 	.short	0x0008
        /*0062*/ 	.short	0x002c
        /*0064*/ 	.byte	0x00, 0xf0, 0x11, 0x00


	//----- nvinfo : EIATTR_KPARAM_INFO
	.align		4
.L_28:
        /*0068*/ 	.byte	0x04, 0x17
        /*006a*/ 	.short	(.L_30 - .L_29)
.L_29:
        /*006c*/ 	.word	0x00000000
        /*0070*/ 	.short	0x0007
        /*0072*/ 	.short	0x0028
        /*0074*/ 	.byte	0x00, 0xf0, 0x11, 0x00


	//----- nvinfo : EIATTR_KPARAM_INFO
	.align		4
.L_30:
        /*0078*/ 	.byte	0x04, 0x17
        /*007a*/ 	.short	(.L_32 - .L_31)
.L_31:
        /*007c*/ 	.word	0x00000000
        /*0080*/ 	.short	0x0006
        /*0082*/ 	.short	0x0024
        /*0084*/ 	.byte	0x00, 0xf0, 0x11, 0x00


	//----- nvinfo : EIATTR_KPARAM_INFO
	.align		4
.L_32:
        /*0088*/ 	.byte	0x04, 0x17
        /*008a*/ 	.short	(.L_34 - .L_33)
.L_33:
        /*008c*/ 	.word	0x00000000
        /*0090*/ 	.short	0x0005
        /*0092*/ 	.short	0x0020
        /*0094*/ 	.byte	0x00, 0xf0, 0x11, 0x00


	//----- nvinfo : EIATTR_KPARAM_INFO
	.align		4
.L_34:
        /*0098*/ 	.byte	0x04, 0x17
        /*009a*/ 	.short	(.L_36 - .L_35)
.L_35:
        /*009c*/ 	.word	0x00000000
        /*00a0*/ 	.short	0x0004
        /*00a2*/ 	.short	0x001c
        /*00a4*/ 	.byte	0x00, 0xf0, 0x11, 0x00


	//----- nvinfo : EIATTR_KPARAM_INFO
	.align		4
.L_36:
        /*00a8*/ 	.byte	0x04, 0x17
        /*00aa*/ 	.short	(.L_38 - .L_37)
.L_37:
        /*00ac*/ 	.word	0x00000000
        /*00b0*/ 	.short	0x0003
        /*00b2*/ 	.short	0x0018
        /*00b4*/ 	.byte	0x00, 0xf0, 0x11, 0x00


	//----- nvinfo : EIATTR_KPARAM_INFO
	.align		4
.L_38:
        /*00b8*/ 	.byte	0x04, 0x17
        /*00ba*/ 	.short	(.L_40 - .L_39)
.L_39:
        /*00bc*/ 	.word	0x00000000
        /*00c0*/ 	.short	0x0002
        /*00c2*/ 	.short	0x0010
        /*00c4*/ 	.byte	0x00, 0xf4, 0x21, 0x00


	//----- nvinfo : EIATTR_KPARAM_INFO
	.align		4
.L_40:
        /*00c8*/ 	.byte	0x04, 0x17
        /*00ca*/ 	.short	(.L_42 - .L_41)
.L_41:
        /*00cc*/ 	.word	0x00000000
        /*00d0*/ 	.short	0x0001
        /*00d2*/ 	.short	0x0008
        /*00d4*/ 	.byte	0x00, 0xf4, 0x21, 0x00


	//----- nvinfo : EIATTR_KPARAM_INFO
	.align		4
.L_42:
        /*00d8*/ 	.byte	0x04, 0x17
        /*00da*/ 	.short	(.L_44 - .L_43)
.L_43:
        /*00dc*/ 	.word	0x00000000
        /*00e0*/ 	.short	0x0000
        /*00e2*/ 	.short	0x0000
        /*00e4*/ 	.byte	0x00, 0xf4, 0x21, 0x00


	//----- nvinfo : EIATTR_AT_ENTRY_FRAGMENTS
	.align		4
.L_44:
        /*00e8*/ 	.byte	0x04, 0x4f
        /*00ea*/ 	.short	(.L_46 - .L_45)


	//   ....[0]....
.L_45:
        /*00ec*/ 	.word	0x00000004


	//----- nvinfo : EIATTR_RESERVED_SMEM_USED
	.align		4
.L_46:
        /*00f0*/ 	.byte	0x01, 0x41
	.zero		2


	//----- nvinfo : EIATTR_SPARSE_MMA_MASK
	.align		4
        /*00f4*/ 	.byte	0x03, 0x50
        /*00f6*/ 	.short	0x0000


	//----- nvinfo : EIATTR_TCGEN05_1CTA_USED
	.align		4
        /*00f8*/ 	.byte	0x01, 0x51
	.zero		2


	//----- nvinfo : EIATTR_MAXREG_COUNT
	.align		4
        /*00fc*/ 	.byte	0x03, 0x1b
        /*00fe*/ 	.short	0x00ff


	//----- nvinfo : EIATTR_NUM_BARRIERS
	.align		4
        /*0100*/ 	.byte	0x02, 0x4c
        /*0102*/ 	.byte	0x01
	.zero		1


	//----- nvinfo : EIATTR_ANNOTATIONS
	.align		4
        /*0104*/ 	.byte	0x04, 0x55
        /*0106*/ 	.short	(.L_48 - .L_47)


	//   ....[0]....
.L_47:
        /*0108*/ 	.word	0x00000001
        /*010c*/ 	.byte	0x50, 0x09, 0x00, 0x00, 0x01, 0x00, 0x00, 0x00, 0x10, 0x0a, 0x00, 0x00, 0x01, 0x00, 0x00, 0x00
        /* <DEDUP_REMOVED lines=2386> */
        /*963c*/ 	.byte	0x70, 0xa1, 0x02, 0x00, 0x01, 0x00, 0x00, 0x00, 0xb0, 0xa1, 0x02, 0x00


	//----- nvinfo : EIATTR_INT_WARP_WIDE_INSTR_OFFSETS
	.align		4
.L_48:
        /*9648*/ 	.byte	0x04, 0x31
        /*964a*/ 	.short	(.L_50 - .L_49)


	//   ....[0]....
.L_49:
        /*964c*/ 	.word	0x00001d60


	//   ....[1]....
        /*9650*/ 	.word	0x00001e20


	//   ....[2]....
        /*9654*/ 	.word	0x000062d0


	//   ....[3]....
        /*9658*/ 	.word	0x0002a660


	//   ....[4]....
        /*965c*/ 	.word	0x0002a6b0


	//----- nvinfo : EIATTR_COOP_GROUP_MASK_REGIDS
	.align		4
.L_50:
        /*9660*/ 	.byte	0x04, 0x29
        /*9662*/ 	.short	(.L_52 - .L_51)


	//   ....[0]....
.L_51:
        /*9664*/ 	.word	0xffffffff


	//   ....[1]....
        /*9668*/ 	.word	0xffffffff


	//   ....[2]....
        /*966c*/ 	.word	0xffffffff


	//   ....[3]....
        /*9670*/ 	.word	0xffffffff


	//----- nvinfo : EIATTR_COOP_GROUP_INSTR_OFFSETS
	.align		4
.L_52:
        /*9674*/ 	.byte	0x04, 0x28
        /*9676*/ 	.short	(.L_54 - .L_53)


	//   ....[0]....
.L_53:
        /*9678*/ 	.word	0x00000070


	//   ....[1]....
        /*967c*/ 	.word	0x00000330


	//   ....[2]....
        /*9680*/ 	.word	0x0002a4f0


	//   ....[3]....
        /*9684*/ 	.word	0x0002a760


	//----- nvinfo : EIATTR_VRC_CTA_INIT_COUNT
	.align		4
.L_54:
        /*9688*/ 	.byte	0x02, 0x4a
        /*968a*/ 	.byte	0x80
	.zero		1


	//----- nvinfo : EIATTR_MBARRIER_INSTR_OFFSETS
	.align		4
        /*968c*/ 	.byte	0x04, 0x39
        /*968e*/ 	.short	(.L_56 - .L_55)


	//   ....[0]....
.L_55:
        /*9690*/ 	.word	0x00002060
        /*9694*/ 	.word	0x000000ff
        /*9698*/ 	.word	0x00000000
        /*969c*/ 	.short	0x0100
        /*969e*/ 	.byte	0x08
	.zero		1


	//   ....[1]....
        /*96a0*/ 	.word	0x000062f0
        /*96a4*/ 	.word	0x000000ff
        /*96a8*/ 	.word	0x00024008
        /*96ac*/ 	.short	0x0100
        /*96ae*/ 	.byte	0x05
	.zero		1


	//   ....[2]....
        /*96b0*/ 	.word	0x00012d50
        /*96b4*/ 	.word	0x000000ff
        /*96b8*/ 	.word	0x00000000
        /*96bc*/ 	.short	0x010a
        /*96be*/ 	.byte	0x08
	.zero		1


	//   ....[3]....
        /*96c0*/ 	.word	0x00022e40
        /*96c4*/ 	.word	0x000000ff
        /*96c8*/ 	.word	0x00000000
        /*96cc*/ 	.short	0x010a
        /*96ce*/ 	.byte	0x08
	.zero		1


	//   ....[4]....
        /*96d0*/ 	.word	0x00022f10
        /*96d4*/ 	.word	0x000000ff
        /*96d8*/ 	.word	0x00024000
        /*96dc*/ 	.short	0x0108
        /*96de*/ 	.byte	0x05
	.zero		1


	//   ....[5]....
        /*96e0*/ 	.word	0x00023120
        /*96e4*/ 	.word	0x000000ff
        /*96e8*/ 	.word	0x00024008
        /*96ec*/ 	.short	0x0108
        /*96ee*/ 	.byte	0x05
	.zero		1


	//   ....[6]....
        /*96f0*/ 	.word	0x0002a780
        /*96f4*/ 	.word	0x000000ff
        /*96f8*/ 	.word	0x00000000
        /*96fc*/ 	.short	0x010a
        /*96fe*/ 	.byte	0x08
	.zero		1


	//   ....[7]....
        /*9700*/ 	.word	0x0002a7b0
        /*9704*/ 	.word	0x000000ff
        /*9708*/ 	.word	0x00000000
        /*970c*/ 	.short	0x010a
        /*970e*/ 	.byte	0x08
	.zero		1


	//----- nvinfo : EIATTR_NUM_MBARRIERS
	.align		4
.L_56:
        /*9710*/ 	.byte	0x03, 0x38
        /*9712*/ 	.short	0x0002


	//----- nvinfo : EIATTR_EXIT_INSTR_OFFSETS
	.align		4
        /*9714*/ 	.byte	0x04, 0x1c
        /*9716*/ 	.short	(.L_58 - .L_57)


	//   ....[0]....
.L_57:
        /*9718*/ 	.word	0x0002a770


	//----- nvinfo : EIATTR_REQNTID
	.align		4
.L_58:
        /*971c*/ 	.byte	0x04, 0x10
        /*971e*/ 	.short	(.L_60 - .L_59)
.L_59:
        /*9720*/ 	.word	0x00000080
        /*9724*/ 	.word	0x00000001
        /*9728*/ 	.word	0x00000001


	//----- nvinfo : EIATTR_CRS_STACK_SIZE
	.align		4
.L_60:
        /*972c*/ 	.byte	0x04, 0x1e
        /*972e*/ 	.short	(.L_62 - .L_61)
.L_61:
        /*9730*/ 	.word	0x00000000


	//----- nvinfo : EIATTR_CBANK_PARAM_SIZE
	.align		4
.L_62:
        /*9734*/ 	.byte	0x03, 0x19
        /*9736*/ 	.short	0x0050


	//----- nvinfo : EIATTR_PARAM_CBANK
	.align		4
        /*9738*/ 	.byte	0x04, 0x0a
        /*973a*/ 	.short	(.L_64 - .L_63)
	.align		4
.L_63:
        /*973c*/ 	.word	index@(.nv.constant0.matmul_kernel)
        /*9740*/ 	.short	0x0380
        /*9742*/ 	.short	0x0050


	//----- nvinfo : EIATTR_SW_WAR
	.align		4
.L_64:
        /*9744*/ 	.byte	0x04, 0x36
        /*9746*/ 	.short	(.L_66 - .L_65)
.L_65:
        /*9748*/ 	.word	0x00000008
.L_66:


//--------------------- .nv.compat                --------------------------
	.section	.nv.compat,"",@"SHT_CUDA_COMPAT_INFO"
	.align	4
        /*0000*/ 	.byte	0x02, 0x02, 0x02, 0x00, 0x02, 0x05, 0x05, 0x00, 0x02, 0x03, 0x00, 0x00, 0x02, 0x06, 0x01, 0x00


//--------------------- .nv.callgraph             --------------------------
	.section	.nv.callgraph,"",@"SHT_CUDA_CALLGRAPH"
	.align	4
	.sectionentsize	8
	.align		4
        /*0000*/ 	.word	0x00000000
	.align		4
        /*0004*/ 	.word	0xffffffff
	.align		4
        /*0008*/ 	.word	0x00000000
	.align		4
        /*000c*/ 	.word	0xfffffffe
	.align		4
        /*0010*/ 	.word	0x00000000
	.align		4
        /*0014*/ 	.word	0xfffffffd
	.align		4
        /*0018*/ 	.word	0x00000000
	.align		4
        /*001c*/ 	.word	0xfffffffc


//--------------------- .text.matmul_kernel       --------------------------
	.section	.text.matmul_kernel,"ax",@progbits
	.align	128
        .global         matmul_kernel
        .type           matmul_kernel,@function
        .size           matmul_kernel,(.L_x_20 - matmul_kernel)
        .other          matmul_kernel,@"STO_CUDA_ENTRY STV_DEFAULT"
matmul_kernel:
.text.matmul_kernel:
[----:B------:R-:W0:Y:S01]  /*0000*/  LDC R1, c[0x0][0x37c] ;  /* 0x0000df00ff017b82 */ /* 0x000e220000000800 */
[----:B------:R-:W1:Y:S01]  /*0010*/  S2R R0, SR_TID.X ;  /* 0x0000000000007919 */ /* 0x000e620000002100 */
[----:B0-----:R-:W-:Y:S01]  /*0020*/  VIADD R1, R1, 0xffffe540 ;  /* 0xffffe54001017836 */ /* 0x001fe20000000000 */
[----:B-1----:R-:W-:-:S13]  /*0030*/  ISETP.GE.U32.AND P0, PT, R0, 0x20, PT ;  /* 0x000000200000780c */ /* 0x002fda0003f06070 */
[----:B------:R-:W-:Y:S02]  /*0040*/  VOTEU.ANY UP0, P0 ;  /* 0x0000000000ff7886 */ /* 0x000fe40000000100 */
[----:B------:R-:W-:Y:S05]  /*0050*/  BRA.U UP0, `(.L_x_0) ;  /* 0x0000000100b87547 */ /* 0x000fea000b800000 */
[----:B------:R-:W0:Y:S01]  /*0060*/  S2UR UR6, SR_CgaCtaId ;  /* 0x00000000000679c3 */ /* 0x000e220000008800 */
[----:B------:R-:W-:Y:S01]  /*0070*/  NOP ;  /* 0x0000000000007918 */ /* 0x000fe20000000000 */
[----:B------:R-:W-:Y:S02]  /*0080*/  UMOV UR4, 0x40 ;  /* 0x0000004000047882 */ /* 0x000fe40000000000 */
[----:B0-----:R-:W-:-:S09]  /*0090*/  ULEA UR4, UR6, UR4, 0x18 ;  /* 0x0000000406047291 */ /* 0x001fd2000f8ec0ff */
[----:B------:R-:W0:Y:S01]  /*00a0*/  LDS.U8 R0, [UR4] ;  /* 0x00000004ff007984 */ /* 0x000e220008000000 */
[----:B------:R-:W-:Y:S02]  /*00b0*/  UMOV UR4, 0x400 ;  /* 0x0000040000047882 */ /* 0x000fe40000000000 */
[----:B------:R-:W-:Y:S01]  /*00c0*/  ULEA UR4, UR6, UR4, 0x18 ;  /* 0x0000000406047291 */ /* 0x000fe2000f8ec0ff */
[----:B0-----:R-:W-:-:S13]  /*00d0*/  ISETP.NE.AND P0, PT, R0, RZ, PT ;  /* 0x000000ff0000720c */ /* 0x001fda0003f05270 */
[----:B------:R-:W-:Y:S05]  /*00e0*/  @P0 BRA `(.L_x_1) ;  /* 0x00000000007c0947 */ /* 0x000fea0003800000 */
[----:B------:R-:W-:-:S13]  /*00f0*/  ELECT P0, URZ, PT ;  /* 0x0000000000ff782f */ /* 0x000fda0003800000 */
[----:B------:R-:W-:Y:S05]  /*0100*/  @!P0 BRA `(.L_x_2) ;  /* 0x0000000000848947 */ /* 0x000fea0003800000 */
[----:B------:R-:W-:Y:S01]  /*0110*/  UMOV UR5, 0x8 ;  /* 0x0000000800057882 */ /* 0x000fe20000000000 */
[----:B------:R-:W-:Y:S02]  /*0120*/  IMAD.MOV.U32 R4, RZ, RZ, 0x1 ;  /* 0x00000001ff047424 */ /* 0x000fe400078e00ff */
[----:B------:R-:W-:Y:S02]  /*0130*/  IMAD.MOV.U32 R5, RZ, RZ, 0xff ;  /* 0x000000ffff057424 */ /* 0x000fe400078e00ff */
[----:B------:R-:W-:Y:S04]  /*0140*/  DEPBAR.LE SB0, 0x36 ;  /* 0x00008d800000791a */ /* 0x000fe80000000000 */
[----:B------:R-:W0:Y:S02]  /*0150*/  UTCATOMSWS.FIND_AND_SET.ALIGN UP1, UR5, UR5 ;  /* 0x00000005000575e3 */ /* 0x000e240008020800 */
[----:B0-----:R-:W-:-:S04]  /*0160*/  PLOP3.LUT P0, PT, PT, PT, UP1, 0x80, 0x8 ;  /* 0x000000000008781c */ /* 0x001fc80003f0f018 */
[----:B------:R-:W-:-:S04]  /*0170*/  SEL R0, RZ, 0xffffffff, !P0 ;  /* 0xffffffffff007807 */ /* 0x000fc80004000000 */
[----:B------:R-:W-:Y:S01]  /*0180*/  ISETP.NE.AND P0, PT, R0, RZ, PT ;  /* 0x000000ff0000720c */ /* 0x000fe20003f05270 */
[----:B------:R-:W-:-:S12]  /*0190*/  IMAD.U32 R0, RZ, RZ, UR5 ;  /* 0x00000005ff007e24 */ /* 0x000fd8000f8e00ff */
[----:B------:R-:W-:Y:S05]  /*01a0*/  @P0 BRA `(.L_x_3) ;  /* 0x0000000000240947 */ /* 0x000fea0003800000 */
.L_x_4:
[----:B------:R-:W-:Y:S05]  /*01b0*/  NANOSLEEP 0x64 ;  /* 0x000000640000795d */ /* 0x000fea0003800000 */
[----:B------:R-:W-:-:S05]  /*01c0*/  UMOV UR5, 0x8 ;  /* 0x0000000800057882 */ /* 0x000fca0000000000 */
[----:B------:R-:W-:Y:S04]  /*01d0*/  DEPBAR.LE SB0, 0x36 ;  /* 0x00008d800000791a */ /* 0x000fe80000000000 */
[----:B------:R-:W0:Y:S02]  /*01e0*/  UTCATOMSWS.FIND_AND_SET.ALIGN UP1, UR5, UR5 ;  /* 0x00000005000575e3 */ /* 0x000e240008020800 */
[----:B0-----:R-:W-:-:S04]  /*01f0*/  PLOP3.LUT P0, PT, PT, PT, UP1, 0x80, 0x8 ;  /* 0x000000000008781c */ /* 0x001fc80003f0f018 */
[----:B------:R-:W-:-:S04]  /*0200*/  SEL R0, RZ, 0xffffffff, !P0 ;  /* 0xffffffffff007807 */ /* 0x000fc80004000000 */
[----:B------:R-:W-:Y:S01]  /*0210*/  ISETP.NE.AND P0, PT, R0, RZ, PT ;  /* 0x000000ff0000720c */ /* 0x000fe20003f05270 */
[----:B------:R-:W-:-:S12]  /*0220*/  IMAD.U32 R0, RZ, RZ, UR5 ;  /* 0x00000005ff007e24 */ /* 0x000fd8000f8e00ff */
[----:B------:R-:W-:Y:S05]  /*0230*/  @!P0 BRA `(.L_x_4) ;  /* 0xfffffffc00dc8947 */ /* 0x000fea000383ffff */
.L_x_3:
[C---:B------:R-:W-:Y:S01]  /*0240*/  VIADD R3, R0.reuse, 0x10 ;  /* 0x0000001000037836 */ /* 0x040fe20000000000 */
[----:B------:R-:W-:Y:S01]  /*0250*/  UMOV UR5, 0x50 ;  /* 0x0000005000057882 */ /* 0x000fe20000000000 */
[----:B------:R-:W-:Y:S01]  /*0260*/  SHF.L.U32 R2, R5, R0, RZ ;  /* 0x0000000005027219 */ /* 0x000fe200000006ff */
[----:B------:R-:W-:Y:S01]  /*0270*/  ULEA UR5, UR6, UR5, 0x18 ;  /* 0x0000000506057291 */ /* 0x000fe2000f8ec0ff */
[----:B------:R-:W-:Y:S01]  /*0280*/  IMAD.SHL.U32 R0, R0, 0x20, RZ ;  /* 0x0000002000007824 */ /* 0x000fe200078e00ff */
[----:B------:R-:W-:-:S04]  /*0290*/  SHF.L.U32 R3, R4, R3, RZ ;  /* 0x0000000304037219 */ /* 0x000fc800000006ff */
[----:B------:R-:W-:-:S05]  /*02a0*/  LOP3.LUT R2, R3, R2, RZ, 0xfc, !PT ;  /* 0x0000000203027212 */ /* 0x000fca00078efcff */
[----:B------:R0:W-:Y:S04]  /*02b0*/  ATOMS.OR RZ, [UR5], R2 ;  /* 0x00000002ffff798c */ /* 0x0001e8000b000005 */
[----:B------:R0:W-:Y:S01]  /*02c0*/  STS [UR4], R0 ;  /* 0x00000000ff007988 */ /* 0x0001e20008000804 */
[----:B------:R-:W-:Y:S05]  /*02d0*/  BRA `(.L_x_2) ;  /* 0x0000000000107947 */ /* 0x000fea0003800000 */
.L_x_1:
[----:B------:R-:W-:Y:S01]  /*02e0*/  IMAD.MOV.U32 R0, RZ, RZ, -0x1 ;  /* 0xffffffffff007424 */ /* 0x000fe200078e00ff */
[----:B------:R-:W-:-:S04]  /*02f0*/  MOV R2, 0x320 ;  /* 0x0000032000027802 */ /* 0x000fc80000000f00 */
[----:B------:R0:W-:Y:S03]  /*0300*/  STS [UR4], R0 ;  /* 0x00000000ff007988 */ /* 0x0001e60008000804 */
[----:B0-----:R-:W-:Y:S05]  /*0310*/  CALL.REL.NOINC `($__internal_1_$__cuda_sm10x_tcgen05_guardrail_trap_phase_invalid_during_alloc) ;  /* 0x000002a4003c7944 */ /* 0x001fea0003c00000 */
.L_x_2:
[----:B------:R-:W-:Y:S05]  /*0320*/  WARPSYNC.ALL ;  /* 0x0000000000007948 */ /* 0x000fea0003800000 */
[----:B------:R-:W-:Y:S01]  /*0330*/  NOP ;  /* 0x0000000000007918 */ /* 0x000fe20000000000 */
.L_x_0:
[----:B------:R-:W1:Y:S01]  /*0340*/  LDC.64 R4, c[0x0][0x398] ;  /* 0x0000e600ff047b82 */ /* 0x000e620000000a00 */
[----:B------:R-:W2:Y:S01]  /*0350*/  S2R R7, SR_CTAID.X ;  /* 0x0000000000077919 */ /* 0x000ea20000002500 */
[----:B------:R-:W-:Y:S01]  /*0360*/  UMOV UR5, 0x400 ;  /* 0x0000040000057882 */ /* 0x000fe20000000000 */
[----:B------:R-:W3:Y:S01]  /*0370*/  LDCU UR8, c[0x0][0x3a4] ;  /* 0x00007480ff0877ac */ /* 0x000ee20008000800 */
[----:B------:R-:W4:Y:S01]  /*0380*/  S2R R16, SR_TID.X ;  /* 0x0000000000107919 */ /* 0x000f220000002100 */
[----:B------:R-:W5:Y:S03]  /*0390*/  LDCU.128 UR12, c[0x0][0x380] ;  /* 0x00007000ff0c77ac */ /* 0x000f660008000c00 */
[----:B------:R-:W0:Y:S01]  /*03a0*/  S2UR UR4, SR_CgaCtaId ;  /* 0x00000000000479c3 */ /* 0x000e220000008800 */
[----:B------:R-:W-:Y:S01]  /*03b0*/  UMOV UR10, 0x1 ;  /* 0x00000001000a7882 */ /* 0x000fe20000000000 */
[----:B01----:R-:W-:-:S05]  /*03c0*/  VIADD R0, R5, 0x3f ;  /* 0x0000003f05007836 */ /* 0x003fca0000000000 */
[----:B------:R-:W-:Y:S01]  /*03d0*/  SHF.R.S32.HI R3, RZ, 0x1f, R0 ;  /* 0x0000001fff037819 */ /* 0x000fe20000011400 */
[----:B------:R-:W-:-:S03]  /*03e0*/  ULEA UR5, UR4, UR5, 0x18 ;  /* 0x0000000504057291 */ /* 0x000fc6000f8ec0ff */
[----:B------:R-:W-:Y:S02]  /*03f0*/  LEA.HI R3, R3, R0, RZ, 0x6 ;  /* 0x0000000003037211 */ /* 0x000fe400078f30ff */
[----:B--2---:R-:W-:Y:S02]  /*0400*/  IABS R10, R7 ;  /* 0x00000007000a7213 */ /* 0x004fe40000000000 */
[----:B------:R-:W-:Y:S02]  /*0410*/  SHF.R.S32.HI R6, RZ, 0x6, R3 ;  /* 0x00000006ff067819 */ /* 0x000fe40000011403 */
[----:B----4-:R-:W-:Y:S02]  /*0420*/  SHF.R.U32.HI R15, RZ, 0x5, R16 ;  /* 0x00000005ff0f7819 */ /* 0x010fe40000011610 */
[-C--:B------:R-:W-:Y:S02]  /*0430*/  IABS R9, R6.reuse ;  /* 0x0000000600097213 */ /* 0x080fe40000000000 */
[----:B------:R-:W-:-:S02]  /*0440*/  IABS R12, R6 ;  /* 0x00000006000c7213 */ /* 0x000fc40000000000 */
[----:B------:R-:W0:Y:S08]  /*0450*/  I2F.RP R0, R9 ;  /* 0x0000000900007306 */ /* 0x000e300000209400 */
[----:B0-----:R-:W0:Y:S02]  /*0460*/  MUFU.RCP R0, R0 ;  /* 0x0000000000007308 */ /* 0x001e240000001000 */
[----:B0-----:R-:W-:-:S02]  /*0470*/  VIADD R2, R0, 0xffffffe ;  /* 0x0ffffffe00027836 */ /* 0x001fc40000000000 */
[----:B------:R-:W-:-:S04]  /*0480*/  IMAD.MOV R0, RZ, RZ, -R12 ;  /* 0x000000ffff007224 */ /* 0x000fc800078e0a0c */
[----:B------:R0:W1:Y:S02]  /*0490*/  F2I.FTZ.U32.TRUNC.NTZ R3, R2 ;  /* 0x0000000200037305 */ /* 0x000064000021f000 */
[----:B0-----:R-:W-:Y:S02]  /*04a0*/  IMAD.MOV.U32 R2, RZ, RZ, RZ ;  /* 0x000000ffff027224 */ /* 0x001fe400078e00ff */
[----:B-1----:R-:W-:-:S04]  /*04b0*/  IMAD.MOV R8, RZ, RZ, -R3 ;  /* 0x000000ffff087224 */ /* 0x002fc800078e0a03 */
[----:B------:R-:W-:Y:S02]  /*04c0*/  IMAD R11, R8, R9, RZ ;  /* 0x00000009080b7224 */ /* 0x000fe400078e02ff */
[----:B------:R-:W-:Y:S02]  /*04d0*/  IMAD.MOV.U32 R8, RZ, RZ, R10 ;  /* 0x000000ffff087224 */ /* 0x000fe400078e000a */
[----:B------:R-:W-:Y:S01]  /*04e0*/  IMAD.HI.U32 R3, R3, R11, R2 ;  /* 0x0000000b03037227 */ /* 0x000fe200078e0002 */
[----:B------:R-:W-:-:S05]  /*04f0*/  IABS R11, R4 ;  /* 0x00000004000b7213 */ /* 0x000fca0000000000 */
[----:B------:R-:W-:-:S04]  /*0500*/  IMAD.HI.U32 R3, R3, R8, RZ ;  /* 0x0000000803037227 */ /* 0x000fc800078e00ff */
[----:B------:R-:W-:Y:S01]  /*0510*/  IMAD R0, R3, R0, R8 ;  /* 0x0000000003007224 */ /* 0x000fe200078e0208 */
[----:B------:R-:W-:Y:S04]  /*0520*/  BAR.SYNC.DEFER_BLOCKING 0x0 ;  /* 0x0000000000007b1d */ /* 0x000fe80000010000 */
[----:B------:R-:W-:-:S13]  /*0530*/  ISETP.GT.U32.AND P1, PT, R9, R0, PT ;  /* 0x000000000900720c */ /* 0x000fda0003f24070 */
[----:B------:R-:W-:Y:S02]  /*0540*/  @!P1 IMAD.IADD R0, R0, 0x1, -R9 ;  /* 0x0000000100009824 */ /* 0x000fe400078e0a09 */
[----:B------:R-:W-:Y:S01]  /*0550*/  @!P1 VIADD R3, R3, 0x1 ;  /* 0x0000000103039836 */ /* 0x000fe20000000000 */
[----:B------:R-:W-:Y:S02]  /*0560*/  ISETP.NE.AND P1, PT, R6, RZ, PT ;  /* 0x000000ff0600720c */ /* 0x000fe40003f25270 */
[----:B------:R-:W-:Y:S02]  /*0570*/  ISETP.GE.U32.AND P0, PT, R0, R9, PT ;  /* 0x000000090000720c */ /* 0x000fe40003f06070 */
[----:B------:R-:W-:-:S04]  /*0580*/  LOP3.LUT R0, R7, R6, RZ, 0x3c, !PT ;  /* 0x0000000607007212 */ /* 0x000fc800078e3cff */
[----:B------:R-:W-:Y:S01]  /*0590*/  ISETP.GE.AND P2, PT, R0, RZ, PT ;  /* 0x000000ff0000720c */ /* 0x000fe20003f46270 */
[----:B------:R-:W-:-:S06]  /*05a0*/  VIADD R0, R4, 0x1ff ;  /* 0x000001ff04007836 */ /* 0x000fcc0000000000 */
[----:B------:R-:W-:-:S04]  /*05b0*/  @P0 VIADD R3, R3, 0x1 ;  /* 0x0000000103030836 */ /* 0x000fc80000000000 */
[----:B------:R-:W-:Y:S01]  /*05c0*/  IMAD.MOV.U32 R12, RZ, RZ, R3 ;  /* 0x000000ffff0c7224 */ /* 0x000fe200078e0003 */
[----:B------:R-:W-:-:S03]  /*05d0*/  SHF.R.S32.HI R3, RZ, 0x1f, R0 ;  /* 0x0000001fff037819 */ /* 0x000fc60000011400 */
[----:B------:R-:W-:Y:S01]  /*05e0*/  @!P2 IMAD.MOV R12, RZ, RZ, -R12 ;  /* 0x000000ffff0ca224 */ /* 0x000fe200078e0a0c */
[----:B------:R-:W-:Y:S02]  /*05f0*/  LEA.HI R3, R3, R0, RZ, 0x9 ;  /* 0x0000000003037211 */ /* 0x000fe400078f48ff */
[----:B------:R-:W-:-:S04]  /*0600*/  @!P1 LOP3.LUT R12, RZ, R6, RZ, 0x33, !PT ;  /* 0x00000006ff0c9212 */ /* 0x000fc800078e33ff */
[----:B------:R-:W-:Y:S01]  /*0610*/  LEA.HI.SX32 R3, R3, -R12, 0x17 ;  /* 0x8000000c03037211 */ /* 0x000fe200078fbaff */
[----:B------:R-:W-:-:S03]  /*0620*/  IMAD.MOV R8, RZ, RZ, -R12 ;  /* 0x000000ffff087224 */ /* 0x000fc600078e0a0c */
[----:B------:R-:W-:Y:S01]  /*0630*/  VIMNMX R13, PT, PT, R3, 0x1, PT ;  /* 0x00000001030d7848 */ /* 0x000fe20003fe0100 */
[----:B------:R-:W-:-:S03]  /*0640*/  IMAD R10, R6, R8, R7 ;  /* 0x00000008060a7224 */ /* 0x000fc600078e0207 */
[-C--:B------:R-:W-:Y:S02]  /*0650*/  IABS R9, R13.reuse ;  /* 0x0000000d00097213 */ /* 0x080fe40000000000 */
[----:B------:R-:W-:Y:S02]  /*0660*/  IABS R6, R10 ;  /* 0x0000000a00067213 */ /* 0x000fe40000000000 */
[----:B------:R-:W0:Y:S01]  /*0670*/  I2F.RP R0, R9 ;  /* 0x0000000900007306 */ /* 0x000e220000209400 */
[----:B------:R-:W-:-:S07]  /*0680*/  IABS R8, R13 ;  /* 0x0000000d00087213 */ /* 0x000fce0000000000 */
[----:B0-----:R-:W0:Y:S02]  /*0690*/  MUFU.RCP R0, R0 ;  /* 0x0000000000007308 */ /* 0x001e240000001000 */
[----:B0-----:R-:W-:Y:S01]  /*06a0*/  VIADD R2, R0, 0xffffffe ;  /* 0x0ffffffe00027836 */ /* 0x001fe20000000000 */
[----:B------:R-:W-:-:S05]  /*06b0*/  IABS R0, R5 ;  /* 0x0000000500007213 */ /* 0x000fca0000000000 */
[----:B------:R0:W1:Y:S02]  /*06c0*/  F2I.FTZ.U32.TRUNC.NTZ R3, R2 ;  /* 0x0000000200037305 */ /* 0x000064000021f000 */
[----:B0-----:R-:W-:Y:S02]  /*06d0*/  IMAD.MOV.U32 R2, RZ, RZ, RZ ;  /* 0x000000ffff027224 */ /* 0x001fe400078e00ff */
[----:B-1----:R-:W-:-:S04]  /*06e0*/  IMAD.MOV R14, RZ, RZ, -R3 ;  /* 0x000000ffff0e7224 */ /* 0x002fc800078e0a03 */
[----:B------:R-:W-:-:S04]  /*06f0*/  IMAD R7, R14, R9, RZ ;  /* 0x000000090e077224 */ /* 0x000fc800078e02ff */
[----:B------:R-:W-:-:S04]  /*0700*/  IMAD.HI.U32 R2, R3, R7, R2 ;  /* 0x0000000703027227 */ /* 0x000fc800078e0002 */
[----:B------:R-:W-:Y:S02]  /*0710*/  IMAD.MOV R7, RZ, RZ, -R8 ;  /* 0x000000ffff077224 */ /* 0x000fe400078e0a08 */
[----:B------:R-:W-:Y:S01]  /*0720*/  IMAD.HI.U32 R3, R2, R6, RZ ;  /* 0x0000000602037227 */ /* 0x000fe200078e00ff */
[----:B------:R-:W0:Y:S03]  /*0730*/  I2F.RP R8, R0 ;  /* 0x0000000000087306 */ /* 0x000e260000209400 */
[----:B------:R-:W-:Y:S02]  /*0740*/  IMAD.MOV.U32 R2, RZ, RZ, R11 ;  /* 0x000000ffff027224 */ /* 0x000fe400078e000b */
[----:B------:R-:W-:Y:S01]  /*0750*/  IMAD R6, R3, R7, R6 ;  /* 0x0000000703067224 */ /* 0x000fe200078e0206 */
[----:B------:R-:W1:Y:S02]  /*0760*/  LDS R11, [UR5] ;  /* 0x00000005ff0b7984 */ /* 0x000e640008000800 */
[----:B------:R-:W2:Y:S01]  /*0770*/  I2F.RP R7, R2 ;  /* 0x0000000200077306 */ /* 0x000ea20000209400 */
[----:B------:R-:W-:Y:S01]  /*0780*/  BAR.SYNC.DEFER_BLOCKING 0x0 ;  /* 0x0000000000007b1d */ /* 0x000fe20000010000 */
[----:B------:R-:W-:-:S06]  /*0790*/  ISETP.GT.U32.AND P1, PT, R9, R6, PT ;  /* 0x000000060900720c */ /* 0x000fcc0003f24070 */
[----:B0-----:R-:W0:Y:S08]  /*07a0*/  MUFU.RCP R8, R8 ;  /* 0x0000000800087308 */ /* 0x001e300000001000 */
[----:B--2---:R-:W2:Y:S01]  /*07b0*/  MUFU.RCP R7, R7 ;  /* 0x0000000700077308 */ /* 0x004ea20000001000 */
[----:B------:R-:W-:Y:S02]  /*07c0*/  @!P1 IMAD.IADD R6, R6, 0x1, -R9 ;  /* 0x0000000106069824 */ /* 0x000fe400078e0a09 */
[----:B------:R-:W-:Y:S01]  /*07d0*/  @!P1 VIADD R3, R3, 0x1 ;  /* 0x0000000103039836 */ /* 0x000fe20000000000 */
[----:B------:R-:W-:-:S02]  /*07e0*/  ISETP.NE.AND P1, PT, R13, RZ, PT ;  /* 0x000000ff0d00720c */ /* 0x000fc40003f25270 */
[----:B------:R-:W-:Y:S02]  /*07f0*/  ISETP.GE.U32.AND P0, PT, R6, R9, PT ;  /* 0x000000090600720c */ /* 0x000fe40003f06070 */
[----:B------:R-:W-:Y:S01]  /*0800*/  LOP3.LUT R6, R10, R13, RZ, 0x3c, !PT ;  /* 0x0000000d0a067212 */ /* 0x000fe200078e3cff */
[----:B0-----:R-:W-:Y:S01]  /*0810*/  VIADD R20, R8, 0xffffffe ;  /* 0x0ffffffe08147836 */ /* 0x001fe20000000000 */
[----:B------:R-:W-:Y:S02]  /*0820*/  SHF.R.U32.HI R9, RZ, 0x6, R16 ;  /* 0x00000006ff097819 */ /* 0x000fe40000011610 */
[----:B------:R-:W-:Y:S01]  /*0830*/  ISETP.GE.AND P2, PT, R6, RZ, PT ;  /* 0x000000ff0600720c */ /* 0x000fe20003f46270 */
[----:B------:R-:W0:Y:S01]  /*0840*/  F2I.FTZ.U32.TRUNC.NTZ R21, R20 ;  /* 0x0000001400157305 */ /* 0x000e22000021f000 */
[----:B--2---:R-:W-:-:S05]  /*0850*/  VIADD R6, R7, 0xffffffe ;  /* 0x0ffffffe07067836 */ /* 0x004fca0000000000 */
[----:B------:R-:W-:Y:S02]  /*0860*/  @P0 VIADD R3, R3, 0x1 ;  /* 0x0000000103030836 */ /* 0x000fe40000000000 */
[----:B------:R-:W2:Y:S01]  /*0870*/  F2I.FTZ.U32.TRUNC.NTZ R7, R6 ;  /* 0x0000000600077305 */ /* 0x000ea2000021f000 */
[----:B-1----:R-:W-:Y:S01]  /*0880*/  R2UR UR6, R11 ;  /* 0x000000000b0672ca */ /* 0x002fe200000e0000 */
[----:B------:R-:W-:Y:S02]  /*0890*/  IMAD.MOV.U32 R8, RZ, RZ, R3 ;  /* 0x000000ffff087224 */ /* 0x000fe400078e0003 */
[----:B------:R-:W-:Y:S02]  /*08a0*/  IMAD.SHL.U32 R3, R15, 0x200000, RZ ;  /* 0x002000000f037824 */ /* 0x000fe400078e00ff */
[----:B------:R-:W-:Y:S01]  /*08b0*/  @!P2 IMAD.MOV R8, RZ, RZ, -R8 ;  /* 0x000000ffff08a224 */ /* 0x000fe200078e0a08 */
[----:B------:R-:W-:Y:S01]  /*08c0*/  @!P1 LOP3.LUT R8, RZ, R13, RZ, 0x33, !PT ;  /* 0x0000000dff089212 */ /* 0x000fe200078e33ff */
[----:B0-----:R-:W-:Y:S01]  /*08d0*/  IMAD.MOV R14, RZ, RZ, -R21 ;  /* 0x000000ffff0e7224 */ /* 0x001fe200078e0a15 */
[----:B------:R-:W-:Y:S01]  /*08e0*/  LOP3.LUT R3, R3, 0x600000, RZ, 0xc0, !PT ;  /* 0x0060000003037812 */ /* 0x000fe200078ec0ff */
[----:B------:R-:W-:-:S02]  /*08f0*/  IMAD.MOV.U32 R20, RZ, RZ, RZ ;  /* 0x000000ffff147224 */ /* 0x000fc400078e00ff */
[----:B------:R-:W-:Y:S01]  /*0900*/  IMAD.SHL.U32 R15, R8, 0x40, RZ ;  /* 0x00000040080f7824 */ /* 0x000fe200078e00ff */
[----:B------:R-:W-:Y:S01]  /*0910*/  R2UR UR9, R3 ;  /* 0x00000000030972ca */ /* 0x000fe200000e0000 */
[----:B------:R-:W-:Y:S01]  /*0920*/  IMAD.MOV R8, RZ, RZ, -R8 ;  /* 0x000000ffff087224 */ /* 0x000fe200078e0a08 */
[----:B------:R-:W-:Y:S01]  /*0930*/  SGXT.U32 R3, R9, 0x1 ;  /* 0x000000010903781a */ /* 0x000fe20000000000 */
[----:B--2---:R-:W-:Y:S01]  /*0940*/  IMAD.MOV R6, RZ, RZ, -R7 ;  /* 0x000000ffff067224 */ /* 0x004fe200078e0a07 */
[----:B------:R0:W-:Y:S01]  /*0950*/  STL [R1+0x9ac], R15 ;  /* 0x0009ac0f01007387 */ /* 0x0001e20000100800 */
[----:B------:R-:W-:Y:S01]  /*0960*/  IMAD.MOV.U32 R9, RZ, RZ, R14 ;  /* 0x000000ffff097224 */ /* 0x000fe200078e000e */
[----:B------:R-:W-:Y:S01]  /*0970*/  LOP3.LUT R3, R15, R3, RZ, 0xfc, !PT ;  /* 0x000000030f037212 */ /* 0x000fe200078efcff */
[----:B------:R-:W-:Y:S02]  /*0980*/  IMAD.MOV.U32 R11, RZ, RZ, R6 ;  /* 0x000000ffff0b7224 */ /* 0x000fe400078e0006 */
[----:B------:R-:W-:Y:S01]  /*0990*/  IMAD R9, R9, R0, RZ ;  /* 0x0000000009097224 */ /* 0x000fe200078e02ff */
[----:B------:R-:W-:Y:S01]  /*09a0*/  IABS R6, R3 ;  /* 0x0000000300067213 */ /* 0x000fe20000000000 */
[----:B------:R-:W-:Y:S01]  /*09b0*/  IMAD R8, R13, R8, R10 ;  /* 0x000000080d087224 */ /* 0x000fe200078e020a */
[----:B------:R-:W-:Y:S01]  /*09c0*/  LOP3.LUT R14, R3, 0x2, RZ, 0xfc, !PT ;  /* 0x00000002030e7812 */ /* 0x000fe200078efcff */
[----:B------:R-:W-:Y:S01]  /*09d0*/  IMAD.HI.U32 R20, R21, R9, R20 ;  /* 0x0000000915147227 */ /* 0x000fe200078e0014 */
[----:B0-----:R-:W-:-:S02]  /*09e0*/  LOP3.LUT R15, R3, 0x4, RZ, 0xfc, !PT ;  /* 0x00000004030f7812 */ /* 0x001fc400078efcff */
[----:B------:R-:W-:Y:S01]  /*09f0*/  LOP3.LUT R17, R3, 0x6, RZ, 0xfc, !PT ;  /* 0x0000000603117812 */ /* 0x000fe200078efcff */
[----:B------:R-:W-:Y:S01]  /*0a00*/  IMAD R9, R11, R2, RZ ;  /* 0x000000020b097224 */ /* 0x000fe200078e02ff */
[----:B------:R0:W-:Y:S01]  /*0a10*/  STL [R1+0x7d4], R14 ;  /* 0x0007d40e01007387 */ /* 0x0001e20000100800 */
[----:B------:R-:W-:Y:S01]  /*0a20*/  IMAD.MOV.U32 R11, RZ, RZ, R6 ;  /* 0x000000ffff0b7224 */ /* 0x000fe200078e0006 */
[----:B------:R-:W-:Y:S01]  /*0a30*/  LOP3.LUT R21, R3, 0x26, RZ, 0xfc, !PT ;  /* 0x0000002603157812 */ /* 0x000fe200078efcff */
[----:B------:R-:W-:Y:S01]  /*0a40*/  IMAD.MOV.U32 R6, RZ, RZ, RZ ;  /* 0x000000ffff067224 */ /* 0x000fe200078e00ff */
[----:B------:R1:W-:Y:S01]  /*0a50*/  STL [R1+0x7d8], R15 ;  /* 0x0007d80f01007387 */ /* 0x0003e20000100800 */
[----:B------:R-:W-:Y:S01]  /*0a60*/  IMAD.IADD R8, R12, 0x1, R8 ;  /* 0x000000010c087824 */ /* 0x000fe200078e0208 */
[----:B------:R-:W-:Y:S01]  /*0a70*/  IABS R12, R15 ;  /* 0x0000000f000c7213 */ /* 0x000fe20000000000 */
[----:B------:R-:W-:Y:S01]  /*0a80*/  IMAD.HI.U32 R6, R7, R9, R6 ;  /* 0x0000000907067227 */ /* 0x000fe200078e0006 */
[----:B------:R-:W-:-:S02]  /*0a90*/  LOP3.LUT R7, R16, 0x7f, RZ, 0xc0, !PT ;  /* 0x0000007f10077812 */ /* 0x000fc400078ec0ff */
[----:B0-----:R-:W-:Y:S01]  /*0aa0*/  IABS R14, R14 ;  /* 0x0000000e000e7213 */ /* 0x001fe20000000000 */
[----:B------:R-:W-:Y:S01]  /*0ab0*/  IMAD.HI.U32 R9, R20, R11, RZ ;  /* 0x0000000b14097227 */ /* 0x000fe200078e00ff */
[----:B------:R-:W-:Y:S02]  /*0ac0*/  ISETP.NE.U32.AND P1, PT, R7, RZ, PT ;  /* 0x000000ff0700720c */ /* 0x000fe40003f25070 */
[C---:B------:R-:W-:Y:S01]  /*0ad0*/  LOP3.LUT R16, R3.reuse, 0x8, RZ, 0xfc, !PT ;  /* 0x0000000803107812 */ /* 0x040fe200078efcff */
[----:B------:R-:W-:Y:S01]  /*0ae0*/  IMAD.MOV R9, RZ, RZ, -R9 ;  /* 0x000000ffff097224 */ /* 0x000fe200078e0a09 */
[C---:B-1----:R-:W-:Y:S01]  /*0af0*/  LOP3.LUT R15, R3.reuse, 0xa, RZ, 0xfc, !PT ;  /* 0x0000000a030f7812 */ /* 0x042fe200078efcff */
[----:B------:R-:W-:Y:S01]  /*0b00*/  IMAD.MOV.U32 R13, RZ, RZ, R14 ;  /* 0x000000ffff0d7224 */ /* 0x000fe200078e000e */
[C---:B------:R-:W-:Y:S01]  /*0b10*/  LOP3.LUT R14, R3.reuse, 0xc, RZ, 0xfc, !PT ;  /* 0x0000000c030e7812 */ /* 0x040fe200078efcff */
[----:B------:R-:W-:Y:S01]  /*0b20*/  IMAD R40, R0, R9, R11 ;  /* 0x0000000900287224 */ /* 0x000fe200078e020b */
[----:B------:R-:W-:Y:S01]  /*0b30*/  IABS R11, R17 ;  /* 0x00000011000b7213 */ /* 0x000fe20000000000 */
[----:B------:R-:W-:Y:S01]  /*0b40*/  IMAD.MOV.U32 R9, RZ, RZ, R12 ;  /* 0x000000ffff097224 */ /* 0x000fe200078e000c */
[C---:B------:R-:W-:Y:S01]  /*0b50*/  LOP3.LUT R12, R3.reuse, 0xe, RZ, 0xfc, !PT ;  /* 0x0000000e030c7812 */ /* 0x040fe200078efcff */
[----:B------:R-:W-:Y:S01]  /*0b60*/  IMAD R38, R8, 0x200, R7 ;  /* 0x0000020008267824 */ /* 0x000fe200078e0207 */
[C---:B------:R-:W-:Y:S01]  /*0b70*/  LOP3.LUT R25, R3.reuse, 0x2e, RZ, 0xfc, !PT ;  /* 0x0000002e03197812 */ /* 0x040fe200078efcff */
[----:B------:R-:W-:Y:S01]  /*0b80*/  IMAD.HI.U32 R7, R20, R9, RZ ;  /* 0x0000000914077227 */ /* 0x000fe200078e00ff */
[----:B------:R-:W-:-:S02]  /*0b90*/  LOP3.LUT R23, R3, 0x30, RZ, 0xfc, !PT ;  /* 0x0000003003177812 */ /* 0x000fc400078efcff */
[----:B------:R-:W-:Y:S01]  /*0ba0*/  STL [R1+0x9cc], R38 ;  /* 0x0009cc2601007387 */ /* 0x000fe20000100800 */
[----:B------:R-:W-:Y:S01]  /*0bb0*/  IMAD.HI.U32 R10, R20, R13, RZ ;  /* 0x0000000d140a7227 */ /* 0x000fe200078e00ff */
[C---:B------:R-:W-:Y:S02]  /*0bc0*/  LOP3.LUT R24, R3.reuse, 0x32, RZ, 0xfc, !PT ;  /* 0x0000003203187812 */ /* 0x040fe400078efcff */
[----:B------:R0:W-:Y:S01]  /*0bd0*/  STL [R1+0x7dc], R17 ;  /* 0x0007dc1101007387 */ /* 0x0001e20000100800 */
[----:B------:R-:W-:Y:S01]  /*0be0*/  IMAD.MOV R7, RZ, RZ, -R7 ;  /* 0x000000ffff077224 */ /* 0x000fe200078e0a07 */
[----:B------:R-:W-:Y:S01]  /*0bf0*/  LOP3.LUT R22, R3, 0x34, RZ, 0xfc, !PT ;  /* 0x0000003403167812 */ /* 0x000fe200078efcff */
[----:B------:R-:W-:Y:S01]  /*0c00*/  IMAD.MOV R10, RZ, RZ, -R10 ;  /* 0x000000ffff0a7224 */ /* 0x000fe200078e0a0a */
[----:B------:R1:W-:Y:S01]  /*0c10*/  STL [R1+0x7e0], R16 ;  /* 0x0007e01001007387 */ /* 0x0003e20000100800 */
[C---:B------:R-:W-:Y:S01]  /*0c20*/  IMAD R37, R0.reuse, R7, R9 ;  /* 0x0000000700257224 */ /* 0x040fe200078e0209 */
[----:B------:R-:W-:Y:S01]  /*0c30*/  IABS R27, R22 ;  /* 0x00000016001b7213 */ /* 0x000fe20000000000 */
[----:B------:R-:W-:Y:S01]  /*0c40*/  IMAD R39, R0, R10, R13 ;  /* 0x0000000a00277224 */ /* 0x000fe200078e020d */
[----:B------:R2:W-:Y:S01]  /*0c50*/  STL [R1+0x7e4], R15 ;  /* 0x0007e40f01007387 */ /* 0x0005e20000100800 */
[----:B------:R-:W-:Y:S01]  /*0c60*/  IMAD.HI.U32 R7, R20, R11, RZ ;  /* 0x0000000b14077227 */ /* 0x000fe200078e00ff */
[----:B0-----:R-:W-:-:S02]  /*0c70*/  IABS R17, R14 ;  /* 0x0000000e00117213 */ /* 0x001fc40000000000 */
[----:B------:R-:W-:Y:S01]  /*0c80*/  IABS R13, R16 ;  /* 0x00000010000d7213 */ /* 0x000fe20000000000 */
[----:B------:R0:W-:Y:S01]  /*0c90*/  STL [R1+0x7e8], R14 ;  /* 0x0007e80e01007387 */ /* 0x0001e20000100800 */
[----:B------:R-:W-:Y:S01]  /*0ca0*/  IMAD.MOV R7, RZ, RZ, -R7 ;  /* 0x000000ffff077224 */ /* 0x000fe200078e0a07 */
[C---:B-1----:R-:W-:Y:S01]  /*0cb0*/  LOP3.LUT R16, R3.reuse, 0x28, RZ, 0xfc, !PT ;  /* 0x0000002803107812 */ /* 0x042fe200078efcff */
[C---:B------:R-:W-:Y:S01]  /*0cc0*/  IMAD.HI.U32 R10, R20.reuse, R17, RZ ;  /* 0x00000011140a7227 */ /* 0x040fe200078e00ff */
[----:B------:R1:W-:Y:S01]  /*0cd0*/  STL [R1+0x7ec], R12 ;  /* 0x0007ec0c01007387 */ /* 0x0003e20000100800 */
[----:B--2---:R-:W-:Y:S02]  /*0ce0*/  IABS R15, R15 ;  /* 0x0000000f000f7213 */ /* 0x004fe40000000000 */
[----:B------:R-:W-:Y:S01]  /*0cf0*/  IMAD.MOV R10, RZ, RZ, -R10 ;  /* 0x000000ffff0a7224 */ /* 0x000fe200078e0a0a */
[C---:B------:R-:W-:Y:S01]  /*0d00*/  LOP3.LUT R41, R3.reuse, 0x3a, RZ, 0xfc, !PT ;  /* 0x0000003a03297812 */ /* 0x040fe200078efcff */
[----:B------:R-:W-:Y:S01]  /*0d10*/  IMAD.HI.U32 R8, R20, R13, RZ ;  /* 0x0000000d14087227 */ /* 0x000fe200078e00ff */
[----:B0-----:R-:W-:-:S02]  /*0d20*/  LOP3.LUT R14, R3, 0x2a, RZ, 0xfc, !PT ;  /* 0x0000002a030e7812 */ /* 0x001fc400078efcff */
[C---:B------:R-:W-:Y:S01]  /*0d30*/  LOP3.LUT R33, R3.reuse, 0x3c, RZ, 0xfc, !PT ;  /* 0x0000003c03217812 */ /* 0x040fe200078efcff */
[----:B------:R-:W-:Y:S01]  /*0d40*/  IMAD.HI.U32 R9, R20, R15, RZ ;  /* 0x0000000f14097227 */ /* 0x000fe200078e00ff */
[----:B-1----:R-:W-:Y:S02]  /*0d50*/  IABS R12, R12 ;  /* 0x0000000c000c7213 */ /* 0x002fe40000000000 */
[C---:B------:R-:W-:Y:S01]  /*0d60*/  ISETP.GT.U32.AND P4, PT, R0.reuse, R40, PT ;  /* 0x000000280000720c */ /* 0x040fe20003f84070 */
[----:B------:R-:W-:Y:S02]  /*0d70*/  IMAD.MOV R9, RZ, RZ, -R9 ;  /* 0x000000ffff097224 */ /* 0x000fe400078e0a09 */
[C---:B------:R-:W-:Y:S01]  /*0d80*/  IMAD R36, R0.reuse, R7, R11 ;  /* 0x0000000700247224 */ /* 0x040fe200078e020b */
[----:B------:R-:W-:Y:S01]  /*0d90*/  LOP3.LUT R11, R3, 0x10, RZ, 0xfc, !PT ;  /* 0x00000010030b7812 */ /* 0x000fe200078efcff */
[----:B------:R-:W-:Y:S02]  /*0da0*/  IMAD R7, R0, R10, R17 ;  /* 0x0000000a00077224 */ /* 0x000fe400078e0211 */
[----:B------:R-:W-:-:S02]  /*0db0*/  IMAD.MOV R8, RZ, RZ, -R8 ;  /* 0x000000ffff087224 */ /* 0x000fc400078e0a08 */
[C---:B------:R-:W-:Y:S01]  /*0dc0*/  IMAD R32, R0.reuse, R9, R15 ;  /* 0x0000000900207224 */ /* 0x040fe200078e020f */
[----:B------:R0:W-:Y:S01]  /*0dd0*/  STL [R1+0x5c], R7 ;  /* 0x00005c0701007387 */ /* 0x0001e20000100800 */
[----:B------:R-:W-:Y:S01]  /*0de0*/  IMAD.MOV.U32 R9, RZ, RZ, R12 ;  /* 0x000000ffff097224 */ /* 0x000fe200078e000c */
[C---:B------:R-:W-:Y:S01]  /*0df0*/  LOP3.LUT R12, R3.reuse, 0x14, RZ, 0xfc, !PT ;  /* 0x00000014030c7812 */ /* 0x040fe200078efcff */
[----:B------:R-:W-:Y:S01]  /*0e00*/  IMAD R34, R0, R8, R13 ;  /* 0x0000000800227224 */ /* 0x000fe200078e020d */
[C---:B------:R-:W-:Y:S01]  /*0e10*/  LOP3.LUT R13, R3.reuse, 0x12, RZ, 0xfc, !PT ;  /* 0x00000012030d7812 */ /* 0x040fe200078efcff */
[----:B------:R1:W-:Y:S01]  /*0e20*/  STL [R1+0x7f0], R11 ;  /* 0x0007f00b01007387 */ /* 0x0003e20000100800 */
[----:B------:R-:W-:Y:S01]  /*0e30*/  LOP3.LUT R8, R3, 0x16, RZ, 0xfc, !PT ;  /* 0x0000001603087812 */ /* 0x000fe200078efcff */
[----:B------:R-:W-:Y:S01]  /*0e40*/  VIADD R35, R38, 0x80 ;  /* 0x0000008026237836 */ /* 0x000fe20000000000 */
[----:B------:R-:W-:Y:S01]  /*0e50*/  IABS R15, R12 ;  /* 0x0000000c000f7213 */ /* 0x000fe20000000000 */
[----:B------:R2:W-:Y:S01]  /*0e60*/  STL [R1+0x7f4], R13 ;  /* 0x0007f40d01007387 */ /* 0x0005e20000100800 */
[----:B0-----:R-:W-:Y:S01]  /*0e70*/  IMAD.HI.U32 R7, R20, R9, RZ ;  /* 0x0000000914077227 */ /* 0x001fe200078e00ff */
[----:B------:R-:W-:-:S02]  /*0e80*/  IABS R17, R8 ;  /* 0x0000000800117213 */ /* 0x000fc40000000000 */
[----:B------:R0:W-:Y:S01]  /*0e90*/  STL [R1+0x7f8], R12 ;  /* 0x0007f80c01007387 */ /* 0x0001e20000100800 */
[----:B------:R-:W-:Y:S01]  /*0ea0*/  IMAD.MOV R7, RZ, RZ, -R7 ;  /* 0x000000ffff077224 */ /* 0x000fe200078e0a07 */
[----:B-1----:R-:W-:Y:S01]  /*0eb0*/  IABS R11, R11 ;  /* 0x0000000b000b7213 */ /* 0x002fe20000000000 */
[----:B------:R-:W-:Y:S01]  /*0ec0*/  IMAD.HI.U32 R10, R20, R17, RZ ;  /* 0x00000011140a7227 */ /* 0x000fe200078e00ff */
[----:B------:R1:W-:Y:S01]  /*0ed0*/  STL [R1+0x7fc], R8 ;  /* 0x0007fc0801007387 */ /* 0x0003e20000100800 */
[----:B--2---:R-:W-:Y:S02]  /*0ee0*/  IABS R13, R13 ;  /* 0x0000000d000d7213 */ /* 0x004fe40000000000 */
[----:B------:R-:W-:Y:S02]  /*0ef0*/  IMAD.MOV R10, RZ, RZ, -R10 ;  /* 0x000000ffff0a7224 */ /* 0x000fe400078e0a0a */
[C---:B------:R-:W-:Y:S01]  /*0f00*/  VIADD R30, R38.reuse, 0x100 ;  /* 0x00000100261e7836 */ /* 0x040fe20000000000 */
[----:B0-----:R-:W-:Y:S01]  /*0f10*/  LOP3.LUT R12, R3, 0x18, RZ, 0xfc, !PT ;  /* 0x00000018030c7812 */ /* 0x001fe200078efcff */
[----:B------:R-:W-:-:S02]  /*0f20*/  VIADD R28, R38, 0x180 ;  /* 0x00000180261c7836 */ /* 0x000fc40000000000 */
[----:B------:R-:W-:Y:S01]  /*0f30*/  @!P4 IMAD.IADD R40, R40, 0x1, -R0 ;  /* 0x000000012828c824 */ /* 0x000fe200078e0a00 */
[----:B------:R-:W-:Y:S01]  /*0f40*/  IABS R93, R12 ;  /* 0x0000000c005d7213 */ /* 0x000fe20000000000 */
[----:B-1----:R-:W-:Y:S01]  /*0f50*/  IMAD R8, R0, R7, R9 ;  /* 0x0000000700087224 */ /* 0x002fe200078e0209 */
[----:B------:R-:W-:Y:S01]  /*0f60*/  IABS R29, R30 ;  /* 0x0000001e001d7213 */ /* 0x000fe20000000000 */
[----:B------:R-:W-:Y:S01]  /*0f70*/  IMAD.HI.U32 R7, R20, R11, RZ ;  /* 0x0000000b14077227 */ /* 0x000fe200078e00ff */
[----:B------:R-:W-:Y:S02]  /*0f80*/  IABS R31, R28 ;  /* 0x0000001c001f7213 */ /* 0x000fe40000000000 */
[----:B------:R0:W-:Y:S01]  /*0f90*/  STL [R1+0x58], R8 ;  /* 0x0000580801007387 */ /* 0x0001e20000100800 */
[----:B------:R-:W-:Y:S01]  /*0fa0*/  IMAD.MOV R7, RZ, RZ, -R7 ;  /* 0x000000ffff077224 */ /* 0x000fe200078e0a07 */
[----:B------:R-:W-:Y:S01]  /*0fb0*/  ISETP.GT.U32.AND P4, PT, R0, R39, PT ;  /* 0x000000270000720c */ /* 0x000fe20003f84070 */
[----:B------:R-:W-:Y:S01]  /*0fc0*/  IMAD.HI.U32 R9, R20, R15, RZ ;  /* 0x0000000f14097227 */ /* 0x000fe200078e00ff */
[----:B------:R1:W-:Y:S03]  /*0fd0*/  STL [R1+0x800], R12 ;  /* 0x0008000c01007387 */ /* 0x0003e60000100800 */
[----:B------:R-:W-:-:S02]  /*0fe0*/  IMAD R11, R0, R7, R11 ;  /* 0x00000007000b7224 */ /* 0x000fc400078e020b */
[----:B------:R-:W-:Y:S02]  /*0ff0*/  IMAD.MOV R9, RZ, RZ, -R9 ;  /* 0x000000ffff097224 */ /* 0x000fe400078e0a09 */
[----:B0-----:R-:W-:Y:S01]  /*1000*/  IMAD.HI.U32 R8, R20, R13, RZ ;  /* 0x0000000d14087227 */ /* 0x001fe200078e00ff */
[----:B------:R0:W-:Y:S01]  /*1010*/  STL [R1+0x54], R11 ;  /* 0x0000540b01007387 */ /* 0x0001e20000100800 */
[----:B-1----:R-:W-:Y:S02]  /*1020*/  LOP3.LUT R12, R3, 0x1c, RZ, 0xfc, !PT ;  /* 0x0000001c030c7812 */ /* 0x002fe400078efcff */
[----:B------:R-:W-:Y:S02]  /*1030*/  IMAD.MOV R8, RZ, RZ, -R8 ;  /* 0x000000ffff087224 */ /* 0x000fe400078e0a08 */
[----:B------:R-:W-:Y:S01]  /*1040*/  @!P4 IMAD.IADD R39, R39, 0x1, -R0 ;  /* 0x000000012727c824 */ /* 0x000fe200078e0a00 */
[----:B------:R-:W-:Y:S01]  /*1050*/  IABS R19, R12 ;  /* 0x0000000c00137213 */ /* 0x000fe20000000000 */
[----:B------:R-:W-:Y:S01]  /*1060*/  IMAD R7, R0, R8, R13 ;  /* 0x0000000800077224 */ /* 0x000fe200078e020d */
[----:B------:R-:W-:Y:S01]  /*1070*/  ISETP.GE.AND P4, PT, R38, RZ, PT ;  /* 0x000000ff2600720c */ /* 0x000fe20003f86270 */
[----:B------:R-:W-:Y:S01]  /*1080*/  IMAD R8, R0, R9, R15 ;  /* 0x0000000900087224 */ /* 0x000fe200078e020f */
[----:B0-----:R-:W-:-:S02]  /*1090*/  LOP3.LUT R11, R3, 0x1a, RZ, 0xfc, !PT ;  /* 0x0000001a030b7812 */ /* 0x001fc400078efcff */
[----:B------:R0:W-:Y:S01]  /*10a0*/  STL [R1+0x50], R7 ;  /* 0x0000500701007387 */ /* 0x0001e20000100800 */
[C---:B------:R-:W-:Y:S02]  /*10b0*/  LOP3.LUT R9, R3.reuse, 0x1e, RZ, 0xfc, !PT ;  /* 0x0000001e03097812 */ /* 0x040fe400078efcff */
[C---:B------:R-:W-:Y:S01]  /*10c0*/  LOP3.LUT R15, R3.reuse, 0x24, RZ, 0xfc, !PT ;  /* 0x00000024030f7812 */ /* 0x040fe200078efcff */
[----:B------:R1:W-:Y:S01]  /*10d0*/  STL [R1+0x4c], R8 ;  /* 0x00004c0801007387 */ /* 0x0003e20000100800 */
[----:B------:R-:W-:Y:S01]  /*10e0*/  IABS R13, R9 ;  /* 0x00000009000d7213 */ /* 0x000fe20000000000 */
[----:B0-----:R-:W-:Y:S01]  /*10f0*/  IMAD R7, R0, R10, R17 ;  /* 0x0000000a00077224 */ /* 0x001fe200078e0211 */
[----:B-1----:R-:W-:-:S04]  /*1100*/  LOP3.LUT R8, R3, 0x20, RZ, 0xfc, !PT ;  /* 0x0000002003087812 */ /* 0x002fc800078efcff */
[----:B------:R0:W-:Y:S01]  /*1110*/  STL [R1+0x48], R7 ;  /* 0x0000480701007387 */ /* 0x0001e20000100800 */
[----:B------:R-:W-:-:S03]  /*1120*/  IABS R17, R8 ;  /* 0x0000000800117213 */ /* 0x000fc60000000000 */
[----:B------:R1:W-:Y:S04]  /*1130*/  STL [R1+0x804], R11 ;  /* 0x0008040b01007387 */ /* 0x0003e80000100800 */
[----:B------:R2:W-:Y:S01]  /*1140*/  STL [R1+0x808], R12 ;  /* 0x0008080c01007387 */ /* 0x0005e20000100800 */
[----:B------:R-:W-:-:S03]  /*1150*/  IMAD.HI.U32 R10, R20, R17, RZ ;  /* 0x00000011140a7227 */ /* 0x000fc600078e00ff */
[----:B------:R4:W-:Y:S01]  /*1160*/  STL [R1+0x80c], R9 ;  /* 0x00080c0901007387 */ /* 0x0009e20000100800 */
[----:B0-----:R-:W-:Y:S01]  /*1170*/  IMAD.HI.U32 R7, R20, R93, RZ ;  /* 0x0000005d14077227 */ /* 0x001fe200078e00ff */
[----:B-1----:R-:W-:Y:S02]  /*1180*/  IABS R11, R11 ;  /* 0x0000000b000b7213 */ /* 0x002fe40000000000 */
[----:B------:R-:W-:Y:S01]  /*1190*/  STL [R1+0x810], R8 ;  /* 0x0008100801007387 */ /* 0x000fe20000100800 */
[----:B------:R-:W-:Y:S01]  /*11a0*/  IMAD.MOV R7, RZ, RZ, -R7 ;  /* 0x000000ffff077224 */ /* 0x000fe200078e0a07 */
[----:B--2---:R-:W-:Y:S01]  /*11b0*/  LOP3.LUT R12, R3, 0x22, RZ, 0xfc, !PT ;  /* 0x00000022030c7812 */ /* 0x004fe200078efcff */
[----:B------:R-:W-:Y:S02]  /*11c0*/  IMAD.MOV R10, RZ, RZ, -R10 ;  /* 0x000000ffff0a7224 */ /* 0x000fe400078e0a0a */
[----:B------:R-:W-:Y:S02]  /*11d0*/  IMAD R93, R0, R7, R93 ;  /* 0x00000007005d7224 */ /* 0x000fe400078e025d */
[C---:B----4-:R-:W-:Y:S01]  /*11e0*/  IMAD.HI.U32 R9, R20.reuse, R13, RZ ;  /* 0x0000000d14097227 */ /* 0x050fe200078e00ff */
[----:B------:R0:W-:Y:S03]  /*11f0*/  STL [R1+0x814], R12 ;  /* 0x0008140c01007387 */ /* 0x0001e60000100800 */
[----:B------:R-:W-:Y:S01]  /*1200*/  IMAD.HI.U32 R7, R20, R11, RZ ;  /* 0x0000000b14077227 */ /* 0x000fe200078e00ff */
[----:B------:R1:W-:Y:S03]  /*1210*/  STL [R1+0x818], R15 ;  /* 0x0008180f01007387 */ /* 0x0003e60000100800 */
[----:B------:R-:W-:Y:S01]  /*1220*/  IMAD.MOV R9, RZ, RZ, -R9 ;  /* 0x000000ffff097224 */ /* 0x000fe200078e0a09 */
[----:B------:R2:W-:Y:S01]  /*1230*/  STL [R1+0x81c], R21 ;  /* 0x00081c1501007387 */ /* 0x0005e20000100800 */
[----:B------:R-:W-:Y:S01]  /*1240*/  IMAD.MOV R7, RZ, RZ, -R7 ;  /* 0x000000ffff077224 */ /* 0x000fe200078e0a07 */
[----:B0-----:R-:W-:Y:S01]  /*1250*/  IABS R12, R12 ;  /* 0x0000000c000c7213 */ /* 0x001fe20000000000 */
[----:B------:R-:W-:Y:S01]  /*1260*/  IMAD R18, R0, R9, R13 ;  /* 0x0000000900127224 */ /* 0x000fe200078e020d */
[----:B------:R0:W-:Y:S01]  /*1270*/  STL [R1+0x820], R16 ;  /* 0x0008201001007387 */ /* 0x0001e20000100800 */
[----:B------:R-:W-:Y:S01]  /*1280*/  IMAD.HI.U32 R8, R20, R19, RZ ;  /* 0x0000001314087227 */ /* 0x000fe200078e00ff */
[----:B-1----:R-:W-:-:S02]  /*1290*/  IABS R15, R15 ;  /* 0x0000000f000f7213 */ /* 0x002fc40000000000 */
[----:B------:R-:W-:Y:S01]  /*12a0*/  IABS R13, R16 ;  /* 0x00000010000d7213 */ /* 0x000fe20000000000 */
[----:B------:R-:W-:Y:S01]  /*12b0*/  IMAD.MOV.U32 R9, RZ, RZ, R12 ;  /* 0x000000ffff097224 */ /* 0x000fe200078e000c */
[----:B------:R-:W-:Y:S01]  /*12c0*/  LOP3.LUT R12, R3, 0x2c, RZ, 0xfc, !PT ;  /* 0x0000002c030c7812 */ /* 0x000fe200078efcff */
[----:B------:R-:W-:Y:S01]  /*12d0*/  IMAD R92, R0, R7, R11 ;  /* 0x00000007005c7224 */ /* 0x000fe200078e020b */
[----:B------:R-:W-:Y:S01]  /*12e0*/  IABS R11, R21 ;  /* 0x00000015000b7213 */ /* 0x000fe20000000000 */
[----:B------:R-:W-:Y:S01]  /*12f0*/  IMAD.MOV R8, RZ, RZ, -R8 ;  /* 0x000000ffff087224 */ /* 0x000fe200078e0a08 */
[----:B--2---:R-:W-:Y:S01]  /*1300*/  IABS R21, R14 ;  /* 0x0000000e00157213 */ /* 0x004fe20000000000 */
[----:B------:R-:W-:Y:S01]  /*1310*/  IMAD.HI.U32 R7, R20, R9, RZ ;  /* 0x0000000914077227 */ /* 0x000fe200078e00ff */
[----:B------:R-:W-:Y:S03]  /*1320*/  STL [R1+0x824], R14 ;  /* 0x0008240e01007387 */ /* 0x000fe60000100800 */
[----:B------:R-:W-:Y:S01]  /*1330*/  IMAD R19, R0, R8, R19 ;  /* 0x0000000800137224 */ /* 0x000fe200078e0213 */
[----:B------:R1:W-:Y:S01]  /*1340*/  STL [R1+0x828], R12 ;  /* 0x0008280c01007387 */ /* 0x0003e20000100800 */
[----:B------:R-:W-:-:S02]  /*1350*/  IMAD.MOV R7, RZ, RZ, -R7 ;  /* 0x000000ffff077224 */ /* 0x000fc400078e0a07 */
[----:B------:R-:W-:Y:S01]  /*1360*/  IMAD.HI.U32 R8, R20, R11, RZ ;  /* 0x0000000b14087227 */ /* 0x000fe200078e00ff */
[----:B------:R-:W-:Y:S03]  /*1370*/  STL [R1+0x82c], R25 ;  /* 0x00082c1901007387 */ /* 0x000fe60000100800 */
[----:B0-----:R-:W-:Y:S01]  /*1380*/  IMAD R16, R0, R7, R9 ;  /* 0x0000000700107224 */ /* 0x001fe200078e0209 */
[----:B------:R0:W-:Y:S01]  /*1390*/  STL [R1+0x830], R23 ;  /* 0x0008301701007387 */ /* 0x0001e20000100800 */
[----:B------:R-:W-:Y:S01]  /*13a0*/  IMAD.HI.U32 R7, R20, R15, RZ ;  /* 0x0000000f14077227 */ /* 0x000fe200078e00ff */
[----:B-1----:R-:W-:Y:S02]  /*13b0*/  IABS R12, R12 ;  /* 0x0000000c000c7213 */ /* 0x002fe40000000000 */
[----:B------:R1:W-:Y:S01]  /*13c0*/  STL [R1+0x834], R24 ;  /* 0x0008341801007387 */ /* 0x0003e20000100800 */
[----:B------:R-:W-:-:S02]  /*13d0*/  IMAD.MOV R8, RZ, RZ, -R8 ;  /* 0x000000ffff087224 */ /* 0x000fc400078e0a08 */
[----:B------:R-:W-:Y:S01]  /*13e0*/  IMAD R17, R0, R10, R17 ;  /* 0x0000000a00117224 */ /* 0x000fe200078e0211 */
[----:B------:R2:W-:Y:S01]  /*13f0*/  STL [R1+0x838], R22 ;  /* 0x0008381601007387 */ /* 0x0005e20000100800 */
[----:B------:R-:W-:Y:S01]  /*1400*/  IMAD.HI.U32 R10, R20, R21, RZ ;  /* 0x00000015140a7227 */ /* 0x000fe200078e00ff */
[----:B0-----:R-:W-:-:S03]  /*1410*/  IABS R23, R23 ;  /* 0x0000001700177213 */ /* 0x001fc60000000000 */
[----:B------:R-:W-:Y:S02]  /*1420*/  IMAD.MOV R7, RZ, RZ, -R7 ;  /* 0x000000ffff077224 */ /* 0x000fe400078e0a07 */
[----:B------:R-:W-:Y:S02]  /*1430*/  IMAD R14, R0, R8, R11 ;  /* 0x00000008000e7224 */ /* 0x000fe400078e020b */
[----:B------:R-:W-:Y:S02]  /*1440*/  IMAD.MOV.U32 R11, RZ, RZ, R12 ;  /* 0x000000ffff0b7224 */ /* 0x000fe400078e000c */
[----:B------:R-:W-:Y:S02]  /*1450*/  IMAD.MOV R10, RZ, RZ, -R10 ;  /* 0x000000ffff0a7224 */ /* 0x000fe400078e0a0a */
[----:B------:R-:W-:-:S04]  /*1460*/  IMAD.HI.U32 R9, R20, R13, RZ ;  /* 0x0000000d14097227 */ /* 0x000fc800078e00ff */
[----:B------:R-:W-:Y:S02]  /*1470*/  IMAD R15, R0, R7, R15 ;  /* 0x00000007000f7224 */ /* 0x000fe400078e020f */
[----:B------:R-:W-:-:S04]  /*1480*/  IMAD.HI.U32 R7, R20, R11, RZ ;  /* 0x0000000b14077227 */ /* 0x000fc800078e00ff */
[----:B------:R-:W-:Y:S01]  /*1490*/  IMAD R12, R0, R10, R21 ;  /* 0x0000000a000c7224 */ /* 0x000fe200078e0215 */
[----:B------:R-:W-:Y:S01]  /*14a0*/  IABS R21, R25 ;  /* 0x0000001900157213 */ /* 0x000fe20000000000 */
[----:B------:R-:W-:Y:S01]  /*14b0*/  IMAD.MOV R9, RZ, RZ, -R9 ;  /* 0x000000ffff097224 */ /* 0x000fe200078e0a09 */
[----:B------:R-:W-:Y:S01]  /*14c0*/  IABS R25, R24 ;  /* 0x0000001800197213 */ /* 0x000fe20000000000 */
[----:B------:R-:W-:Y:S01]  /*14d0*/  IMAD.MOV R7, RZ, RZ, -R7 ;  /* 0x000000ffff077224 */ /* 0x000fe200078e0a07 */
[----:B-1----:R-:W-:Y:S01]  /*14e0*/  LOP3.LUT R24, R3, 0x36, RZ, 0xfc, !PT ;  /* 0x0000003603187812 */ /* 0x002fe200078efcff */
[----:B------:R-:W-:-:S03]  /*14f0*/  IMAD.HI.U32 R8, R20, R23, RZ ;  /* 0x0000001714087227 */ /* 0x000fc600078e00ff */
[----:B------:R-:W-:Y:S01]  /*1500*/  IABS R26, R24 ;  /* 0x00000018001a7213 */ /* 0x000fe20000000000 */
[C---:B------:R-:W-:Y:S01]  /*1510*/  IMAD R13, R0.reuse, R9, R13 ;  /* 0x00000009000d7224 */ /* 0x040fe200078e020d */
[----:B------:R0:W-:Y:S01]  /*1520*/  STL [R1+0x83c], R24 ;  /* 0x00083c1801007387 */ /* 0x0001e20000100800 */
[----:B------:R-:W-:Y:S02]  /*1530*/  IMAD R11, R0, R7, R11 ;  /* 0x00000007000b7224 */ /* 0x000fe400078e020b */
[C---:B------:R-:W-:Y:S01]  /*1540*/  IMAD.HI.U32 R9, R20.reuse, R25, RZ ;  /* 0x0000001914097227 */ /* 0x040fe200078e00ff */
[----:B------:R-:W-:Y:S03]  /*1550*/  STL [R1+0xa50], R35 ;  /* 0x000a502301007387 */ /* 0x000fe60000100800 */
[C---:B------:R-:W-:Y:S01]  /*1560*/  IMAD.HI.U32 R7, R20.reuse, R21, RZ ;  /* 0x0000001514077227 */ /* 0x040fe200078e00ff */
[----:B------:R-:W-:Y:S03]  /*1570*/  STL [R1+0xa4c], R30 ;  /* 0x000a4c1e01007387 */ /* 0x000fe60000100800 */
[----:B------:R-:W-:Y:S01]  /*1580*/  IMAD.MOV R8, RZ, RZ, -R8 ;  /* 0x000000ffff087224 */ /* 0x000fe200078e0a08 */
[----:B------:R-:W-:Y:S01]  /*1590*/  STL [R1+0xa48], R28 ;  /* 0x000a481c01007387 */ /* 0x000fe20000100800 */
[----:B------:R-:W-:-:S04]  /*15a0*/  IMAD.HI.U32 R10, R20, R27, RZ ;  /* 0x0000001b140a7227 */ /* 0x000fc800078e00ff */
[----:B--2---:R-:W-:Y:S02]  /*15b0*/  IMAD.MOV R22, RZ, RZ, -R9 ;  /* 0x000000ffff167224 */ /* 0x004fe400078e0a09 */
[----:B------:R-:W-:Y:S02]  /*15c0*/  IMAD.MOV R7, RZ, RZ, -R7 ;  /* 0x000000ffff077224 */ /* 0x000fe400078e0a07 */
[C---:B------:R-:W-:Y:S02]  /*15d0*/  IMAD R9, R0.reuse, R8, R23 ;  /* 0x0000000800097224 */ /* 0x040fe400078e0217 */
[----:B------:R-:W-:Y:S01]  /*15e0*/  IMAD.MOV.U32 R23, RZ, RZ, R26 ;  /* 0x000000ffff177224 */ /* 0x000fe200078e001a */
[----:B------:R-:W-:Y:S01]  /*15f0*/  LOP3.LUT R26, R3, 0x38, RZ, 0xfc, !PT ;  /* 0x00000038031a7812 */ /* 0x000fe200078efcff */
[----:B0-----:R-:W-:Y:S02]  /*1600*/  IMAD.MOV R24, RZ, RZ, -R10 ;  /* 0x000000ffff187224 */ /* 0x001fe400078e0a0a */
[----:B------:R-:W-:-:S02]  /*1610*/  IMAD R10, R0, R7, R21 ;  /* 0x00000007000a7224 */ /* 0x000fc400078e0215 */
[----:B------:R-:W-:-:S04]  /*1620*/  IMAD.HI.U32 R21, R20, R23, RZ ;  /* 0x0000001714157227 */ /* 0x000fc800078e00ff */
[C---:B------:R-:W-:Y:S01]  /*1630*/  IMAD R8, R0.reuse, R22, R25 ;  /* 0x0000001600087224 */ /* 0x040fe200078e0219 */
[----:B------:R-:W-:Y:S01]  /*1640*/  IABS R25, R38 ;  /* 0x0000002600197213 */ /* 0x000fe20000000000 */
[----:B------:R-:W-:Y:S01]  /*1650*/  IMAD R7, R0, R24, R27 ;  /* 0x0000001800077224 */ /* 0x000fe200078e021b */
[----:B------:R-:W-:Y:S01]  /*1660*/  IABS R27, R35 ;  /* 0x00000023001b7213 */ /* 0x000fe20000000000 */
[----:B------:R-:W-:Y:S02]  /*1670*/  IMAD.MOV R24, RZ, RZ, -R21 ;  /* 0x000000ffff187224 */ /* 0x000fe400078e0a15 */
[----:B------:R-:W-:-:S04]  /*1680*/  IMAD.HI.U32 R21, R6, R25, RZ ;  /* 0x0000001906157227 */ /* 0x000fc800078e00ff */
[----:B------:R-:W-:Y:S02]  /*1690*/  IMAD R24, R0, R24, R23 ;  /* 0x0000001800187224 */ /* 0x000fe400078e0217 */
[----:B------:R-:W-:-:S03]  /*16a0*/  IMAD.HI.U32 R22, R6, R27, RZ ;  /* 0x0000001b06167227 */ /* 0x000fc600078e00ff */
[----:B------:R0:W-:Y:S01]  /*16b0*/  STL [R1+0x80], R24 ;  /* 0x0000801801007387 */ /* 0x0001e20000100800 */
[----:B------:R-:W-:-:S03]  /*16c0*/  IMAD.HI.U32 R23, R6, R29, RZ ;  /* 0x0000001d06177227 */ /* 0x000fc600078e00ff */
[----:B------:R1:W-:Y:S01]  /*16d0*/  STL [R1+0x840], R26 ;  /* 0x0008401a01007387 */ /* 0x0003e20000100800 */
[----:B------:R-:W-:-:S03]  /*16e0*/  IMAD.HI.U32 R6, R6, R31, RZ ;  /* 0x0000001f06067227 */ /* 0x000fc600078e00ff */
[----:B------:R-:W-:Y:S01]  /*16f0*/  STL [R1+0x844], R41 ;  /* 0x0008442901007387 */ /* 0x000fe20000100800 */
[----:B------:R-:W-:Y:S02]  /*1700*/  IMAD.MOV R21, RZ, RZ, -R21 ;  /* 0x000000ffff157224 */ /* 0x000fe400078e0a15 */
[----:B------:R-:W-:Y:S01]  /*1710*/  IMAD.MOV R22, RZ, RZ, -R22 ;  /* 0x000000ffff167224 */ /* 0x000fe200078e0a16 */
[----:B------:R2:W-:Y:S01]  /*1720*/  STL [R1+0x848], R33 ;  /* 0x0008482101007387 */ /* 0x0005e20000100800 */
[----:B0-----:R-:W-:Y:S02]  /*1730*/  IMAD.MOV R24, RZ, RZ, -R23 ;  /* 0x000000ffff187224 */ /* 0x001fe400078e0a17 */
[----:B------:R-:W-:Y:S02]  /*1740*/  IMAD.MOV R6, RZ, RZ, -R6 ;  /* 0x000000ffff067224 */ /* 0x000fe400078e0a06 */
[C---:B------:R-:W-:Y:S02]  /*1750*/  IMAD R21, R2.reuse, R21, R25 ;  /* 0x0000001502157224 */ /* 0x040fe400078e0219 */
[C---:B------:R-:W-:Y:S01]  /*1760*/  IMAD R23, R2.reuse, R22, R27 ;  /* 0x0000001602177224 */ /* 0x040fe200078e021b */
[----:B------:R-:W-:Y:S01]  /*1770*/  IABS R22, R26 ;  /* 0x0000001a00167213 */ /* 0x000fe20000000000 */
[C---:B------:R-:W-:Y:S01]  /*1780*/  IMAD R25, R2.reuse, R24, R29 ;  /* 0x0000001802197224 */ /* 0x040fe200078e021d */
[C---:B------:R-:W-:Y:S01]  /*1790*/  ISETP.GT.U32.AND P0, PT, R2.reuse, R21, PT ;  /* 0x000000150200720c */ /* 0x040fe20003f04070 */
[C---:B------:R-:W-:Y:S01]  /*17a0*/  IMAD R27, R2.reuse, R6, R31 ;  /* 0x00000006021b7224 */ /* 0x040fe200078e021f */
[C---:B------:R-:W-:Y:S01]  /*17b0*/  ISETP.GT.U32.AND P3, PT, R2.reuse, R23, PT ;  /* 0x000000170200720c */ /* 0x040fe20003f64070 */
[----:B------:R-:W-:Y:S01]  /*17c0*/  IMAD.MOV.U32 R29, RZ, RZ, R22 ;  /* 0x000000ffff1d7224 */ /* 0x000fe200078e0016 */
[----:B------:R-:W-:-:S02]  /*17d0*/  ISETP.GT.U32.AND P5, PT, R2, R25, PT ;  /* 0x000000190200720c */ /* 0x000fc40003fa4070 */
[----:B------:R-:W-:Y:S01]  /*17e0*/  ISETP.GT.U32.AND P2, PT, R2, R27, PT ;  /* 0x0000001b0200720c */ /* 0x000fe20003f44070 */
[----:B------:R-:W-:Y:S01]  /*17f0*/  IMAD.HI.U32 R6, R20, R29, RZ ;  /* 0x0000001d14067227 */ /* 0x000fe200078e00ff */
[----:B-1----:R-:W-:Y:S02]  /*1800*/  LOP3.LUT R26, R3, 0x3e, RZ, 0xfc, !PT ;  /* 0x0000003e031a7812 */ /* 0x002fe400078efcff */
[----:B------:R-:W-:Y:S01]  /*1810*/  IABS R24, R33 ;  /* 0x0000002100187213 */ /* 0x000fe20000000000 */
[----:B------:R-:W-:Y:S01]  /*1820*/  IMAD.MOV R22, RZ, RZ, -R6 ;  /* 0x000000ffff167224 */ /* 0x000fe200078e0a06 */
[----:B--2---:R-:W-:Y:S01]  /*1830*/  IABS R33, R26 ;  /* 0x0000001a00217213 */ /* 0x004fe20000000000 */
[--C-:B------:R-:W-:Y:S01]  /*1840*/  @!P0 IMAD.IADD R21, R21, 0x1, -R2.reuse ;  /* 0x0000000115158824 */ /* 0x100fe200078e0a02 */
[----:B------:R-:W-:Y:S01]  /*1850*/  IABS R31, R41 ;  /* 0x00000029001f7213 */ /* 0x000fe20000000000 */
[--C-:B------:R-:W-:Y:S01]  /*1860*/  @!P3 IMAD.IADD R23, R23, 0x1, -R2.reuse ;  /* 0x000000011717b824 */ /* 0x100fe200078e0a02 */
[----:B------:R0:W-:Y:S01]  /*1870*/  STL [R1+0x7d0], R26 ;  /* 0x0007d01a01007387 */ /* 0x0001e20000100800 */
[--C-:B------:R-:W-:Y:S01]  /*1880*/  @!P5 IMAD.IADD R25, R25, 0x1, -R2.reuse ;  /* 0x000000011919d824 */ /* 0x100fe200078e0a02 */
[C---:B------:R-:W-:Y:S01]  /*1890*/  ISETP.GT.U32.AND P0, PT, R2.reuse, R21, PT ;  /* 0x000000150200720c */ /* 0x040fe20003f04070 */
[----:B------:R-:W-:Y:S01]  /*18a0*/  @!P2 IMAD.IADD R27, R27, 0x1, -R2 ;  /* 0x000000011b1ba824 */ /* 0x000fe200078e0a02 */
[----:B------:R-:W-:Y:S01]  /*18b0*/  ISETP.GT.U32.AND P3, PT, R2, R23, PT ;  /* 0x000000170200720c */ /* 0x000fe20003f64070 */
[----:B------:R-:W-:Y:S01]  /*18c0*/  IMAD R22, R0, R22, R29 ;  /* 0x0000001600167224 */ /* 0x000fe200078e021d */
[----:B------:R-:W-:Y:S01]  /*18d0*/  ISETP.GT.U32.AND P5, PT, R2, R25, PT ;  /* 0x000000190200720c */ /* 0x000fe20003fa4070 */
[----:B------:R-:W-:Y:S01]  /*18e0*/  IMAD.HI.U32 R6, R20, R31, RZ ;  /* 0x0000001f14067227 */ /* 0x000fe200078e00ff */
[----:B------:R-:W-:Y:S01]  /*18f0*/  ISETP.GT.U32.AND P2, PT, R2, R27, PT ;  /* 0x0000001b0200720c */ /* 0x000fe20003f44070 */
[----:B0-----:R-:W0:Y:S01]  /*1900*/  LDC R26, c[0x0][0x3a0] ;  /* 0x0000e800ff1a7b82 */ /* 0x001e220000000800 */
[----:B------:R1:W-:Y:S01]  /*1910*/  STL [R1+0x7c], R22 ;  /* 0x00007c1601007387 */ /* 0x0003e20000100800 */
[----:B------:R-:W-:-:S02]  /*1920*/  IMAD.MOV.U32 R29, RZ, RZ, R24 ;  /* 0x000000ffff1d7224 */ /* 0x000fc400078e0018 */
[----:B------:R-:W-:Y:S02]  /*1930*/  IMAD.MOV R24, RZ, RZ, -R6 ;  /* 0x000000ffff187224 */ /* 0x000fe400078e0a06 */
[--C-:B------:R-:W-:Y:S01]  /*1940*/  @!P0 IMAD.IADD R21, R21, 0x1, -R2.reuse ;  /* 0x0000000115158824 */ /* 0x100fe200078e0a02 */
[C---:B------:R-:W-:Y:S01]  /*1950*/  ISETP.GT.U32.AND P0, PT, R0.reuse, R37, PT ;  /* 0x000000250000720c */ /* 0x040fe20003f04070 */
[--C-:B------:R-:W-:Y:S01]  /*1960*/  @!P3 IMAD.IADD R23, R23, 0x1, -R2.reuse ;  /* 0x000000011717b824 */ /* 0x100fe200078e0a02 */
[C---:B------:R-:W-:Y:S01]  /*1970*/  ISETP.GT.U32.AND P3, PT, R0.reuse, R36, PT ;  /* 0x000000240000720c */ /* 0x040fe20003f64070 */
[----:B------:R-:W-:Y:S01]  /*1980*/  @!P5 IMAD.IADD R25, R25, 0x1, -R2 ;  /* 0x000000011919d824 */ /* 0x000fe200078e0a02 */
[----:B------:R-:W-:Y:S01]  /*1990*/  ISETP.GT.U32.AND P5, PT, R0, R34, PT ;  /* 0x000000220000720c */ /* 0x000fe20003fa4070 */
[----:B-1----:R-:W-:-:S04]  /*19a0*/  IMAD.HI.U32 R22, R20, R33, RZ ;  /* 0x0000002114167227 */ /* 0x002fc800078e00ff */
[----:B------:R-:W-:Y:S02]  /*19b0*/  IMAD.MOV R22, RZ, RZ, -R22 ;  /* 0x000000ffff167224 */ /* 0x000fe400078e0a16 */
[----:B------:R-:W-:Y:S01]  /*19c0*/  @!P2 IMAD.IADD R27, R27, 0x1, -R2 ;  /* 0x000000011b1ba824 */ /* 0x000fe200078e0a02 */
[C---:B------:R-:W-:Y:S01]  /*19d0*/  ISETP.GT.U32.AND P2, PT, R0.reuse, R32, PT ;  /* 0x000000200000720c */ /* 0x040fe20003f44070 */
[----:B------:R-:W-:Y:S02]  /*19e0*/  IMAD R6, R0, R22, R33 ;  /* 0x0000001600067224 */ /* 0x000fe400078e0221 */
[----:B------:R-:W-:-:S03]  /*19f0*/  IMAD.HI.U32 R20, R20, R29, RZ ;  /* 0x0000001d14147227 */ /* 0x000fc600078e00ff */
[C---:B------:R-:W-:Y:S01]  /*1a00*/  ISETP.GT.U32.AND P6, PT, R0.reuse, R6, PT ;  /* 0x000000060000720c */ /* 0x040fe20003fc4070 */
[----:B------:R-:W-:Y:S02]  /*1a10*/  IMAD.MOV R20, RZ, RZ, -R20 ;  /* 0x000000ffff147224 */ /* 0x000fe400078e0a14 */
[C---:B------:R-:W-:Y:S02]  /*1a20*/  IMAD R22, R0.reuse, R24, R31 ;  /* 0x0000001800167224 */ /* 0x040fe400078e021f */
[----:B------:R-:W-:Y:S02]  /*1a30*/  IMAD R20, R0, R20, R29 ;  /* 0x0000001400147224 */ /* 0x000fe400078e021d */
[--C-:B------:R-:W-:Y:S01]  /*1a40*/  @!P0 IMAD.IADD R37, R37, 0x1, -R0.reuse ;  /* 0x0000000125258824 */ /* 0x100fe200078e0a00 */
[----:B------:R-:W-:Y:S01]  /*1a50*/  STL [R1+0x78], R22 ;  /* 0x0000781601007387 */ /* 0x000fe20000100800 */
[--C-:B------:R-:W-:Y:S01]  /*1a60*/  @!P3 IMAD.IADD R36, R36, 0x1, -R0.reuse ;  /* 0x000000012424b824 */ /* 0x100fe200078e0a00 */
[----:B------:R-:W-:Y:S01]  /*1a70*/  ISETP.GE.AND P3, PT, R35, RZ, PT ;  /* 0x000000ff2300720c */ /* 0x000fe20003f66270 */
[--C-:B------:R-:W-:Y:S01]  /*1a80*/  @!P5 IMAD.IADD R34, R34, 0x1, -R0.reuse ;  /* 0x000000012222d824 */ /* 0x100fe200078e0a00 */
[----:B------:R-:W-:Y:S01]  /*1a90*/  STL [R1+0x74], R40 ;  /* 0x0000742801007387 */ /* 0x000fe20000100800 */
[--C-:B------:R-:W-:Y:S01]  /*1aa0*/  @!P2 IMAD.IADD R32, R32, 0x1, -R0.reuse ;  /* 0x000000012020a824 */ /* 0x100fe200078e0a00 */
[----:B------:R-:W-:Y:S01]  /*1ab0*/  ISETP.GE.AND P2, PT, R30, RZ, PT ;  /* 0x000000ff1e00720c */ /* 0x000fe20003f46270 */
[----:B0-----:R-:W-:Y:S01]  /*1ac0*/  VIADD R2, R26, 0xffffffff ;  /* 0xffffffff1a027836 */ /* 0x001fe20000000000 */
[----:B------:R0:W-:Y:S01]  /*1ad0*/  STL [R1+0x84], R20 ;  /* 0x0000841401007387 */ /* 0x0001e20000100800 */
[----:B------:R-:W-:Y:S01]  /*1ae0*/  @!P6 IMAD.IADD R6, R6, 0x1, -R0 ;  /* 0x000000010606e824 */ /* 0x000fe200078e0a00 */
[----:B------:R-:W-:Y:S01]  /*1af0*/  ISETP.GE.AND P6, PT, R28, RZ, PT ;  /* 0x000000ff1c00720c */ /* 0x000fe20003fc6270 */
[----:B------:R-:W-:Y:S01]  /*1b00*/  @!P4 IMAD.MOV R21, RZ, RZ, -R21 ;  /* 0x000000ffff15c224 */ /* 0x000fe200078e0a15 */
[----:B------:R1:W-:Y:S01]  /*1b10*/  STL [R1+0x70], R39 ;  /* 0x0000702701007387 */ /* 0x0003e20000100800 */
[----:B------:R-:W-:Y:S01]  /*1b20*/  ISETP.GE.U32.AND P0, PT, R2, 0x7fffffc0, PT ;  /* 0x7fffffc00200780c */ /* 0x000fe20003f06070 */
[----:B------:R-:W-:Y:S01]  /*1b30*/  VIADD R2, R26, 0xfffffff7 ;  /* 0xfffffff71a027836 */ /* 0x000fe20000000000 */
[----:B------:R-:W-:Y:S01]  /*1b40*/  ISETP.NE.AND P5, PT, R4, RZ, PT ;  /* 0x000000ff0400720c */ /* 0x000fe20003fa5270 */
[----:B------:R1:W-:Y:S01]  /*1b50*/  STL [R1+0x6c], R37 ;  /* 0x00006c2501007387 */ /* 0x0003e20000100800 */
[----:B------:R-:W-:Y:S01]  /*1b60*/  LOP3.LUT R4, RZ, R4, RZ, 0x33, !PT ;  /* 0x00000004ff047212 */ /* 0x000fe200078e33ff */
[----:B------:R-:W-:Y:S01]  /*1b70*/  @!P3 IMAD.MOV R23, RZ, RZ, -R23 ;  /* 0x000000ffff17b224 */ /* 0x000fe200078e0a17 */
[----:B------:R-:W-:Y:S01]  /*1b80*/  ISETP.GE.U32.AND P4, PT, R2, 0x7fffffb8, PT ;  /* 0x7fffffb80200780c */ /* 0x000fe20003f86070 */
[----:B------:R1:W-:Y:S01]  /*1b90*/  STL [R1+0x68], R36 ;  /* 0x0000682401007387 */ /* 0x0003e20000100800 */
[----:B------:R-:W-:Y:S01]  /*1ba0*/  VIADD R2, R26, 0xffffffe7 ;  /* 0xffffffe71a027836 */ /* 0x000fe20000000000 */
[----:B------:R-:W-:Y:S01]  /*1bb0*/  SEL R87, R4, R21, !P5 ;  /* 0x0000001504577207 */ /* 0x000fe20006800000 */
[----:B------:R-:W-:Y:S01]  /*1bc0*/  @!P2 IMAD.MOV R25, RZ, RZ, -R25 ;  /* 0x000000ffff19a224 */ /* 0x000fe200078e0a19 */
[----:B------:R1:W-:Y:S01]  /*1bd0*/  STL [R1+0x64], R34 ;  /* 0x0000642201007387 */ /* 0x0003e20000100800 */
[----:B------:R-:W-:Y:S01]  /*1be0*/  @!P6 IMAD.MOV R27, RZ, RZ, -R27 ;  /* 0x000000ffff1be224 */ /* 0x000fe200078e0a1b */
[----:B------:R-:W-:Y:S01]  /*1bf0*/  ISETP.GE.U32.AND P2, PT, R2, 0x7fffffa8, PT ;  /* 0x7fffffa80200780c */ /* 0x000fe20003f46070 */
[----:B0-----:R-:W-:Y:S01]  /*1c00*/  VIADD R20, R26, 0xffffffef ;  /* 0xffffffef1a147836 */ /* 0x001fe20000000000 */
[----:B------:R1:W-:Y:S01]  /*1c10*/  STL [R1+0x60], R32 ;  /* 0x0000602001007387 */ /* 0x0003e20000100800 */
[----:B---3--:R-:W-:Y:S01]  /*1c20*/  IMAD R87, R87, UR8, RZ ;  /* 0x0000000857577c24 */ /* 0x008fe2000f8e02ff */
[----:B------:R-:W-:Y:S01]  /*1c30*/  SEL R2, R4, R23, !P5 ;  /* 0x0000001704027207 */ /* 0x000fe20006800000 */
[----:B------:R-:W-:Y:S01]  /*1c40*/  VIADD R21, R26, 0xffffffdf ;  /* 0xffffffdf1a157836 */ /* 0x000fe20000000000 */
[----:B------:R-:W-:-:S02]  /*1c50*/  SEL R25, R4, R25, !P5 ;  /* 0x0000001904197207 */ /* 0x000fc40006800000 */
[----:B------:R-:W-:Y:S01]  /*1c60*/  SEL R27, R4, R27, !P5 ;  /* 0x0000001b041b7207 */ /* 0x000fe20006800000 */
[----:B------:R-:W-:Y:S01]  /*1c70*/  IMAD R2, R2, UR8, RZ ;  /* 0x0000000802027c24 */ /* 0x000fe2000f8e02ff */
[----:B------:R-:W-:Y:S01]  /*1c80*/  ISETP.GE.U32.AND P3, PT, R20, 0x7fffffb0, PT ;  /* 0x7fffffb01400780c */ /* 0x000fe20003f66070 */
[----:B------:R-:W-:Y:S01]  /*1c90*/  IMAD R4, R25, UR8, RZ ;  /* 0x0000000819047c24 */ /* 0x000fe2000f8e02ff */
[----:B-----5:R-:W-:Y:S01]  /*1ca0*/  LEA R86, P6, R87, UR12, 0x1 ;  /* 0x0000000c57567c11 */ /* 0x020fe2000f8c08ff */
[----:B-1----:R-:W-:-:S12]  /*1cb0*/  BRA.U UP0, `(.L_x_5) ;  /* 0x0000000100187547 */ /* 0x002fd8000b800000 */
[----:B------:R-:W-:Y:S01]  /*1cc0*/  ELECT P5, URZ, PT ;  /* 0x0000000000ff782f */ /* 0x000fe200038a0000 */
[----:B------:R-:W-:Y:S01]  /*1cd0*/  IMAD.MOV.U32 R20, RZ, RZ, 0x1 ;  /* 0x00000001ff147424 */ /* 0x000fe200078e00ff */
[----:B------:R-:W-:Y:S01]  /*1ce0*/  UMOV UR7, 0x40 ;  /* 0x0000004000077882 */ /* 0x000fe20000000000 */
[----:B------:R-:W-:Y:S01]  /*1cf0*/  UVIRTCOUNT.DEALLOC.SMPOOL 0x80 ;  /* 0x000000800000784c */ /* 0x000fe20000000000 */
[----:B------:R-:W-:-:S09]  /*1d00*/  ULEA UR7, UR4, UR7, 0x18 ;  /* 0x0000000704077291 */ /* 0x000fd2000f8ec0ff */
[----:B------:R0:W-:Y:S03]  /*1d10*/  @P5 STS.U8 [UR7], R20 ;  /* 0x00000014ff005988 */ /* 0x0001e60008000007 */
.L_x_5:
[----:B------:R-:W-:Y:S01]  /*1d20*/  UIADD3 UR7, UPT, UPT, UR6, UR9, URZ ;  /* 0x0000000906077290 */ /* 0x000fe2000fffe0ff */
[----:B------:R1:W-:Y:S01]  /*1d30*/  STL.64 [R1+0x1318], R68 ;  /* 0x0013184401007387 */ /* 0x0003e20000100a00 */
[----:B0-----:R-:W-:Y:S01]  /*1d40*/  IMAD R20, R27, UR8, RZ ;  /* 0x000000081b147c24 */ /* 0x001fe2000f8e02ff */
[C---:B------:R-:W-:Y:S01]  /*1d50*/  LEA R88, P5, R2.reuse, UR12, 0x1 ;  /* 0x0000000c02587c11 */ /* 0x040fe2000f8a08ff */
[----:B------:R-:W-:Y:S01]  /*1d60*/  VOTEU.ALL UP1, P1 ;  /* 0x0000000000ff7886 */ /* 0x000fe20000820000 */
[----:B------:R-:W-:Y:S01]  /*1d70*/  STL.64 [R1+0x1310], R72 ;  /* 0x0013104801007387 */ /* 0x000fe20000100a00 */
[----:B------:R-:W-:Y:S01]  /*1d80*/  LEA.HI.X.SX32 R87, R87, UR13, 0x1, P6 ;  /* 0x0000000d57577c11 */ /* 0x000fe2000b0f0eff */
[----:B------:R-:W-:Y:S01]  /*1d90*/  UIADD3 UR8, UPT, UPT, UR5, 0x24000, URZ ;  /* 0x0002400005087890 */ /* 0x000fe2000fffe0ff */
[----:B------:R-:W-:Y:S01]  /*1da0*/  LEA.HI.X.SX32 R89, R2, UR13, 0x1, P5 ;  /* 0x0000000d02597c11 */ /* 0x000fe2000a8f0eff */
[----:B------:R-:W-:Y:S01]  /*1db0*/  STTM.x64 tmem[UR7], RZ ;  /* 0x000000ff000079ed */ /* 0x000fe20008340007 */
[----:B------:R-:W-:Y:S01]  /*1dc0*/  STTM.x64 tmem[UR7+0x40], RZ ;  /* 0x000040ff000079ed */ /* 0x000fe20008340007 */
[----:B------:R-:W-:Y:S01]  /*1dd0*/  STTM.x64 tmem[UR7+0x80], RZ ;  /* 0x000080ff000079ed */ /* 0x000fe20008340007 */
[----:B------:R-:W-:Y:S01]  /*1de0*/  STTM.x64 tmem[UR7+0xc0], RZ ;  /* 0x0000c0ff000079ed */ /* 0x000fe20008340007 */
[----:B------:R-:W0:Y:S01]  /*1df0*/  FENCE.VIEW.ASYNC.T ;  /* 0x00000000000073c6 */ /* 0x000e220000000200 */
[----:B------:R-:W-:Y:S01]  /*1e00*/  STL.64 [R1+0x1308], R70 ;  /* 0x0013084601007387 */ /* 0x000fe20000100a00 */
[----:B------:R-:W-:Y:S01]  /*1e10*/  LEA R84, P6, R4, UR12, 0x1 ;  /* 0x0000000c04547c11 */ /* 0x000fe2000f8c08ff */
[----:B0-----:R-:W-:Y:S01]  /*1e20*/  VOTEU.ALL UP2, P1 ;  /* 0x0000000000ff7886 */ /* 0x001fe20000840000 */
[----:B------:R-:W-:Y:S01]  /*1e30*/  LEA R82, P5, R20, UR12, 0x1 ;  /* 0x0000000c14527c11 */ /* 0x000fe2000f8a08ff */
[----:B------:R-:W-:Y:S01]  /*1e40*/  STL.64 [R1+0x1300], R60 ;  /* 0x0013003c01007387 */ /* 0x000fe20000100a00 */
[----:B------:R-:W-:Y:S01]  /*1e50*/  LEA.HI.X.SX32 R85, R4, UR13, 0x1, P6 ;  /* 0x0000000d04557c11 */ /* 0x000fe2000b0f0eff */
[----:B------:R-:W0:Y:S01]  /*1e60*/  LDC.64 R90, c[0x0][0x3a8] ;  /* 0x0000ea00ff5a7b82 */ /* 0x000e220000000a00 */
[----:B------:R-:W-:Y:S01]  /*1e70*/  LEA.HI.X.SX32 R83, R20, UR13, 0x1, P5 ;  /* 0x0000000d14537c11 */ /* 0x000fe2000a8f0eff */
[----:B------:R2:W-:Y:S01]  /*1e80*/  STL.64 [R1+0x1320], R60 ;  /* 0x0013203c01007387 */ /* 0x0005e20000100a00 */
[----:B------:R-:W-:-:S04]  /*1e90*/  @!UP1 UIADD3 UR12, UPT, UPT, -UR10, 0x100000, URZ ;  /* 0x001000000a0c9890 */ /* 0x000fc8000fffe1ff */
[----:B------:R-:W-:Y:S02]  /*1ea0*/  @!UP1 USHF.L.U32 UR13, UR12, 0xb, URZ ;  /* 0x0000000b0c0d9899 */ /* 0x000fe400080006ff */
[----:B------:R-:W-:Y:S01]  /*1eb0*/  @!UP1 USHF.L.U32 UR12, UR12, 0x1, URZ ;  /* 0x000000010c0c9899 */ /* 0x000fe200080006ff */
[----:B------:R-:W3:Y:S01]  /*1ec0*/  LDCU.64 UR16, c[0x0][0x358] ;  /* 0x00006b00ff1077ac */ /* 0x000ee20008000a00 */
[----:B------:R-:W-:Y:S01]  /*1ed0*/  PRMT R20, RZ, 0x7610, R20 ;  /* 0x00007610ff147816 */ /* 0x000fe20000000014 */
[----:B------:R-:W-:Y:S01]  /*1ee0*/  BAR.SYNC.DEFER_BLOCKING 0x0 ;  /* 0x0000000000007b1d */ /* 0x000fe20000010000 */
[----:B------:R-:W-:Y:S02]  /*1ef0*/  PRMT R32, RZ, 0x7610, R32 ;  /* 0x00007610ff207816 */ /* 0x000fe40000000020 */
[----:B------:R-:W-:Y:S02]  /*1f00*/  PRMT R31, RZ, 0x7610, R31 ;  /* 0x00007610ff1f7816 */ /* 0x000fe4000000001f */
[----:B------:R-:W-:Y:S01]  /*1f10*/  PRMT R30, RZ, 0x7610, R30 ;  /* 0x00007610ff1e7816 */ /* 0x000fe2000000001e */
[----:B------:R-:W4:Y:S01]  /*1f20*/  LDCU UR4, c[0x0][0x3b0] ;  /* 0x00007600ff0477ac */ /* 0x000f220008000800 */
[----:B------:R-:W-:Y:S01]  /*1f30*/  PRMT R29, RZ, 0x7610, R29 ;  /* 0x00007610ff1d7816 */ /* 0x000fe2000000001d */
[----:B------:R-:W-:Y:S01]  /*1f40*/  STL.64 [R1+0x12f8], R66 ;  /* 0x0012f84201007387 */ /* 0x000fe20000100a00 */
[----:B------:R-:W-:Y:S01]  /*1f50*/  PRMT R28, RZ, 0x7610, R28 ;  /* 0x00007610ff1c7816 */ /* 0x000fe2000000001c */
[----:B------:R-:W0:Y:S01]  /*1f60*/  LDCU UR30, c[0x0][0x3b0] ;  /* 0x00007600ff1e77ac */ /* 0x000e220008000800 */
        /* <DEDUP_REMOVED lines=9> */
[----:B------:R-:W-:Y:S01]  /*2000*/  STL [R1+0x12c0], R64 ;  /* 0x0012c04001007387 */ /* 0x000fe20000100800 */
[----:B-1----:R-:W-:Y:S01]  /*2010*/  PRMT R69, RZ, 0x7610, R69 ;  /* 0x00007610ff457816 */ /* 0x002fe20000000045 */
[----:B------:R-:W1:Y:S01]  /*2020*/  LDCU UR20, c[0x0][0x3b0] ;  /* 0x00007600ff1477ac */ /* 0x000e620008000800 */
[----:B------:R-:W-:Y:S01]  /*2030*/  ISETP.GE.U32.AND P6, PT, R21, 0x7fffffa0, PT ;  /* 0x7fffffa01500780c */ /* 0x000fe20003fc6070 */
[----:B------:R-:W-:Y:S04]  /*2040*/  STL.64 [R1+0x12e0], R64 ;  /* 0x0012e04001007387 */ /* 0x000fe80000100a00 */
[----:B------:R-:W0:Y:S02]  /*2050*/  FENCE.VIEW.ASYNC.S ;  /* 0x00000000000073c6 */ /* 0x000e240000000000 */
[----:B0-----:R0:W1:Y:S01]  /*2060*/  @!UP2 SYNCS.EXCH.64 URZ, [UR8], UR12 ;  /* 0x0000000c08ffa5b2 */ /* 0x0010620008000100 */
[----:B------:R-:W-:Y:S01]  /*2070*/  PRMT R41, RZ, 0x7610, R41 ;  /* 0x00007610ff297816 */ /* 0x000fe20000000029 */
[----:B------:R-:W0:Y:S01]  /*2080*/  LDCU UR18, c[0x0][0x3b0] ;  /* 0x00007600ff1277ac */ /* 0x000e220008000800 */
[----:B------:R-:W-:Y:S01]  /*2090*/  STL.64 [R1+0x12b8], R50 ;  /* 0x0012b83201007387 */ /* 0x000fe20000100a00 */
[----:B------:R-:W-:-:S02]  /*20a0*/  PRMT R40, RZ, 0x7610, R40 ;  /* 0x00007610ff287816 */ /* 0x000fc40000000028 */
[----:B------:R-:W-:Y:S01]  /*20b0*/  PRMT R39, RZ, 0x7610, R39 ;  /* 0x00007610ff277816 */ /* 0x000fe20000000027 */
[----:B------:R-:W-:Y:S01]  /*20c0*/  STL.64 [R1+0x12d8], R50 ;  /* 0x0012d83201007387 */ /* 0x000fe20000100a00 */
[----:B------:R-:W-:Y:S01]  /*20d0*/  PRMT R38, RZ, 0x7610, R38 ;  /* 0x00007610ff267816 */ /* 0x000fe20000000026 */
[----:B------:R-:W1:Y:S02]  /*20e0*/  LDCU UR19, c[0x0][0x3b0] ;  /* 0x00007600ff1377ac */ /* 0x000e640008000800 */
[----:B------:R-:W-:Y:S01]  /*20f0*/  STL.64 [R1+0x12e8], R50 ;  /* 0x0012e83201007387 */ /* 0x000fe20000100a00 */
[----:B--2---:R-:W-:Y:S01]  /*2100*/  PRMT R60, RZ, 0x7610, R60 ;  /* 0x00007610ff3c7816 */ /* 0x004fe2000000003c */
[----:B0-----:R-:W0:Y:S02]  /*2110*/  LDCU UR12, c[0x0][0x3b0] ;  /* 0x00007600ff0c77ac */ /* 0x001e240008000800 */
[----:B------:R-:W-:Y:S01]  /*2120*/  STL.64 [R1+0x1278], R54 ;  /* 0x0012783601007387 */ /* 0x000fe20000100a00 */
[----:B------:R-:W-:Y:S01]  /*2130*/  PRMT R61, RZ, 0x7610, R61 ;  /* 0x00007610ff3d7816 */ /* 0x000fe2000000003d */
[----:B------:R-:W2:Y:S02]  /*2140*/  LDCU UR13, c[0x0][0x3b0] ;  /* 0x00007600ff0d77ac */ /* 0x000ea40008000800 */
[----:B------:R-:W-:Y:S01]  /*2150*/  STL.64 [R1+0x1298], R54 ;  /* 0x0012983601007387 */ /* 0x000fe20000100a00 */
[----:B------:R-:W-:Y:S01]  /*2160*/  PRMT R37, RZ, 0x7610, R37 ;  /* 0x00007610ff257816 */ /* 0x000fe20000000025 */
[----:B------:R-:W0:Y:S02]  /*2170*/  LDCU UR21, c[0x0][0x3b0] ;  /* 0x00007600ff1577ac */ /* 0x000e240008000800 */
        /* <DEDUP_REMOVED lines=9> */
[----:B------:R2:W-:Y:S01]  /*2210*/  STL.64 [R1+0x12a8], R56 ;  /* 0x0012a83801007387 */ /* 0x0005e20000100a00 */
[----:B------:R-:W-:Y:S01]  /*2220*/  PRMT R33, RZ, 0x7610, R33 ;  /* 0x00007610ff217816 */ /* 0x000fe20000000021 */
[----:B------:R-:W0:Y:S01]  /*2230*/  LDCU UR25, c[0x0][0x3b0] ;  /* 0x00007600ff1977ac */ /* 0x000e220008000800 */
[----:B-1----:R-:W-:Y:S01]  /*2240*/  BAR.SYNC.DEFER_BLOCKING 0x0 ;  /* 0x0000000000007b1d */ /* 0x002fe20000010000 */
[----:B------:R-:W-:-:S02]  /*2250*/  PRMT R44, RZ, 0x7610, R44 ;  /* 0x00007610ff2c7816 */ /* 0x000fc4000000002c */
[----:B------:R-:W-:-:S03]  /*2260*/  PRMT R45, RZ, 0x7610, R45 ;  /* 0x00007610ff2d7816 */ /* 0x000fc6000000002d */
[----:B------:R-:W1:Y:S02]  /*2270*/  LDCU UR26, c[0x0][0x3b0] ;  /* 0x00007600ff1a77ac */ /* 0x000e640008000800 */
[----:B--2---:R-:W2:Y:S01]  /*2280*/  LDC R57, c[0x0][0x3a0] ;  /* 0x0000e800ff397b82 */ /* 0x004ea20000000800 */
[----:B------:R-:W-:Y:S01]  /*2290*/  STL.64 [R1+0x1258], R52 ;  /* 0x0012583401007387 */ /* 0x000fe20000100a00 */
[----:B------:R-:W0:Y:S03]  /*22a0*/  LDCU UR27, c[0x0][0x3b0] ;  /* 0x00007600ff1b77ac */ /* 0x000e260008000800 */
[----:B------:R-:W-:Y:S01]  /*22b0*/  STL.64 [R1+0x1238], R46 ;  /* 0x0012382e01007387 */ /* 0x000fe20000100a00 */
[----:B------:R-:W0:Y:S03]  /*22c0*/  LDCU UR29, c[0x0][0x3b0] ;  /* 0x00007600ff1d77ac */ /* 0x000e260008000800 */
[----:B------:R-:W-:Y:S04]  /*22d0*/  STL.64 [R1+0x1260], R46 ;  /* 0x0012602e01007387 */ /* 0x000fe80000100a00 */
[----:B------:R-:W-:Y:S04]  /*22e0*/  STL.64 [R1+0x1280], R46 ;  /* 0x0012802e01007387 */ /* 0x000fe80000100a00 */
[----:B---3--:R-:W3:Y:S04]  /*22f0*/  @!P0 LDG.E.U16 R20, desc[UR16][R86.64] ;  /* 0x0000001056148981 */ /* 0x008ee8000c1e1500 */
[----:B------:R-:W3:Y:S01]  /*2300*/  @!P0 LDG.E.U16 R32, desc[UR16][R88.64] ;  /* 0x0000001058208981 */ /* 0x000ee2000c1e1500 */
[----:B--2---:R-:W-:-:S03]  /*2310*/  VIADD R2, R57, 0xffffffcf ;  /* 0xffffffcf39027836 */ /* 0x004fc60000000000 */
[----:B------:R-:W2:Y:S01]  /*2320*/  @!P0 LDG.E.U16 R31, desc[UR16][R84.64] ;  /* 0x00000010541f8981 */ /* 0x000ea2000c1e1500 */
[----:B------:R-:W-:-:S03]  /*2330*/  VIADD R22, R57, 0xffffffd7 ;  /* 0xffffffd739167836 */ /* 0x000fc60000000000 */
[----:B------:R-:W2:Y:S01]  /*2340*/  @!P0 LDG.E.U16 R30, desc[UR16][R82.64] ;  /* 0x00000010521e8981 */ /* 0x000ea2000c1e1500 */
[----:B------:R-:W-:Y:S01]  /*2350*/  ISETP.GE.U32.AND P0, PT, R2, 0x7fffff90, PT ;  /* 0x7fffff900200780c */ /* 0x000fe20003f06070 */
[----:B------:R-:W-:Y:S01]  /*2360*/  IMAD.SHL.U32 R2, R90, 0x8, RZ ;  /* 0x000000085a027824 */ /* 0x000fe200078e00ff */
[----:B------:R-:W-:Y:S01]  /*2370*/  ISETP.GE.U32.AND P5, PT, R22, 0x7fffff98, PT ;  /* 0x7fffff981600780c */ /* 0x000fe20003fa6070 */
[----:B------:R-:W-:Y:S02]  /*2380*/  STL.64 [R1+0x12a0], R46 ;  /* 0x0012a02e01007387 */ /* 0x000fe40000100a00 */
[C---:B------:R-:W-:Y:S02]  /*2390*/  IMAD.WIDE R80, R2.reuse, 0x2, R86 ;  /* 0x0000000202507825 */ /* 0x040fe400078e0256 */
[----:B------:R-:W-:Y:S02]  /*23a0*/  STL.64 [R1+0x1200], R48 ;  /* 0x0012003001007387 */ /* 0x000fe40000100a00 */
[----:B------:R-:W-:-:S02]  /*23b0*/  IMAD.WIDE R78, R2, 0x2, R88 ;  /* 0x00000002024e7825 */ /* 0x000fc400078e0258 */
[----:B------:R-:W3:Y:S02]  /*23c0*/  @!P4 LDG.E.U16 R29, desc[UR16][R80.64] ;  /* 0x00000010501dc981 */ /* 0x000ee4000c1e1500 */
[C---:B------:R-:W-:Y:S02]  /*23d0*/  IMAD.WIDE R76, R2.reuse, 0x2, R84 ;  /* 0x00000002024c7825 */ /* 0x040fe400078e0254 */
[----:B------:R-:W3:Y:S02]  /*23e0*/  @!P4 LDG.E.U16 R28, desc[UR16][R78.64] ;  /* 0x000000104e1cc981 */ /* 0x000ee4000c1e1500 */
[----:B------:R-:W-:Y:S02]  /*23f0*/  IMAD.WIDE R74, R2, 0x2, R82 ;  /* 0x00000002024a7825 */ /* 0x000fe400078e0252 */
[----:B------:R0:W3:Y:S04]  /*2400*/  @!P4 LDG.E.U16 R27, desc[UR16][R76.64] ;  /* 0x000000104c1bc981 */ /* 0x0000e8000c1e1500 */
[----:B------:R0:W3:Y:S04]  /*2410*/  @!P4 LDG.E.U16 R26, desc[UR16][R74.64] ;  /* 0x000000104a1ac981 */ /* 0x0000e8000c1e1500 */
[----:B------:R-:W-:Y:S04]  /*2420*/  STL.64 [R1+0x1228], R48 ;  /* 0x0012283001007387 */ /* 0x000fe80000100a00 */
[----:B------:R-:W-:Y:S04]  /*2430*/  STL.64 [R1+0x1248], R48 ;  /* 0x0012483001007387 */ /* 0x000fe80000100a00 */
[----:B------:R-:W-:Y:S04]  /*2440*/  STL.64 [R1+0x1270], R48 ;  /* 0x0012703001007387 */ /* 0x000fe80000100a00 */
[----:B------:R-:W-:Y:S04]  /*2450*/  STL.64 [R1+0x1290], R48 ;  /* 0x0012903001007387 */ /* 0x000fe80000100a00 */
[----:B------:R-:W-:Y:S04]  /*2460*/  STL.64 [R1+0x12b0], R48 ;  /* 0x0012b03001007387 */ /* 0x000fe80000100a00 */
[----:B------:R-:W-:Y:S04]  /*2470*/  STL.64 [R1+0x11f8], R42 ;  /* 0x0011f82a01007387 */ /* 0x000fe80000100a00 */
[----:B------:R-:W-:Y:S04]  /*2480*/  STL.64 [R1+0x1218], R42 ;  /* 0x0012182a01007387 */ /* 0x000fe80000100a00 */
[----:B------:R-:W-:Y:S04]  /*2490*/  STL [R1+0x11d8], R0 ;  /* 0x0011d80001007387 */ /* 0x000fe80000100800 */
        /* <DEDUP_REMOVED lines=13> */
[----:B------:R-:W-:Y:S01]  /*2570*/  STL [R1+0x11a0], R8 ;  /* 0x0011a00801007387 */ /* 0x000fe20000100800 */
[----:B------:R-:W-:-:S03]  /*2580*/  VIADD R2, R57, 0xffffffc7 ;  /* 0xffffffc739027836 */ /* 0x000fc60000000000 */
[----:B------:R-:W-:Y:S04]  /*2590*/  STL [R1+0x119c], R7 ;  /* 0x00119c0701007387 */ /* 0x000fe80000100800 */
[----:B------:R-:W-:Y:S04]  /*25a0*/  STL [R1+0x1198], R6 ;  /* 0x0011980601007387 */ /* 0x000fe80000100800 */
[----:B------:R-:W-:Y:S04]  /*25b0*/  STL [R1+0x10e0], R3 ;  /* 0x0010e00301007387 */ /* 0x000fe80000100800 */
[----:B------:R-:W-:Y:S04]  /*25c0*/  STL [R1+0x11dc], R3 ;  /* 0x0011dc0301007387 */ /* 0x000fe80000100800 */
[----:B------:R-:W-:Y:S01]  /*25d0*/  STL [R1+0x10b8], R5 ;  /* 0x0010b80501007387 */ /* 0x000fe20000100800 */
[----:B------:R-:W-:-:S03]  /*25e0*/  ISETP.GE.U32.AND P4, PT, R2, 0x7fffff88, PT ;  /* 0x7fffff880200780c */ /* 0x000fc60003f86070 */
[----:B------:R-:W-:Y:S01]  /*25f0*/  STL [R1+0x10b0], R91 ;  /* 0x0010b05b01007387 */ /* 0x000fe20000100800 */
[----:B------:R-:W-:-:S03]  /*2600*/  IMAD.SHL.U32 R2, R90, 0x10, RZ ;  /* 0x000000105a027824 */ /* 0x000fc600078e00ff */
[----:B------:R-:W-:Y:S04]  /*2610*/  STL [R1+0x10e4], R91 ;  /* 0x0010e45b01007387 */ /* 0x000fe80000100800 */
[----:B------:R-:W-:Y:S01]  /*2620*/  STL [R1+0x11e0], R91 ;  /* 0x0011e05b01007387 */ /* 0x000fe20000100800 */
[----:B------:R-:W-:Y:S01]  /*2630*/  PRMT R22, RZ, 0x7610, R22 ;  /* 0x00007610ff167816 */ /* 0x000fe20000000016 */
[----:B------:R-:W-:-:S04]  /*2640*/  IMAD.WIDE R70, R2, 0x2, R84 ;  /* 0x0000000202467825 */ /* 0x000fc800078e0254 */
[C---:B------:R-:W-:Y:S01]  /*2650*/  IMAD.WIDE R66, R2.reuse, 0x2, R82 ;  /* 0x0000000202427825 */ /* 0x040fe200078e0252 */
[----:B------:R0:W4:Y:S04]  /*2660*/  @!P3 LDG.E.U16 R23, desc[UR16][R70.64] ;  /* 0x000000104617b981 */ /* 0x000128000c1e1500 */
[----:B------:R0:W4:Y:S04]  /*2670*/  @!P3 LDG.E.U16 R22, desc[UR16][R66.64] ;  /* 0x000000104216b981 */ /* 0x000128000c1e1500 */
[----:B--2---:R-:W-:Y:S04]  /*2680*/  STL.64 [R1+0x11e8], R30 ;  /* 0x0011e81e01007387 */ /* 0x004fe80000100a00 */
[----:B------:R-:W-:Y:S04]  /*2690*/  STL.64 [R1+0x5c0], R80 ;  /* 0x0005c05001007387 */ /* 0x000fe80000100a00 */
[----:B------:R-:W-:Y:S04]  /*26a0*/  STL.64 [R1+0x5b8], R78 ;  /* 0x0005b84e01007387 */ /* 0x000fe80000100a00 */
[----:B------:R0:W-:Y:S04]  /*26b0*/  STL.64 [R1+0x5b0], R76 ;  /* 0x0005b04c01007387 */ /* 0x0001e80000100a00 */
[----:B------:R2:W-:Y:S01]  /*26c0*/  STL.64 [R1+0x5a8], R74 ;  /* 0x0005a84a01007387 */ /* 0x0005e20000100a00 */
[----:B0-----:R-:W-:-:S04]  /*26d0*/  IMAD.WIDE R76, R2, 0x2, R86 ;  /* 0x00000002024c7825 */ /* 0x001fc800078e0256 */
[----:B--2---:R-:W-:Y:S01]  /*26e0*/  IMAD.WIDE R74, R2, 0x2, R88 ;  /* 0x00000002024a7825 */ /* 0x004fe200078e0258 */
[----:B---3--:R-:W-:Y:S03]  /*26f0*/  STL.64 [R1+0x11f0], R28 ;  /* 0x0011f01c01007387 */ /* 0x008fe60000100a00 */
[----:B------:R-:W-:Y:S01]  /*2700*/  VIADD R2, R57, 0xfffffff6 ;  /* 0xfffffff639027836 */ /* 0x000fe20000000000 */
[----:B------:R-:W2:Y:S04]  /*2710*/  @!P3 LDG.E.U16 R25, desc[UR16][R76.64] ;  /* 0x000000104c19b981 */ /* 0x000ea8000c1e1500 */
[----:B------:R0:W2:Y:S01]  /*2720*/  @!P3 LDG.E.U16 R24, desc[UR16][R74.64] ;  /* 0x000000104a18b981 */ /* 0x0000a2000c1e1500 */
[----:B------:R-:W-:Y:S01]  /*2730*/  ISETP.GE.U32.AND P3, PT, R2, 0x7fffffb7, PT ;  /* 0x7fffffb70200780c */ /* 0x000fe20003f66070 */
[----:B------:R-:W-:-:S02]  /*2740*/  IMAD R2, R90, 0x18, RZ ;  /* 0x000000185a027824 */ /* 0x000fc400078e02ff */
[----:B------:R-:W-:Y:S04]  /*2750*/  STL.64 [R1+0x1208], R26 ;  /* 0x0012081a01007387 */ /* 0x000fe80000100a00 */
[----:B------:R-:W-:Y:S04]  /*2760*/  STL.64 [R1+0x4d0], R76 ;  /* 0x0004d04c01007387 */ /* 0x000fe80000100a00 */
[----:B------:R-:W-:Y:S04]  /*2770*/  STL.64 [R1+0x4c8], R74 ;  /* 0x0004c84a01007387 */ /* 0x000fe80000100a00 */
[----:B------:R3:W-:Y:S04]  /*2780*/  STL.64 [R1+0x4c0], R70 ;  /* 0x0004c04601007387 */ /* 0x0007e80000100a00 */
[----:B------:R0:W-:Y:S01]  /*2790*/  STL.64 [R1+0x4b8], R66 ;  /* 0x0004b84201007387 */ /* 0x0001e20000100a00 */
[----:B---3--:R-:W-:-:S04]  /*27a0*/  IMAD.WIDE R70, R2, 0x2, R84 ;  /* 0x0000000202467825 */ /* 0x008fc800078e0254 */
[C---:B0-----:R-:W-:Y:S01]  /*27b0*/  IMAD.WIDE R66, R2.reuse, 0x2, R82 ;  /* 0x0000000202427825 */ /* 0x041fe200078e0252 */
[----:B------:R-:W3:Y:S04]  /*27c0*/  @!P2 LDG.E.U16 R61, desc[UR16][R70.64] ;  /* 0x00000010463da981 */ /* 0x000ee8000c1e1500 */
[----:B------:R-:W3:Y:S01]  /*27d0*/  @!P2 LDG.E.U16 R60, desc[UR16][R66.64] ;  /* 0x00000010423ca981 */ /* 0x000ee2000c1e1500 */
[----:B------:R-:W-:-:S05]  /*27e0*/  IMAD.WIDE R74, R2, 0x2, R88 ;  /* 0x00000002024a7825 */ /* 0x000fca00078e0258 */
[----:B------:R0:W3:Y:S01]  /*27f0*/  @!P2 LDG.E.U16 R69, desc[UR16][R74.64] ;  /* 0x000000104a45a981 */ /* 0x0000e2000c1e1500 */
[----:B------:R-:W-:Y:S01]  /*2800*/  PRMT R21, RZ, 0x7610, R21 ;  /* 0x00007610ff157816 */ /* 0x000fe20000000015 */
[----:B------:R-:W-:-:S04]  /*2810*/  IMAD.WIDE R76, R2, 0x2, R86 ;  /* 0x00000002024c7825 */ /* 0x000fc800078e0256 */
[----:B------:R-:W-:Y:S01]  /*2820*/  VIADD R2, R57, 0xffffffee ;  /* 0xffffffee39027836 */ /* 0x000fe20000000000 */
[----:B------:R-:W3:Y:S04]  /*2830*/  @!P2 LDG.E.U16 R21, desc[UR16][R76.64] ;  /* 0x000000104c15a981 */ /* 0x000ee8000c1e1500 */
[----:B------:R-:W-:Y:S01]  /*2840*/  ISETP.GE.U32.AND P2, PT, R2, 0x7fffffaf, PT ;  /* 0x7fffffaf0200780c */ /* 0x000fe20003f46070 */
[----:B------:R-:W-:Y:S01]  /*2850*/  IMAD.SHL.U32 R2, R90, 0x20, RZ ;  /* 0x000000205a027824 */ /* 0x000fe200078e00ff */
[----:B------:R-:W-:Y:S01]  /*2860*/  PRMT R68, RZ, 0x7610, R68 ;  /* 0x00007610ff447816 */ /* 0x000fe20000000044 */
[----:B--2---:R-:W-:Y:S04]  /*2870*/  STL.64 [R1+0x1210], R24 ;  /* 0x0012101801007387 */ /* 0x004fe80000100a00 */
[----:B------:R-:W-:Y:S04]  /*2880*/  STL.64 [R1+0x1230], R24 ;  /* 0x0012301801007387 */ /* 0x000fe80000100a00 */
[----:B------:R-:W-:Y:S04]  /*2890*/  STL.64 [R1+0x1250], R24 ;  /* 0x0012501801007387 */ /* 0x000fe80000100a00 */
[----:B----4-:R-:W-:Y:S04]  /*28a0*/  STL.64 [R1+0x1220], R22 ;  /* 0x0012201601007387 */ /* 0x010fe80000100a00 */
[----:B------:R-:W-:Y:S04]  /*28b0*/  STL.64 [R1+0x1240], R22 ;  /* 0x0012401601007387 */ /* 0x000fe80000100a00 */
[----:B------:R-:W-:Y:S04]  /*28c0*/  STL.64 [R1+0x3f0], R76 ;  /* 0x0003f04c01007387 */ /* 0x000fe80000100a00 */
[----:B------:R0:W-:Y:S04]  /*28d0*/  STL.64 [R1+0x3e8], R74 ;  /* 0x0003e84a01007387 */ /* 0x0001e80000100a00 */
[----:B------:R2:W-:Y:S04]  /*28e0*/  STL.64 [R1+0x3e0], R70 ;  /* 0x0003e04601007387 */ /* 0x0005e80000100a00 */
[----:B------:R4:W-:Y:S04]  /*28f0*/  STL.64 [R1+0x3d8], R66 ;  /* 0x0003d84201007387 */ /* 0x0009e80000100a00 */
[----:B---3--:R-:W-:Y:S01]  /*2900*/  STL [R1], R60 ;  /* 0x0000003c01007387 */ /* 0x008fe20000100800 */
[----:B0-----:R-:W-:-:S03]  /*2910*/  IMAD.WIDE R74, R2, 0x2, R86 ;  /* 0x00000002024a7825 */ /* 0x001fc600078e0256 */
[----:B------:R0:W-:Y:S01]  /*2920*/  STL [R1+0x4], R61 ;  /* 0x0000043d01007387 */ /* 0x0001e20000100800 */
[----:B--2---:R-:W-:-:S03]  /*2930*/  IMAD.WIDE R70, R2, 0x2, R88 ;  /* 0x0000000202467825 */ /* 0x004fc600078e0258 */
[----:B------:R2:W3:Y:S01]  /*2940*/  @!P6 LDG.E.U16 R41, desc[UR16][R74.64] ;  /* 0x000000104a29e981 */ /* 0x0004e2000c1e1500 */
[----:B----4-:R-:W-:-:S03]  /*2950*/  IMAD.WIDE R66, R2, 0x2, R84 ;  /* 0x0000000202427825 */ /* 0x010fc600078e0254 */
[----:B------:R4:W3:Y:S01]  /*2960*/  @!P6 LDG.E.U16 R40, desc[UR16][R70.64] ;  /* 0x000000104628e981 */ /* 0x0008e2000c1e1500 */
[----:B0-----:R-:W-:-:S03]  /*2970*/  IMAD.WIDE R60, R2, 0x2, R82 ;  /* 0x00000002023c7825 */ /* 0x001fc600078e0252 */
[----:B------:R0:W3:Y:S01]  /*2980*/  @!P6 LDG.E.U16 R39, desc[UR16][R66.64] ;  /* 0x000000104227e981 */ /* 0x0000e2000c1e1500 */
[----:B------:R-:W-:-:S03]  /*2990*/  VIADD R2, R57, 0xffffffe6 ;  /* 0xffffffe639027836 */ /* 0x000fc60000000000 */
[----:B------:R0:W3:Y:S02]  /*29a0*/  @!P6 LDG.E.U16 R38, desc[UR16][R60.64] ;  /* 0x000000103c26e981 */ /* 0x0000e4000c1e1500 */
[----:B------:R-:W-:Y:S02]  /*29b0*/  ISETP.GE.U32.AND P6, PT, R2, 0x7fffffa7, PT ;  /* 0x7fffffa70200780c */ /* 0x000fe40003fc6070 */
[----:B------:R2:W-:Y:S01]  /*29c0*/  STL.64 [R1+0x310], R74 ;  /* 0x0003104a01007387 */ /* 0x0005e20000100a00 */
[----:B------:R-:W-:-:S03]  /*29d0*/  IMAD R2, R90, 0x28, RZ ;  /* 0x000000285a027824 */ /* 0x000fc600078e02ff */
[----:B------:R4:W-:Y:S04]  /*29e0*/  STL.64 [R1+0x308], R70 ;  /* 0x0003084601007387 */ /* 0x0009e80000100a00 */
[----:B------:R0:W-:Y:S04]  /*29f0*/  STL.64 [R1+0x300], R66 ;  /* 0x0003004201007387 */ /* 0x0001e80000100a00 */
[----:B------:R1:W-:Y:S01]  /*2a00*/  STL.64 [R1+0x2f8], R60 ;  /* 0x0002f83c01007387 */ /* 0x0003e20000100a00 */
[----:B--2---:R-:W-:-:S04]  /*2a10*/  IMAD.WIDE R74, R2, 0x2, R86 ;  /* 0x00000002024a7825 */ /* 0x004fc800078e0256 */
[C---:B----4-:R-:W-:Y:S01]  /*2a20*/  IMAD.WIDE R70, R2.reuse, 0x2, R88 ;  /* 0x0000000202467825 */ /* 0x050fe200078e0258 */
[----:B------:R-:W2:Y:S03]  /*2a30*/  @!P5 LDG.E.U16 R37, desc[UR16][R74.64] ;  /* 0x000000104a25d981 */ /* 0x000ea6000c1e1500 */
[C---:B0-----:R-:W-:Y:S01]  /*2a40*/  IMAD.WIDE R66, R2.reuse, 0x2, R84 ;  /* 0x0000000202427825 */ /* 0x041fe200078e0254 */
[----:B------:R0:W4:Y:S03]  /*2a50*/  @!P5 LDG.E.U16 R36, desc[UR16][R70.64] ;  /* 0x000000104624d981 */ /* 0x000126000c1e1500 */
[----:B-1----:R-:W-:Y:S01]  /*2a60*/  IMAD.WIDE R60, R2, 0x2, R82 ;  /* 0x00000002023c7825 */ /* 0x002fe200078e0252 */
[----:B------:R1:W2:Y:S03]  /*2a70*/  @!P5 LDG.E.U16 R35, desc[UR16][R66.64] ;  /* 0x000000104223d981 */ /* 0x0002a6000c1e1500 */
[----:B------:R-:W-:Y:S01]  /*2a80*/  VIADD R2, R57, 0xffffffde ;  /* 0xffffffde39027836 */ /* 0x000fe20000000000 */
[----:B------:R0:W2:Y:S04]  /*2a90*/  @!P5 LDG.E.U16 R34, desc[UR16][R60.64] ;  /* 0x000000103c22d981 */ /* 0x0000a8000c1e1500 */
[----:B------:R-:W-:Y:S01]  /*2aa0*/  ISETP.GE.U32.AND P5, PT, R2, 0x7fffff9f, PT ;  /* 0x7fffff9f0200780c */ /* 0x000fe20003fa6070 */
[----:B------:R-:W-:Y:S01]  /*2ab0*/  IMAD R2, R90, 0x30, RZ ;  /* 0x000000305a027824 */ /* 0x000fe200078e02ff */
[----:B------:R-:W-:Y:S04]  /*2ac0*/  STL [R1+0x8], R69 ;  /* 0x0000084501007387 */ /* 0x000fe80000100800 */
[----:B------:R-:W-:Y:S04]  /*2ad0*/  STL.64 [R1+0x230], R74 ;  /* 0x0002304a01007387 */ /* 0x000fe80000100a00 */
[----:B------:R0:W-:Y:S02]  /*2ae0*/  STL.64 [R1+0x228], R70 ;  /* 0x0002284601007387 */ /* 0x0001e40000100a00 */
[----:B0-----:R-:W-:-:S05]  /*2af0*/  IMAD.WIDE R70, R2, 0x2, R88 ;  /* 0x0000000202467825 */ /* 0x001fca00078e0258 */
[----:B------:R-:W2:Y:S01]  /*2b00*/  @!P0 LDG.E.U16 R68, desc[UR16][R70.64] ;  /* 0x0000001046448981 */ /* 0x000ea2000c1e1500 */
[----:B------:R-:W-:-:S03]  /*2b10*/  IMAD.WIDE R74, R2, 0x2, R86 ;  /* 0x00000002024a7825 */ /* 0x000fc600078e0256 */
[----:B------:R1:W-:Y:S04]  /*2b20*/  STL.64 [R1+0x220], R66 ;  /* 0x0002204201007387 */ /* 0x0003e80000100a00 */
[----:B------:R0:W-:Y:S04]  /*2b30*/  STL.64 [R1+0x218], R60 ;  /* 0x0002183c01007387 */ /* 0x0001e80000100a00 */
[----:B------:R0:W-:Y:S04]  /*2b40*/  STL.64 [R1+0x150], R74 ;  /* 0x0001504a01007387 */ /* 0x0001e80000100a00 */
[----:B------:R0:W3:Y:S01]  /*2b50*/  @!P0 LDG.E.U16 R33, desc[UR16][R74.64] ;  /* 0x000000104a218981 */ /* 0x0000e2000c1e1500 */
[----:B-1----:R-:W-:-:S04]  /*2b60*/  IMAD.WIDE R66, R2, 0x2, R84 ;  /* 0x0000000202427825 */ /* 0x002fc800078e0254 */
[----:B0-----:R-:W-:-:S04]  /*2b70*/  IMAD.WIDE R60, R2, 0x2, R82 ;  /* 0x00000002023c7825 */ /* 0x001fc800078e0252 */
[----:B------:R-:W-:Y:S01]  /*2b80*/  IMAD R74, R90, 0x38, RZ ;  /* 0x000000385a4a7824 */ /* 0x000fe200078e02ff */
[----:B------:R-:W-:Y:S03]  /*2b90*/  STL.64 [R1+0x148], R70 ;  /* 0x0001484601007387 */ /* 0x000fe60000100a00 */
[----:B------:R-:W-:Y:S01]  /*2ba0*/  IMAD.WIDE R80, R74, 0x2, R86 ;  /* 0x000000024a507825 */ /* 0x000fe200078e0256 */
[----:B------:R-:W-:Y:S01]  /*2bb0*/  STL.64 [R1+0x140], R66 ;  /* 0x0001404201007387 */ /* 0x000fe20000100a00 */
[----:B------:R-:W-:-:S03]  /*2bc0*/  PRMT R31, RZ, 0x7610, R31 ;  /* 0x00007610ff1f7816 */ /* 0x000fc6000000001f */
[----:B------:R0:W-:Y:S01]  /*2bd0*/  STL.64 [R1+0x138], R60 ;  /* 0x0001383c01007387 */ /* 0x0001e20000100a00 */
[----:B------:R-:W-:-:S03]  /*2be0*/  IMAD.WIDE R78, R74, 0x2, R88 ;  /* 0x000000024a4e7825 */ /* 0x000fc600078e0258 */
[----:B------:R-:W-:Y:S01]  /*2bf0*/  STL [R1+0xf00], R80 ;  /* 0x000f005001007387 */ /* 0x000fe20000100800 */
[----:B------:R-:W-:-:S03]  /*2c00*/  VIADD R2, R57, 0xffffffd6 ;  /* 0xffffffd639027836 */ /* 0x000fc60000000000 */
[----:B------:R-:W-:Y:S04]  /*2c10*/  STL [R1+0xf8c], R80 ;  /* 0x000f8c5001007387 */ /* 0x000fe80000100800 */
[----:B------:R-:W-:Y:S04]  /*2c20*/  STL [R1+0xefc], R81 ;  /* 0x000efc5101007387 */ /* 0x000fe80000100800 */
[----:B------:R-:W-:Y:S01]  /*2c30*/  STL [R1+0xf80], R81 ;  /* 0x000f805101007387 */ /* 0x000fe20000100800 */
[----:B------:R-:W-:-:S03]  /*2c40*/  PRMT R29, RZ, 0x7610, R29 ;  /* 0x00007610ff1d7816 */ /* 0x000fc6000000001d */
[----:B------:R-:W-:Y:S01]  /*2c50*/  STL [R1+0x10e8], R81 ;  /* 0x0010e85101007387 */ /* 0x000fe20000100800 */
[----:B------:R-:W-:Y:S01]  /*2c60*/  PRMT R4, RZ, 0x7610, R4 ;  /* 0x00007610ff047816 */ /* 0x000fe20000000004 */
[C---:B------:R-:W-:Y:S02]  /*2c70*/  IMAD.WIDE R76, R74.reuse, 0x2, R84 ;  /* 0x000000024a4c7825 */ /* 0x040fe400078e0254 */
[----:B------:R-:W-:Y:S01]  /*2c80*/  STL [R1+0x11e4], R81 ;  /* 0x0011e45101007387 */ /* 0x000fe20000100800 */
[----:B------:R-:W-:Y:S01]  /*2c90*/  PRMT R30, RZ, 0x7610, R30 ;  /* 0x00007610ff1e7816 */ /* 0x000fe2000000001e */
[----:B------:R-:W-:Y:S01]  /*2ca0*/  IMAD.WIDE R74, R74, 0x2, R82 ;  /* 0x000000024a4a7825 */ /* 0x000fe200078e0252 */
[----:B------:R-:W-:Y:S01]  /*2cb0*/  PRMT R28, RZ, 0x7610, R28 ;  /* 0x00007610ff1c7816 */ /* 0x000fe2000000001c */
[----:B------:R-:W-:Y:S04]  /*2cc0*/  STL [R1+0xf08], R78 ;  /* 0x000f084e01007387 */ /* 0x000fe80000100800 */
[----:B------:R-:W3:Y:S04]  /*2cd0*/  @!P0 LDG.E.U16 R31, desc[UR16][R66.64] ;  /* 0x00000010421f8981 */ /* 0x000ee8000c1e1500 */
[----:B------:R0:W3:Y:S01]  /*2ce0*/  @!P0 LDG.E.U16 R44, desc[UR16][R60.64] ;  /* 0x000000103c2c8981 */ /* 0x0000e2000c1e1500 */
[----:B------:R-:W-:Y:S01]  /*2cf0*/  ISETP.GE.U32.AND P0, PT, R2, 0x7fffff97, PT ;  /* 0x7fffff970200780c */ /* 0x000fe20003f06070 */
[----:B------:R-:W-:-:S02]  /*2d00*/  VIADD R2, R57, 0xffffffce ;  /* 0xffffffce39027836 */ /* 0x000fc40000000000 */
[----:B------:R-:W-:Y:S04]  /*2d10*/  STL [R1+0xfa4], R78 ;  /* 0x000fa44e01007387 */ /* 0x000fe80000100800 */
[----:B------:R-:W-:Y:S04]  /*2d20*/  STL [R1+0x10ec], R78 ;  /* 0x0010ec4e01007387 */ /* 0x000fe80000100800 */
[----:B------:R-:W-:Y:S04]  /*2d30*/  STL [R1+0xf04], R79 ;  /* 0x000f044f01007387 */ /* 0x000fe80000100800 */
[----:B------:R-:W-:Y:S04]  /*2d40*/  STL [R1+0xf98], R79 ;  /* 0x000f984f01007387 */ /* 0x000fe80000100800 */
[----:B------:R-:W-:Y:S04]  /*2d50*/  STL [R1+0x10f0], R79 ;  /* 0x0010f04f01007387 */ /* 0x000fe80000100800 */
[----:B------:R-:W-:Y:S04]  /*2d60*/  STL [R1+0xf10], R76 ;  /* 0x000f104c01007387 */ /* 0x000fe80000100800 */
[----:B------:R-:W3:Y:S04]  /*2d70*/  @!P4 LDG.E.U16 R29, desc[UR16][R80.64] ;  /* 0x00000010501dc981 */ /* 0x000ee8000c1e1500 */
[----:B------:R-:W3:Y:S04]  /*2d80*/  @!P4 LDG.E.U16 R4, desc[UR16][R78.64] ;  /* 0x000000104e04c981 */ /* 0x000ee8000c1e1500 */
[----:B------:R-:W3:Y:S04]  /*2d90*/  @!P4 LDG.E.U16 R30, desc[UR16][R76.64] ;  /* 0x000000104c1ec981 */ /* 0x000ee8000c1e1500 */
[----:B------:R-:W-:Y:S04]  /*2da0*/  STL [R1+0xfb8], R76 ;  /* 0x000fb84c01007387 */ /* 0x000fe80000100800 */
[----:B------:R-:W3:Y:S01]  /*2db0*/  @!P4 LDG.E.U16 R28, desc[UR16][R74.64] ;  /* 0x000000104a1cc981 */ /* 0x000ee2000c1e1500 */
[----:B------:R-:W-:Y:S01]  /*2dc0*/  ISETP.GE.U32.AND P4, PT, R2, 0x7fffff8f, PT ;  /* 0x7fffff8f0200780c */ /* 0x000fe20003f86070 */
[----:B------:R-:W-:Y:S01]  /*2dd0*/  IMAD R2, R90, 0x9, RZ ;  /* 0x000000095a027824 */ /* 0x000fe200078e02ff */
[----:B------:R-:W-:-:S02]  /*2de0*/  PRMT R72, RZ, 0x7610, R72 ;  /* 0x00007610ff487816 */ /* 0x000fc40000000048 */
[----:B------:R-:W-:Y:S01]  /*2df0*/  PRMT R73, RZ, 0x7610, R73 ;  /* 0x00007610ff497816 */ /* 0x000fe20000000049 */
[C---:B0-----:R-:W-:Y:S01]  /*2e00*/  IMAD.WIDE R60, R2.reuse, 0x2, R86 ;  /* 0x00000002023c7825 */ /* 0x041fe200078e0256 */
[----:B------:R-:W-:Y:S02]  /*2e10*/  PRMT R64, RZ, 0x7610, R64 ;  /* 0x00007610ff407816 */ /* 0x000fe40000000040 */
[----:B------:R-:W-:Y:S01]  /*2e20*/  PRMT R65, RZ, 0x7610, R65 ;  /* 0x00007610ff417816 */ /* 0x000fe20000000041 */
[C---:B------:R-:W-:Y:S01]  /*2e30*/  IMAD.WIDE R66, R2.reuse, 0x2, R82 ;  /* 0x0000000202427825 */ /* 0x040fe200078e0252 */
[----:B------:R-:W3:Y:S03]  /*2e40*/  @!P3 LDG.E.U16 R73, desc[UR16][R60.64] ;  /* 0x000000103c49b981 */ /* 0x000ee6000c1e1500 */
[C---:B------:R-:W-:Y:S01]  /*2e50*/  IMAD.WIDE R70, R2.reuse, 0x2, R84 ;  /* 0x0000000202467825 */ /* 0x040fe200078e0254 */
[----:B------:R-:W3:Y:S04]  /*2e60*/  @!P3 LDG.E.U16 R64, desc[UR16][R66.64] ;  /* 0x000000104240b981 */ /* 0x000ee8000c1e1500 */
[----:B------:R0:W3:Y:S04]  /*2e70*/  @!P3 LDG.E.U16 R65, desc[UR16][R70.64] ;  /* 0x000000104641b981 */ /* 0x0000e8000c1e1500 */
[----:B--2---:R1:W-:Y:S04]  /*2e80*/  STL [R1+0x184], R68 ;  /* 0x0001844401007387 */ /* 0x0043e80000100800 */
[----:B------:R-:W-:Y:S04]  /*2e90*/  STL [R1+0x10f4], R76 ;  /* 0x0010f44c01007387 */ /* 0x000fe80000100800 */
[----:B------:R-:W-:Y:S01]  /*2ea0*/  STL [R1+0xf0c], R77 ;  /* 0x000f0c4d01007387 */ /* 0x000fe20000100800 */
[----:B-1----:R-:W-:-:S03]  /*2eb0*/  IMAD.WIDE R68, R2, 0x2, R88 ;  /* 0x0000000202447825 */ /* 0x002fc600078e0258 */
        /* <DEDUP_REMOVED lines=8> */
[----:B------:R-:W2:Y:S04]  /*2f40*/  @!P3 LDG.E.U16 R72, desc[UR16][R68.64] ;  /* 0x000000104448b981 */ /* 0x000ea8000c1e1500 */
[----:B------:R1:W-:Y:S04]  /*2f50*/  STL.64 [R1+0x5a0], R60 ;  /* 0x0005a03c01007387 */ /* 0x0003e80000100a00 */
[----:B------:R0:W-:Y:S04]  /*2f60*/  STL.64 [R1+0x598], R68 ;  /* 0x0005984401007387 */ /* 0x0001e80000100a00 */
[----:B-1----:R-:W4:Y:S04]  /*2f70*/  LDL.LU.64 R60, [R1+0x1320] ;  /* 0x00132000013c7983 */ /* 0x002f280000300a00 */
[----:B------:R1:W-:Y:S04]  /*2f80*/  STL.64 [R1+0x590], R70 ;  /* 0x0005904601007387 */ /* 0x0003e80000100a00 */
[----:B0-----:R-:W4:Y:S01]  /*2f90*/  LDL.LU.64 R68, [R1+0x1318] ;  /* 0x0013180001447983 */ /* 0x001f220000300a00 */
[----:B------:R-:W-:-:S03]  /*2fa0*/  VIADD R2, R57, 0xffffffc6 ;  /* 0xffffffc639027836 */ /* 0x000fc60000000000 */
[----:B------:R0:W-:Y:S02]  /*2fb0*/  STL.64 [R1+0x588], R66 ;  /* 0x0005884201007387 */ /* 0x0001e40000100a00 */
[----:B------:R-:W-:Y:S01]  /*2fc0*/  ISETP.GE.U32.AND P3, PT, R2, 0x7fffff87, PT ;  /* 0x7fffff870200780c */ /* 0x000fe20003f66070 */
[----:B------:R-:W-:-:S04]  /*2fd0*/  IMAD R2, R90, 0x11, RZ ;  /* 0x000000115a027824 */ /* 0x000fc800078e02ff */
[----:B-1----:R-:W-:-:S04]  /*2fe0*/  IMAD.WIDE R70, R2, 0x2, R88 ;  /* 0x0000000202467825 */ /* 0x002fc800078e0258 */
[----:B0-----:R-:W-:Y:S01]  /*2ff0*/  IMAD.WIDE R66, R2, 0x2, R84 ;  /* 0x0000000202427825 */ /* 0x001fe200078e0254 */
[----:B--2---:R-:W-:Y:S04]  /*3000*/  STL [R1+0x164], R72 ;  /* 0x0001644801007387 */ /* 0x004fe80000100800 */
[----:B---3--:R0:W-:Y:S04]  /*3010*/  STL [R1+0x168], R73 ;  /* 0x0001684901007387 */ /* 0x0081e80000100800 */
[----:B------:R-:W-:Y:S04]  /*3020*/  STL [R1+0x15c], R64 ;  /* 0x00015c4001007387 */ /* 0x000fe80000100800 */
[----:B------:R1:W-:Y:S01]  /*3030*/  STL [R1+0x160], R65 ;  /* 0x0001604101007387 */ /* 0x0003e20000100800 */
[----:B----4-:R-:W-:-:S02]  /*3040*/  PRMT R60, RZ, 0x7610, R60 ;  /* 0x00007610ff3c7816 */ /* 0x010fc4000000003c */
[----:B------:R-:W-:Y:S01]  /*3050*/  PRMT R61, RZ, 0x7610, R61 ;  /* 0x00007610ff3d7816 */ /* 0x000fe2000000003d */
[----:B0-----:R-:W-:-:S04]  /*3060*/  IMAD.WIDE R72, R2, 0x2, R86 ;  /* 0x0000000202487825 */ /* 0x001fc800078e0256 */
[----:B-1----:R-:W-:Y:S01]  /*3070*/  IMAD.WIDE R64, R2, 0x2, R82 ;  /* 0x0000000202407825 */ /* 0x002fe200078e0252 */
[----:B------:R-:W-:Y:S01]  /*3080*/  PRMT R68, RZ, 0x7610, R68 ;  /* 0x00007610ff447816 */ /* 0x000fe20000000044 */
[----:B------:R0:W2:Y:S01]  /*3090*/  @!P2 LDG.E.U16 R61, desc[UR16][R66.64] ;  /* 0x00000010423da981 */ /* 0x0000a2000c1e1500 */
[----:B------:R-:W-:-:S03]  /*30a0*/  PRMT R69, RZ, 0x7610, R69 ;  /* 0x00007610ff457816 */ /* 0x000fc60000000045 */
[----:B------:R1:W3:Y:S04]  /*30b0*/  @!P2 LDG.E.U16 R60, desc[UR16][R64.64] ;  /* 0x00000010403ca981 */ /* 0x0002e8000c1e1500 */
[----:B------:R4:W-:Y:S04]  /*30c0*/  STL.64 [R1+0x4b0], R72 ;  /* 0x0004b04801007387 */ /* 0x0009e80000100a00 */
[----:B------:R-:W2:Y:S04]  /*30d0*/  @!P2 LDG.E.U16 R68, desc[UR16][R70.64] ;  /* 0x000000104644a981 */ /* 0x000ea8000c1e1500 */
[----:B------:R0:W-:Y:S04]  /*30e0*/  STL.64 [R1+0x4a8], R70 ;  /* 0x0004a84601007387 */ /* 0x0001e80000100a00 */
[----:B------:R-:W2:Y:S04]  /*30f0*/  @!P2 LDG.E.U16 R69, desc[UR16][R72.64] ;  /* 0x000000104845a981 */ /* 0x000ea8000c1e1500 */
[----:B----4-:R-:W4:Y:S01]  /*3100*/  LDL.LU.64 R72, [R1+0x1310] ;  /* 0x0013100001487983 */ /* 0x010f220000300a00 */
[----:B------:R-:W-:-:S03]  /*3110*/  VIADD R2, R57, 0xfffffffe ;  /* 0xfffffffe39027836 */ /* 0x000fc60000000000 */
[----:B------:R1:W-:Y:S02]  /*3120*/  STL.64 [R1+0x4a0], R66 ;  /* 0x0004a04201007387 */ /* 0x0003e40000100a00 */
[----:B------:R-:W-:Y:S01]  /*3130*/  ISETP.GE.U32.AND P2, PT, R2, 0x7fffffbf, PT ;  /* 0x7fffffbf0200780c */ /* 0x000fe20003f46070 */
[----:B------:R-:W-:Y:S01]  /*3140*/  IMAD R2, R90, 0x19, RZ ;  /* 0x000000195a027824 */ /* 0x000fe200078e02ff */
[----:B0-----:R-:W4:Y:S01]  /*3150*/  LDL.LU.64 R70, [R1+0x1308] ;  /* 0x0013080001467983 */ /* 0x001f220000300a00 */
[----:B------:R-:W-:-:S03]  /*3160*/  PRMT R58, RZ, 0x7610, R58 ;  /* 0x00007610ff3a7816 */ /* 0x000fc6000000003a */
[----:B------:R0:W-:Y:S01]  /*3170*/  STL.64 [R1+0x498], R64 ;  /* 0x0004984001007387 */ /* 0x0001e20000100a00 */
[----:B------:R-:W-:Y:S01]  /*3180*/  PRMT R59, RZ, 0x7610, R59 ;  /* 0x00007610ff3b7816 */ /* 0x000fe2000000003b */
[----:B-1----:R-:W-:-:S04]  /*3190*/  IMAD.WIDE R66, R2, 0x2, R88 ;  /* 0x0000000202427825 */ /* 0x002fc800078e0258 */
[----:B0-----:R-:W-:-:S05]  /*31a0*/  IMAD.WIDE R64, R2, 0x2, R82 ;  /* 0x0000000202407825 */ /* 0x001fca00078e0252 */
[----:B------:R-:W4:Y:S04]  /*31b0*/  @!P6 LDG.E.U16 R58, desc[UR16][R64.64] ;  /* 0x00000010403ae981 */ /* 0x000f28000c1e1500 */
[----:B---3--:R-:W-:Y:S04]  /*31c0*/  STL [R1+0xcc], R60 ;  /* 0x0000cc3c01007387 */ /* 0x008fe80000100800 */
[----:B--2---:R0:W-:Y:S04]  /*31d0*/  STL [R1+0xd0], R61 ;  /* 0x0000d03d01007387 */ /* 0x0041e80000100800 */
[----:B------:R-:W-:Y:S04]  /*31e0*/  STL [R1+0xd4], R68 ;  /* 0x0000d44401007387 */ /* 0x000fe80000100800 */
[----:B------:R1:W-:Y:S01]  /*31f0*/  STL [R1+0x158], R69 ;  /* 0x0001584501007387 */ /* 0x0003e20000100800 */
[----:B0-----:R-:W-:Y:S01]  /*3200*/  IMAD.WIDE R60, R2, 0x2, R86 ;  /* 0x00000002023c7825 */ /* 0x001fe200078e0256 */
[----:B----4-:R-:W-:-:S03]  /*3210*/  PRMT R72, RZ, 0x7610, R72 ;  /* 0x00007610ff487816 */ /* 0x010fc60000000048 */
[----:B-1----:R-:W-:Y:S01]  /*3220*/  IMAD.WIDE R68, R2, 0x2, R84 ;  /* 0x0000000202447825 */ /* 0x002fe200078e0254 */
[----:B------:R-:W-:-:S04]  /*3230*/  PRMT R73, RZ, 0x7610, R73 ;  /* 0x00007610ff497816 */ /* 0x000fc80000000049 */
[----:B------:R-:W2:Y:S04]  /*3240*/  @!P6 LDG.E.U16 R59, desc[UR16][R68.64] ;  /* 0x00000010443be981 */ /* 0x000ea8000c1e1500 */
[----:B------:R-:W3:Y:S04]  /*3250*/  @!P6 LDG.E.U16 R72, desc[UR16][R66.64] ;  /* 0x000000104248e981 */ /* 0x000ee8000c1e1500 */
[----:B------:R-:W4:Y:S04]  /*3260*/  @!P6 LDG.E.U16 R73, desc[UR16][R60.64] ;  /* 0x000000103c49e981 */ /* 0x000f28000c1e1500 */
[----:B------:R0:W-:Y:S04]  /*3270*/  STL.64 [R1+0x3d0], R60 ;  /* 0x0003d03c01007387 */ /* 0x0001e80000100a00 */
[----:B------:R1:W-:Y:S04]  /*3280*/  STL.64 [R1+0x3c8], R66 ;  /* 0x0003c84201007387 */ /* 0x0003e80000100a00 */
[----:B0-----:R-:W4:Y:S01]  /*3290*/  LDL.LU.64 R60, [R1+0x1300] ;  /* 0x00130000013c7983 */ /* 0x001f220000300a00 */
[----:B------:R-:W-:-:S03]  /*32a0*/  VIADD R2, R57, 0xfffffffd ;  /* 0xfffffffd39027836 */ /* 0x000fc60000000000 */
[----:B------:R-:W-:Y:S02]  /*32b0*/  STL.64 [R1+0x3c0], R68 ;  /* 0x0003c04401007387 */ /* 0x000fe40000100a00 */
[----:B------:R-:W-:Y:S02]  /*32c0*/  ISETP.GE.U32.AND P6, PT, R2, 0x7fffffbe, PT ;  /* 0x7fffffbe0200780c */ /* 0x000fe40003fc6070 */
[----:B-1----:R-:W4:Y:S01]  /*32d0*/  LDL.LU.64 R66, [R1+0x12f8] ;  /* 0x0012f80001427983 */ /* 0x002f220000300a00 */
[----:B------:R-:W-:-:S03]  /*32e0*/  IMAD R2, R90, 0x21, RZ ;  /* 0x000000215a027824 */ /* 0x000fc600078e02ff */
[----:B------:R-:W-:Y:S01]  /*32f0*/  STL.64 [R1+0x3b8], R64 ;  /* 0x0003b84001007387 */ /* 0x000fe20000100a00 */
[----:B------:R-:W-:-:S03]  /*3300*/  PRMT R70, RZ, 0x7610, R70 ;  /* 0x00007610ff467816 */ /* 0x000fc60000000046 */
[----:B------:R-:W-:Y:S01]  /*3310*/  STL [R1+0xbc], R58 ;  /* 0x0000bc3a01007387 */ /* 0x000fe20000100800 */
[----:B------:R-:W-:-:S03]  /*3320*/  PRMT R71, RZ, 0x7610, R71 ;  /* 0x00007610ff477816 */ /* 0x000fc60000000047 */
[----:B--2---:R0:W-:Y:S04]  /*3330*/  STL [R1+0xc0], R59 ;  /* 0x0000c03b01007387 */ /* 0x0041e80000100800 */
[----:B---3--:R-:W-:Y:S04]  /*3340*/  STL [R1+0xc4], R72 ;  /* 0x0000c44801007387 */ /* 0x008fe80000100800 */
[----:B----4-:R1:W-:Y:S01]  /*3350*/  STL [R1+0xc8], R73 ;  /* 0x0000c84901007387 */ /* 0x0103e20000100800 */
[----:B0-----:R-:W-:-:S05]  /*3360*/  IMAD.WIDE R58, R2, 0x2, R86 ;  /* 0x00000002023a7825 */ /* 0x001fca00078e0256 */
[----:B------:R-:W2:Y:S01]  /*3370*/  @!P5 LDG.E.U16 R71, desc[UR16][R58.64] ;  /* 0x000000103a47d981 */ /* 0x000ea2000c1e1500 */
[----:B-1----:R-:W-:-:S05]  /*3380*/  IMAD.WIDE R72, R2, 0x2, R88 ;  /* 0x0000000202487825 */ /* 0x002fca00078e0258 */
[----:B------:R-:W3:Y:S01]  /*3390*/  @!P5 LDG.E.U16 R70, desc[UR16][R72.64] ;  /* 0x000000104846d981 */ /* 0x000ee2000c1e1500 */
[----:B------:R-:W-:Y:S01]  /*33a0*/  PRMT R60, RZ, 0x7610, R60 ;  /* 0x00007610ff3c7816 */ /* 0x000fe2000000003c */
[----:B------:R-:W-:Y:S01]  /*33b0*/  IMAD.WIDE R64, R2, 0x2, R82 ;  /* 0x0000000202407825 */ /* 0x000fe200078e0252 */
[----:B------:R-:W-:-:S03]  /*33c0*/  PRMT R61, RZ, 0x7610, R61 ;  /* 0x00007610ff3d7816 */ /* 0x000fc6000000003d */
[----:B------:R-:W-:Y:S01]  /*33d0*/  IMAD.WIDE R68, R2, 0x2, R84 ;  /* 0x0000000202447825 */ /* 0x000fe200078e0254 */
[----:B------:R-:W4:Y:S04]  /*33e0*/  @!P5 LDG.E.U16 R60, desc[UR16][R64.64] ;  /* 0x00000010403cd981 */ /* 0x000f28000c1e1500 */
[----:B------:R0:W4:Y:S01]  /*33f0*/  @!P5 LDG.E.U16 R61, desc[UR16][R68.64] ;  /* 0x00000010443dd981 */ /* 0x000122000c1e1500 */
[----:B------:R-:W-:-:S03]  /*3400*/  VIADD R2, R57, 0xfffffff5 ;  /* 0xfffffff539027836 */ /* 0x000fc60000000000 */
[----:B------:R1:W-:Y:S02]  /*3410*/  STL.64 [R1+0x2f0], R58 ;  /* 0x0002f03a01007387 */ /* 0x0003e40000100a00 */
[----:B------:R-:W-:Y:S01]  /*3420*/  ISETP.GE.U32.AND P5, PT, R2, 0x7fffffb6, PT ;  /* 0x7fffffb60200780c */ /* 0x000fe20003fa6070 */
[----:B------:R-:W-:Y:S01]  /*3430*/  IMAD R2, R90, 0x29, RZ ;  /* 0x000000295a027824 */ /* 0x000fe200078e02ff */
[----:B------:R-:W-:Y:S01]  /*3440*/  STL.64 [R1+0x2e8], R72 ;  /* 0x0002e84801007387 */ /* 0x000fe20000100a00 */
[----:B------:R-:W-:Y:S02]  /*3450*/  PRMT R66, RZ, 0x7610, R66 ;  /* 0x00007610ff427816 */ /* 0x000fe40000000042 */
[----:B------:R-:W-:Y:S01]  /*3460*/  PRMT R67, RZ, 0x7610, R67 ;  /* 0x00007610ff437816 */ /* 0x000fe20000000043 */
[----:B-1----:R-:W4:Y:S04]  /*3470*/  LDL.LU.64 R58, [R1+0x12f0] ;  /* 0x0012f000013a7983 */ /* 0x002f280000300a00 */
[----:B------:R0:W-:Y:S04]  /*3480*/  STL.64 [R1+0x2e0], R68 ;  /* 0x0002e04401007387 */ /* 0x0001e80000100a00 */
[----:B------:R-:W-:Y:S01]  /*3490*/  STL.64 [R1+0x2d8], R64 ;  /* 0x0002d84001007387 */ /* 0x000fe20000100a00 */
[----:B0-----:R-:W-:-:S05]  /*34a0*/  IMAD.WIDE R68, R2, 0x2, R88 ;  /* 0x0000000202447825 */ /* 0x001fca00078e0258 */
[----:B------:R-:W4:Y:S04]  /*34b0*/  @!P0 LDG.E.U16 R66, desc[UR16][R68.64] ;  /* 0x0000001044428981 */ /* 0x000f28000c1e1500 */
[----:B---3--:R-:W-:Y:S04]  /*34c0*/  STL [R1+0xa4], R70 ;  /* 0x0000a44601007387 */ /* 0x008fe80000100800 */
[----:B--2---:R0:W-:Y:S02]  /*34d0*/  STL [R1+0xa8], R71 ;  /* 0x0000a84701007387 */ /* 0x0041e40000100800 */
[----:B0-----:R-:W-:-:S05]  /*34e0*/  IMAD.WIDE R70, R2, 0x2, R86 ;  /* 0x0000000202467825 */ /* 0x001fca00078e0256 */
[----:B------:R-:W2:Y:S01]  /*34f0*/  @!P0 LDG.E.U16 R67, desc[UR16][R70.64] ;  /* 0x0000001046438981 */ /* 0x000ea2000c1e1500 */
[----:B------:R-:W-:-:S03]  /*3500*/  PRMT R50, RZ, 0x7610, R50 ;  /* 0x00007610ff327816 */ /* 0x000fc60000000032 */
[----:B----4-:R-:W-:Y:S01]  /*3510*/  STL [R1+0x9c], R60 ;  /* 0x00009c3c01007387 */ /* 0x010fe20000100800 */
[----:B------:R-:W-:Y:S01]  /*3520*/  PRMT R51, RZ, 0x7610, R51 ;  /* 0x00007610ff337816 */ /* 0x000fe20000000033 */
[C---:B------:R-:W-:Y:S02]  /*3530*/  IMAD.WIDE R64, R2.reuse, 0x2, R84 ;  /* 0x0000000202407825 */ /* 0x040fe400078e0254 */
[----:B------:R0:W-:Y:S04]  /*3540*/  STL [R1+0xa0], R61 ;  /* 0x0000a03d01007387 */ /* 0x0001e80000100800 */
[----:B------:R1:W3:Y:S01]  /*3550*/  @!P0 LDG.E.U16 R51, desc[UR16][R64.64] ;  /* 0x0000001040338981 */ /* 0x0002e2000c1e1500 */
[----:B0-----:R-:W-:-:S05]  /*3560*/  IMAD.WIDE R60, R2, 0x2, R82 ;  /* 0x00000002023c7825 */ /* 0x001fca00078e0252 */
[----:B------:R0:W4:Y:S01]  /*3570*/  @!P0 LDG.E.U16 R50, desc[UR16][R60.64] ;  /* 0x000000103c328981 */ /* 0x000122000c1e1500 */
[----:B------:R-:W-:-:S03]  /*3580*/  VIADD R2, R57, 0xffffffed ;  /* 0xffffffed39027836 */ /* 0x000fc60000000000 */
[----:B------:R-:W-:Y:S02]  /*3590*/  STL.64 [R1+0x210], R70 ;  /* 0x0002104601007387 */ /* 0x000fe40000100a00 */
[----:B------:R-:W-:Y:S01]  /*35a0*/  ISETP.GE.U32.AND P0, PT, R2, 0x7fffffae, PT ;  /* 0x7fffffae0200780c */ /* 0x000fe20003f06070 */
[----:B------:R-:W-:Y:S01]  /*35b0*/  IMAD R2, R90, 0x31, RZ ;  /* 0x000000315a027824 */ /* 0x000fe200078e02ff */
[----:B------:R-:W-:Y:S01]  /*35c0*/  STL.64 [R1+0x208], R68 ;  /* 0x0002084401007387 */ /* 0x000fe20000100a00 */
[----:B------:R-:W-:-:S03]  /*35d0*/  PRMT R63, RZ, 0x7610, R63 ;  /* 0x00007610ff3f7816 */ /* 0x000fc6000000003f */
[----:B------:R1:W-:Y:S04]  /*35e0*/  STL.64 [R1+0x200], R64 ;  /* 0x0002004001007387 */ /* 0x0003e80000100a00 */
[----:B------:R0:W-:Y:S04]  /*35f0*/  STL.64 [R1+0x1f8], R60 ;  /* 0x0001f83c01007387 */ /* 0x0001e80000100a00 */
[----:B------:R-:W-:Y:S01]  /*3600*/  STL [R1+0x94], R66 ;  /* 0x0000944201007387 */ /* 0x000fe20000100800 */
[----:B------:R-:W-:Y:S01]  /*3610*/  PRMT R62, RZ, 0x7610, R62 ;  /* 0x00007610ff3e7816 */ /* 0x000fe2000000003e */
[----:B-1----:R-:W-:Y:S01]  /*3620*/  IMAD.WIDE R64, R2, 0x2, R88 ;  /* 0x0000000202407825 */ /* 0x002fe200078e0258 */
[----:B------:R-:W-:-:S03]  /*3630*/  PRMT R59, RZ, 0x7610, R59 ;  /* 0x00007610ff3b7816 */ /* 0x000fc6000000003b */
[C---:B0-----:R-:W-:Y:S01]  /*3640*/  IMAD.WIDE R60, R2.reuse, 0x2, R84 ;  /* 0x00000002023c7825 */ /* 0x041fe200078e0254 */
[----:B------:R-:W3:Y:S04]  /*3650*/  @!P4 LDG.E.U16 R62, desc[UR16][R64.64] ;  /* 0x00000010403ec981 */ /* 0x000ee8000c1e1500 */
[----:B------:R-:W3:Y:S04]  /*3660*/  @!P4 LDG.E.U16 R59, desc[UR16][R60.64] ;  /* 0x000000103c3bc981 */ /* 0x000ee8000c1e1500 */
[----:B--2---:R0:W-:Y:S02]  /*3670*/  STL [R1+0x98], R67 ;  /* 0x0000984301007387 */ /* 0x0041e40000100800 */
[----:B0-----:R-:W-:-:S05]  /*3680*/  IMAD.WIDE R66, R2, 0x2, R86 ;  /* 0x0000000202427825 */ /* 0x001fca00078e0256 */
[----:B------:R0:W2:Y:S04]  /*3690*/  @!P4 LDG.E.U16 R63, desc[UR16][R66.64] ;  /* 0x00000010423fc981 */ /* 0x0000a8000c1e1500 */
[----:B----4-:R-:W-:Y:S04]  /*36a0*/  STL [R1+0x8c], R50 ;  /* 0x00008c3201007387 */ /* 0x010fe80000100800 */
[----:B---3--:R1:W-:Y:S04]  /*36b0*/  STL [R1+0x90], R51 ;  /* 0x0000903301007387 */ /* 0x0083e80000100800 */
[----:B------:R0:W-:Y:S01]  /*36c0*/  STL.64 [R1+0x130], R66 ;  /* 0x0001304201007387 */ /* 0x0001e20000100a00 */
[----:B-1----:R-:W-:-:S04]  /*36d0*/  IMAD.WIDE R50, R2, 0x2, R82 ;  /* 0x0000000202327825 */ /* 0x002fc800078e0252 */
[----:B0-----:R-:W-:Y:S01]  /*36e0*/  IMAD R66, R90, 0x39, RZ ;  /* 0x000000395a427824 */ /* 0x001fe200078e02ff */
[----:B------:R0:W-:Y:S03]  /*36f0*/  STL.64 [R1+0x128], R64 ;  /* 0x0001284001007387 */ /* 0x0001e60000100a00 */
[C---:B------:R-:W-:Y:S01]  /*3700*/  IMAD.WIDE R72, R66.reuse, 0x2, R86 ;  /* 0x0000000242487825 */ /* 0x040fe200078e0256 */
[----:B------:R1:W-:Y:S04]  /*3710*/  STL.64 [R1+0x120], R60 ;  /* 0x0001203c01007387 */ /* 0x0003e80000100a00 */
[----:B------:R3:W-:Y:S01]  /*3720*/  STL.64 [R1+0x118], R50 ;  /* 0x0001183201007387 */ /* 0x0007e20000100a00 */
[----:B------:R-:W-:-:S03]  /*3730*/  IMAD.WIDE R70, R66, 0x2, R88 ;  /* 0x0000000242467825 */ /* 0x000fc600078e0258 */
[----:B------:R-:W-:Y:S04]  /*3740*/  STL [R1+0xf20], R72 ;  /* 0x000f204801007387 */ /* 0x000fe80000100800 */
[----:B------:R-:W-:Y:S04]  /*3750*/  STL [R1+0xfe8], R72 ;  /* 0x000fe84801007387 */ /* 0x000fe80000100800 */
[----:B------:R-:W-:Y:S01]  /*3760*/  STL [R1+0x1104], R72 ;  /* 0x0011044801007387 */ /* 0x000fe20000100800 */
[----:B------:R-:W-:-:S03]  /*3770*/  PRMT R81, RZ, 0x7610, R81 ;  /* 0x00007610ff517816 */ /* 0x000fc60000000051 */
[----:B------:R-:W-:Y:S04]  /*3780*/  STL [R1+0xf1c], R73 ;  /* 0x000f1c4901007387 */ /* 0x000fe80000100800 */
[----:B------:R-:W-:Y:S01]  /*3790*/  STL [R1+0xfdc], R73 ;  /* 0x000fdc4901007387 */ /* 0x000fe20000100800 */
[----:B------:R-:W-:-:S03]  /*37a0*/  VIADD R2, R57, 0xffffffe5 ;  /* 0xffffffe539027836 */ /* 0x000fc60000000000 */
[----:B------:R-:W-:Y:S01]  /*37b0*/  STL [R1+0x1108], R73 ;  /* 0x0011084901007387 */ /* 0x000fe20000100800 */
[----:B------:R-:W-:-:S03]  /*37c0*/  IMAD.WIDE R68, R66, 0x2, R84 ;  /* 0x0000000242447825 */ /* 0x000fc600078e0254 */
[----:B------:R-:W-:Y:S04]  /*37d0*/  STL [R1+0xf28], R70 ;  /* 0x000f284601007387 */ /* 0x000fe80000100800 */
[----:B------:R-:W-:Y:S04]  /*37e0*/  STL [R1+0x1000], R70 ;  /* 0x0010004601007387 */ /* 0x000fe80000100800 */
[----:B------:R-:W-:Y:S01]  /*37f0*/  STL [R1+0x110c], R70 ;  /* 0x00110c4601007387 */ /* 0x000fe20000100800 */
[----:B------:R-:W-:-:S03]  /*3800*/  PRMT R91, RZ, 0x7610, R91 ;  /* 0x00007610ff5b7816 */ /* 0x000fc6000000005b */
[----:B------:R-:W-:Y:S01]  /*3810*/  STL [R1+0xf24], R71 ;  /* 0x000f244701007387 */ /* 0x000fe20000100800 */
[----:B------:R-:W-:-:S03]  /*3820*/  PRMT R3, RZ, 0x7610, R3 ;  /* 0x00007610ff037816 */ /* 0x000fc60000000003 */
[----:B------:R-:W-:Y:S01]  /*3830*/  STL [R1+0xff4], R71 ;  /* 0x000ff44701007387 */ /* 0x000fe20000100800 */
[----:B------:R-:W-:Y:S01]  /*3840*/  PRMT R0, RZ, 0x7610, R0 ;  /* 0x00007610ff007816 */ /* 0x000fe20000000000 */
[----:B------:R-:W-:Y:S01]  /*3850*/  IMAD.WIDE R66, R66, 0x2, R82 ;  /* 0x0000000242427825 */ /* 0x000fe200078e0252 */
[----:B------:R-:W-:Y:S01]  /*3860*/  PRMT R93, RZ, 0x7610, R93 ;  /* 0x00007610ff5d7816 */ /* 0x000fe2000000005d */
[----:B------:R-:W-:Y:S04]  /*3870*/  STL [R1+0x1110], R71 ;  /* 0x0011104701007387 */ /* 0x000fe80000100800 */
[----:B------:R3:W4:Y:S01]  /*3880*/  @!P4 LDG.E.U16 R81, desc[UR16][R50.64] ;  /* 0x000000103251c981 */ /* 0x000722000c1e1500 */
[----:B------:R-:W-:Y:S01]  /*3890*/  ISETP.GE.U32.AND P4, PT, R2, 0x7fffffa6, PT ;  /* 0x7fffffa60200780c */ /* 0x000fe20003f86070 */
[----:B------:R-:W-:Y:S01]  /*38a0*/  VIADD R2, R57, 0xffffffdd ;  /* 0xffffffdd39027836 */ /* 0x000fe20000000000 */
[----:B------:R-:W-:Y:S01]  /*38b0*/  PRMT R92, RZ, 0x7610, R92 ;  /* 0x00007610ff5c7816 */ /* 0x000fe2000000005c */
[----:B------:R-:W4:Y:S01]  /*38c0*/  @!P3 LDG.E.U16 R91, desc[UR16][R72.64] ;  /* 0x00000010485bb981 */ /* 0x000f22000c1e1500 */
[----:B------:R-:W-:Y:S01]  /*38d0*/  PRMT R19, RZ, 0x7610, R19 ;  /* 0x00007610ff137816 */ /* 0x000fe20000000013 */
[C---:B0-----:R-:W-:Y:S01]  /*38e0*/  IMAD.WIDE R64, R90.reuse, 0x2, R86 ;  /* 0x000000025a407825 */ /* 0x041fe200078e0256 */
[----:B------:R-:W-:Y:S01]  /*38f0*/  PRMT R18, RZ, 0x7610, R18 ;  /* 0x00007610ff127816 */ /* 0x000fe20000000012 */
[----:B------:R-:W4:Y:S01]  /*3900*/  @!P3 LDG.E.U16 R3, desc[UR16][R70.64] ;  /* 0x000000104603b981 */ /* 0x000f22000c1e1500 */
[----:B------:R-:W-:Y:S01]  /*3910*/  PRMT R5, RZ, 0x7610, R5 ;  /* 0x00007610ff057816 */ /* 0x000fe20000000005 */
[----:B-1----:R-:W-:-:S02]  /*3920*/  IMAD.WIDE R60, R90, 0x2, R84 ;  /* 0x000000025a3c7825 */ /* 0x002fc400078e0254 */
[----:B------:R-:W4:Y:S02]  /*3930*/  @!P3 LDG.E.U16 R0, desc[UR16][R68.64] ;  /* 0x000000104400b981 */ /* 0x000f24000c1e1500 */
[----:B---3--:R-:W-:Y:S02]  /*3940*/  IMAD.WIDE R50, R90, 0x2, R82 ;  /* 0x000000025a327825 */ /* 0x008fe400078e0252 */
[----:B------:R-:W3:Y:S01]  /*3950*/  @!P3 LDG.E.U16 R93, desc[UR16][R66.64] ;  /* 0x00000010425db981 */ /* 0x000ee2000c1e1500 */
[----:B------:R-:W-:Y:S01]  /*3960*/  ISETP.GE.U32.AND P3, PT, R2, 0x7fffff9e, PT ;  /* 0x7fffff9e0200780c */ /* 0x000fe20003f66070 */
[----:B------:R-:W-:Y:S02]  /*3970*/  VIADD R2, R57, 0xffffffd5 ;  /* 0xffffffd539027836 */ /* 0x000fe40000000000 */
[----:B------:R0:W3:Y:S04]  /*3980*/  @!P2 LDG.E.U16 R92, desc[UR16][R64.64] ;  /* 0x00000010405ca981 */ /* 0x0000e8000c1e1500 */
[----:B------:R-:W3:Y:S04]  /*3990*/  @!P2 LDG.E.U16 R18, desc[UR16][R60.64] ;  /* 0x000000103c12a981 */ /* 0x000ee8000c1e1500 */
[----:B------:R-:W3:Y:S01]  /*39a0*/  @!P2 LDG.E.U16 R5, desc[UR16][R50.64] ;  /* 0x000000103205a981 */ /* 0x000ee2000c1e1500 */
[----:B------:R-:W-:-:S02]  /*39b0*/  PRMT R17, RZ, 0x7610, R17 ;  /* 0x00007610ff117816 */ /* 0x000fc40000000011 */
[----:B------:R-:W-:Y:S02]  /*39c0*/  PRMT R16, RZ, 0x7610, R16 ;  /* 0x00007610ff107816 */ /* 0x000fe40000000010 */
[----:B------:R-:W-:Y:S02]  /*39d0*/  PRMT R15, RZ, 0x7610, R15 ;  /* 0x00007610ff0f7816 */ /* 0x000fe4000000000f */
[----:B------:R-:W-:Y:S02]  /*39e0*/  PRMT R14, RZ, 0x7610, R14 ;  /* 0x00007610ff0e7816 */ /* 0x000fe4000000000e */
[----:B------:R-:W-:Y:S02]  /*39f0*/  PRMT R13, RZ, 0x7610, R13 ;  /* 0x00007610ff0d7816 */ /* 0x000fe4000000000d */
[----:B------:R-:W-:Y:S02]  /*3a00*/  PRMT R12, RZ, 0x7610, R12 ;  /* 0x00007610ff0c7816 */ /* 0x000fe4000000000c */
[----:B------:R-:W-:-:S02]  /*3a10*/  PRMT R11, RZ, 0x7610, R11 ;  /* 0x00007610ff0b7816 */ /* 0x000fc4000000000b */
[----:B------:R-:W-:Y:S02]  /*3a20*/  PRMT R10, RZ, 0x7610, R10 ;  /* 0x00007610ff0a7816 */ /* 0x000fe4000000000a */
[----:B------:R-:W-:Y:S02]  /*3a30*/  PRMT R9, RZ, 0x7610, R9 ;  /* 0x00007610ff097816 */ /* 0x000fe40000000009 */
[----:B------:R-:W-:Y:S01]  /*3a40*/  PRMT R58, RZ, 0x7610, R58 ;  /* 0x00007610ff3a7816 */ /* 0x000fe2000000003a */
[----:B--2---:R-:W-:Y:S04]  /*3a50*/  STL [R1+0x88], R63 ;  /* 0x0000883f01007387 */ /* 0x004fe80000100800 */
[----:B------:R-:W-:Y:S04]  /*3a60*/  STL [R1+0xf30], R68 ;  /* 0x000f304401007387 */ /* 0x000fe80000100800 */
[----:B------:R-:W-:Y:S04]  /*3a70*/  STL [R1+0x1018], R68 ;  /* 0x0010184401007387 */ /* 0x000fe80000100800 */
[----:B------:R1:W-:Y:S04]  /*3a80*/  STL [R1+0x24], R62 ;  /* 0x0000243e01007387 */ /* 0x0003e80000100800 */
        /* <DEDUP_REMOVED lines=10> */
[----:B------:R1:W2:Y:S01]  /*3b30*/  @!P2 LDG.E.U16 R19, desc[UR16][R62.64] ;  /* 0x000000103e13a981 */ /* 0x0002a2000c1e1500 */
[----:B------:R-:W-:Y:S01]  /*3b40*/  ISETP.GE.U32.AND P2, PT, R2, 0x7fffff96, PT ;  /* 0x7fffff960200780c */ /* 0x000fe20003f46070 */
[----:B------:R-:W-:-:S02]  /*3b50*/  IMAD.SHL.U32 R2, R90, 0x2, RZ ;  /* 0x000000025a027824 */ /* 0x000fc400078e00ff */
[----:B------:R-:W-:Y:S04]  /*3b60*/  STL [R1+0x111c], R67 ;  /* 0x00111c4301007387 */ /* 0x000fe80000100800 */
[----:B------:R0:W-:Y:S04]  /*3b70*/  STL.64 [R1+0x6a0], R64 ;  /* 0x0006a04001007387 */ /* 0x0001e80000100a00 */
[----:B------:R1:W-:Y:S04]  /*3b80*/  STL.64 [R1+0x698], R62 ;  /* 0x0006983e01007387 */ /* 0x0003e80000100a00 */
[----:B------:R1:W-:Y:S04]  /*3b90*/  STL.64 [R1+0x690], R60 ;  /* 0x0006903c01007387 */ /* 0x0003e80000100a00 */
[----:B------:R1:W-:Y:S01]  /*3ba0*/  STL.64 [R1+0x688], R50 ;  /* 0x0006883201007387 */ /* 0x0003e20000100a00 */
[----:B0-----:R-:W-:-:S04]  /*3bb0*/  IMAD.WIDE R64, R2, 0x2, R86 ;  /* 0x0000000202407825 */ /* 0x001fc800078e0256 */
[C---:B-1----:R-:W-:Y:S01]  /*3bc0*/  IMAD.WIDE R62, R2.reuse, 0x2, R88 ;  /* 0x00000002023e7825 */ /* 0x042fe200078e0258 */
[----:B------:R0:W2:Y:S03]  /*3bd0*/  @!P6 LDG.E.U16 R17, desc[UR16][R64.64] ;  /* 0x000000104011e981 */ /* 0x0000a6000c1e1500 */
[C---:B------:R-:W-:Y:S01]  /*3be0*/  IMAD.WIDE R60, R2.reuse, 0x2, R84 ;  /* 0x00000002023c7825 */ /* 0x040fe200078e0254 */
[----:B------:R1:W2:Y:S03]  /*3bf0*/  @!P6 LDG.E.U16 R16, desc[UR16][R62.64] ;  /* 0x000000103e10e981 */ /* 0x0002a6000c1e1500 */
[----:B------:R-:W-:Y:S01]  /*3c00*/  IMAD.WIDE R50, R2, 0x2, R82 ;  /* 0x0000000202327825 */ /* 0x000fe200078e0252 */
[----:B------:R0:W2:Y:S03]  /*3c10*/  @!P6 LDG.E.U16 R15, desc[UR16][R60.64] ;  /* 0x000000103c0fe981 */ /* 0x0000a6000c1e1500 */
[----:B------:R-:W-:Y:S01]  /*3c20*/  VIADD R2, R57, 0xffffffcd ;  /* 0xffffffcd39027836 */ /* 0x000fe20000000000 */
[----:B------:R0:W2:Y:S04]  /*3c30*/  @!P6 LDG.E.U16 R14, desc[UR16][R50.64] ;  /* 0x00000010320ee981 */ /* 0x0000a8000c1e1500 */
[----:B------:R-:W-:Y:S01]  /*3c40*/  ISETP.GE.U32.AND P6, PT, R2, 0x7fffff8e, PT ;  /* 0x7fffff8e0200780c */ /* 0x000fe20003fc6070 */
[----:B------:R0:W-:Y:S01]  /*3c50*/  STL.64 [R1+0x680], R64 ;  /* 0x0006804001007387 */ /* 0x0001e20000100a00 */
[----:B------:R-:W-:-:S03]  /*3c60*/  IMAD R2, R90, 0xa, RZ ;  /* 0x0000000a5a027824 */ /* 0x000fc600078e02ff */
[----:B------:R1:W-:Y:S04]  /*3c70*/  STL.64 [R1+0x678], R62 ;  /* 0x0006783e01007387 */ /* 0x0003e80000100a00 */
[----:B------:R3:W-:Y:S04]  /*3c80*/  STL.64 [R1+0x670], R60 ;  /* 0x0006703c01007387 */ /* 0x0007e80000100a00 */
[----:B------:R4:W-:Y:S01]  /*3c90*/  STL.64 [R1+0x668], R50 ;  /* 0x0006683201007387 */ /* 0x0009e20000100a00 */
[----:B0-----:R-:W-:-:S04]  /*3ca0*/  IMAD.WIDE R64, R2, 0x2, R86 ;  /* 0x0000000202407825 */ /* 0x001fc800078e0256 */
[C---:B-1----:R-:W-:Y:S01]  /*3cb0*/  IMAD.WIDE R62, R2.reuse, 0x2, R88 ;  /* 0x00000002023e7825 */ /* 0x042fe200078e0258 */
[----:B------:R0:W2:Y:S03]  /*3cc0*/  @!P5 LDG.E.U16 R13, desc[UR16][R64.64] ;  /* 0x00000010400dd981 */ /* 0x0000a6000c1e1500 */
[C---:B---3--:R-:W-:Y:S01]  /*3cd0*/  IMAD.WIDE R60, R2.reuse, 0x2, R84 ;  /* 0x00000002023c7825 */ /* 0x048fe200078e0254 */
[----:B------:R-:W3:Y:S03]  /*3ce0*/  @!P5 LDG.E.U16 R12, desc[UR16][R62.64] ;  /* 0x000000103e0cd981 */ /* 0x000ee6000c1e1500 */
[----:B----4-:R-:W-:Y:S01]  /*3cf0*/  IMAD.WIDE R50, R2, 0x2, R82 ;  /* 0x0000000202327825 */ /* 0x010fe200078e0252 */
[----:B------:R1:W4:Y:S03]  /*3d00*/  @!P5 LDG.E.U16 R11, desc[UR16][R60.64] ;  /* 0x000000103c0bd981 */ /* 0x000326000c1e1500 */
[----:B------:R-:W-:Y:S01]  /*3d10*/  VIADD R2, R57, 0xffffffc5 ;  /* 0xffffffc539027836 */ /* 0x000fe20000000000 */
[----:B------:R0:W2:Y:S04]  /*3d20*/  @!P5 LDG.E.U16 R10, desc[UR16][R50.64] ;  /* 0x00000010320ad981 */ /* 0x0000a8000c1e1500 */
[----:B------:R-:W-:Y:S01]  /*3d30*/  ISETP.GE.U32.AND P5, PT, R2, 0x7fffff86, PT ;  /* 0x7fffff860200780c */ /* 0x000fe20003fa6070 */
[----:B------:R0:W-:Y:S01]  /*3d40*/  STL.64 [R1+0x580], R64 ;  /* 0x0005804001007387 */ /* 0x0001e20000100a00 */
[----:B------:R-:W-:-:S03]  /*3d50*/  IMAD R2, R90, 0x12, RZ ;  /* 0x000000125a027824 */ /* 0x000fc600078e02ff */
[----:B------:R-:W-:Y:S04]  /*3d60*/  STL.64 [R1+0x578], R62 ;  /* 0x0005783e01007387 */ /* 0x000fe80000100a00 */
[----:B------:R1:W-:Y:S04]  /*3d70*/  STL.64 [R1+0x570], R60 ;  /* 0x0005703c01007387 */ /* 0x0003e80000100a00 */
[----:B------:R1:W-:Y:S01]  /*3d80*/  STL.64 [R1+0x568], R50 ;  /* 0x0005683201007387 */ /* 0x0003e20000100a00 */
[----:B0-----:R-:W-:-:S04]  /*3d90*/  IMAD.WIDE R64, R2, 0x2, R88 ;  /* 0x0000000202407825 */ /* 0x001fc800078e0258 */
[----:B-1----:R-:W-:-:S04]  /*3da0*/  IMAD.WIDE R60, R2, 0x2, R82 ;  /* 0x00000002023c7825 */ /* 0x002fc800078e0252 */
[C---:B------:R-:W-:Y:S01]  /*3db0*/  IMAD.WIDE R50, R2.reuse, 0x2, R86 ;  /* 0x0000000202327825 */ /* 0x040fe200078e0256 */
[----:B------:R-:W2:Y:S04]  /*3dc0*/  @!P0 LDG.E.U16 R58, desc[UR16][R60.64] ;  /* 0x000000103c3a8981 */ /* 0x000ea8000c1e1500 */
[----:B------:R0:W-:Y:S04]  /*3dd0*/  STL.64 [R1+0x490], R50 ;  /* 0x0004903201007387 */ /* 0x0001e80000100a00 */
[----:B------:R1:W-:Y:S04]  /*3de0*/  STL.64 [R1+0x488], R64 ;  /* 0x0004884001007387 */ /* 0x0003e80000100a00 */
[----:B------:R-:W3:Y:S04]  /*3df0*/  @!P0 LDG.E.U16 R9, desc[UR16][R50.64] ;  /* 0x0000001032098981 */ /* 0x000ee8000c1e1500 */
[----:B0-----:R-:W3:Y:S01]  /*3e00*/  LDL.LU.64 R50, [R1+0x12e8] ;  /* 0x0012e80001327983 */ /* 0x001ee20000300a00 */
[----:B------:R-:W-:Y:S01]  /*3e10*/  PRMT R8, RZ, 0x7610, R8 ;  /* 0x00007610ff087816 */ /* 0x000fe20000000008 */
[----:B------:R-:W-:Y:S01]  /*3e20*/  IMAD.WIDE R62, R2, 0x2, R84 ;  /* 0x00000002023e7825 */ /* 0x000fe200078e0254 */
[----:B------:R-:W-:-:S03]  /*3e30*/  PRMT R7, RZ, 0x7610, R7 ;  /* 0x00007610ff077816 */ /* 0x000fc60000000007 */
[----:B------:R-:W-:Y:S01]  /*3e40*/  VIADD R2, R57, 0xfffffffc ;  /* 0xfffffffc39027836 */ /* 0x000fe20000000000 */
[----:B------:R1:W4:Y:S04]  /*3e50*/  @!P0 LDG.E.U16 R8, desc[UR16][R64.64] ;  /* 0x0000001040088981 */ /* 0x000328000c1e1500 */
[----:B------:R0:W4:Y:S01]  /*3e60*/  @!P0 LDG.E.U16 R7, desc[UR16][R62.64] ;  /* 0x000000103e078981 */ /* 0x000122000c1e1500 */
[----:B------:R-:W-:Y:S01]  /*3e70*/  ISETP.GE.U32.AND P0, PT, R2, 0x7fffffbd, PT ;  /* 0x7fffffbd0200780c */ /* 0x000fe20003f06070 */
[----:B------:R-:W-:Y:S02]  /*3e80*/  IMAD R2, R90, 0x1a, RZ ;  /* 0x0000001a5a027824 */ /* 0x000fe400078e02ff */
[----:B------:R0:W-:Y:S01]  /*3e90*/  STL.64 [R1+0x480], R62 ;  /* 0x0004803e01007387 */ /* 0x0001e20000100a00 */
[----:B------:R-:W-:Y:S01]  /*3ea0*/  PRMT R80, RZ, 0x7610, R80 ;  /* 0x00007610ff507816 */ /* 0x000fe20000000050 */
[----:B-1----:R-:W-:-:S02]  /*3eb0*/  IMAD.WIDE R64, R2, 0x2, R86 ;  /* 0x0000000202407825 */ /* 0x002fc400078e0256 */
[----:B------:R1:W-:Y:S04]  /*3ec0*/  STL.64 [R1+0x478], R60 ;  /* 0x0004783c01007387 */ /* 0x0003e80000100a00 */
[----:B------:R-:W4:Y:S01]  /*3ed0*/  @!P4 LDG.E.U16 R80, desc[UR16][R64.64] ;  /* 0x000000104050c981 */ /* 0x000f22000c1e1500 */
[----:B0-----:R-:W-:-:S04]  /*3ee0*/  IMAD.WIDE R62, R2, 0x2, R88 ;  /* 0x00000002023e7825 */ /* 0x001fc800078e0258 */
[C---:B-1----:R-:W-:Y:S01]  /*3ef0*/  IMAD.WIDE R60, R2.reuse, 0x2, R84 ;  /* 0x00000002023c7825 */ /* 0x042fe200078e0254 */
[----:B--2---:R0:W-:Y:S04]  /*3f00*/  STL [R1+0x4e8], R58 ;  /* 0x0004e83a01007387 */ /* 0x0041e80000100800 */
[----:B------:R1:W-:Y:S01]  /*3f10*/  STL.64 [R1+0x3b0], R64 ;  /* 0x0003b04001007387 */ /* 0x0003e20000100a00 */
[----:B0-----:R-:W-:-:S03]  /*3f20*/  IMAD.WIDE R58, R2, 0x2, R82 ;  /* 0x00000002023a7825 */ /* 0x001fc600078e0252 */
[----:B------:R-:W-:Y:S04]  /*3f30*/  STL.64 [R1+0x3a8], R62 ;  /* 0x0003a83e01007387 */ /* 0x000fe80000100a00 */
[----:B-1----:R-:W2:Y:S01]  /*3f40*/  LDL.LU.64 R64, [R1+0x12e0] ;  /* 0x0012e00001407983 */ /* 0x002ea20000300a00 */
[----:B---3--:R-:W-:Y:S02]  /*3f50*/  PRMT R50, RZ, 0x7610, R50 ;  /* 0x00007610ff327816 */ /* 0x008fe40000000032 */
[----:B------:R-:W-:-:S04]  /*3f60*/  PRMT R51, RZ, 0x7610, R51 ;  /* 0x00007610ff337816 */ /* 0x000fc80000000033 */
[----:B------:R-:W3:Y:S04]  /*3f70*/  @!P4 LDG.E.U16 R50, desc[UR16][R58.64] ;  /* 0x000000103a32c981 */ /* 0x000ee8000c1e1500 */
[----:B------:R0:W4:Y:S01]  /*3f80*/  @!P4 LDG.E.U16 R51, desc[UR16][R60.64] ;  /* 0x000000103c33c981 */ /* 0x000122000c1e1500 */
[----:B------:R-:W-:Y:S01]  /*3f90*/  PRMT R6, RZ, 0x7610, R6 ;  /* 0x00007610ff067816 */ /* 0x000fe20000000006 */
[----:B------:R-:W-:Y:S02]  /*3fa0*/  VIADD R2, R57, 0xfffffff4 ;  /* 0xfffffff439027836 */ /* 0x000fe40000000000 */
[----:B------:R0:W-:Y:S04]  /*3fb0*/  STL.64 [R1+0x3a0], R60 ;  /* 0x0003a03c01007387 */ /* 0x0001e80000100a00 */
[----:B------:R1:W4:Y:S01]  /*3fc0*/  @!P4 LDG.E.U16 R6, desc[UR16][R62.64] ;  /* 0x000000103e06c981 */ /* 0x000322000c1e1500 */
[----:B------:R-:W-:Y:S01]  /*3fd0*/  ISETP.GE.U32.AND P4, PT, R2, 0x7fffffb5, PT ;  /* 0x7fffffb50200780c */ /* 0x000fe20003f86070 */
[----:B------:R-:W-:-:S02]  /*3fe0*/  IMAD R2, R90, 0x22, RZ ;  /* 0x000000225a027824 */ /* 0x000fc400078e02ff */
[----:B------:R1:W-:Y:S01]  /*3ff0*/  STL.64 [R1+0x398], R58 ;  /* 0x0003983a01007387 */ /* 0x0003e20000100a00 */
[----:B------:R-:W-:Y:S02]  /*4000*/  PRMT R54, RZ, 0x7610, R54 ;  /* 0x00007610ff367816 */ /* 0x000fe40000000036 */
[----:B------:R-:W-:Y:S01]  /*4010*/  PRMT R55, RZ, 0x7610, R55 ;  /* 0x00007610ff377816 */ /* 0x000fe20000000037 */
[----:B0-----:R-:W-:-:S04]  /*4020*/  IMAD.WIDE R60, R2, 0x2, R84 ;  /* 0x00000002023c7825 */ /* 0x001fc800078e0254 */
[C---:B-1----:R-:W-:Y:S01]  /*4030*/  IMAD.WIDE R62, R2.reuse, 0x2, R88 ;  /* 0x00000002023e7825 */ /* 0x042fe200078e0258 */
[----:B------:R-:W4:Y:S03]  /*4040*/  @!P3 LDG.E.U16 R55, desc[UR16][R60.64] ;  /* 0x000000103c37b981 */ /* 0x000f26000c1e1500 */
[----:B------:R-:W-:-:S05]  /*4050*/  IMAD.WIDE R58, R2, 0x2, R82 ;  /* 0x00000002023a7825 */ /* 0x000fca00078e0252 */
[----:B------:R-:W4:Y:S01]  /*4060*/  @!P3 LDG.E.U16 R54, desc[UR16][R58.64] ;  /* 0x000000103a36b981 */ /* 0x000f22000c1e1500 */
[----:B--2---:R-:W-:Y:S02]  /*4070*/  PRMT R65, RZ, 0x7610, R65 ;  /* 0x00007610ff417816 */ /* 0x004fe40000000041 */
[----:B------:R-:W-:-:S06]  /*4080*/  PRMT R64, RZ, 0x7610, R64 ;  /* 0x00007610ff407816 */ /* 0x000fcc0000000040 */
[----:B------:R-:W2:Y:S04]  /*4090*/  @!P3 LDG.E.U16 R64, desc[UR16][R62.64] ;  /* 0x000000103e40b981 */ /* 0x000ea8000c1e1500 */
[----:B---3--:R-:W-:Y:S04]  /*40a0*/  STL [R1+0x4d8], R50 ;  /* 0x0004d83201007387 */ /* 0x008fe80000100800 */
[----:B----4-:R0:W-:Y:S02]  /*40b0*/  STL [R1+0x4dc], R51 ;  /* 0x0004dc3301007387 */ /* 0x0101e40000100800 */
[----:B0-----:R-:W-:-:S05]  /*40c0*/  IMAD.WIDE R50, R2, 0x2, R86 ;  /* 0x0000000202327825 */ /* 0x001fca00078e0256 */
[----:B------:R0:W-:Y:S04]  /*40d0*/  STL.64 [R1+0x2d0], R50 ;  /* 0x0002d03201007387 */ /* 0x0001e80000100a00 */
[----:B------:R1:W-:Y:S04]  /*40e0*/  STL.64 [R1+0x2c8], R62 ;  /* 0x0002c83e01007387 */ /* 0x0003e80000100a00 */
[----:B------:R-:W3:Y:S04]  /*40f0*/  @!P3 LDG.E.U16 R65, desc[UR16][R50.64] ;  /* 0x000000103241b981 */ /* 0x000ee8000c1e1500 */
[----:B0-----:R-:W4:Y:S04]  /*4100*/  LDL.LU.64 R50, [R1+0x12d8] ;  /* 0x0012d80001327983 */ /* 0x001f280000300a00 */
[----:B------:R0:W-:Y:S04]  /*4110*/  STL.64 [R1+0x2c0], R60 ;  /* 0x0002c03c01007387 */ /* 0x0001e80000100a00 */
[----:B-1----:R-:W4:Y:S01]  /*4120*/  LDL.LU.64 R62, [R1+0x12d0] ;  /* 0x0012d000013e7983 */ /* 0x002f220000300a00 */
[----:B------:R-:W-:-:S03]  /*4130*/  VIADD R2, R57, 0xffffffec ;  /* 0xffffffec39027836 */ /* 0x000fc60000000000 */
[----:B------:R1:W-:Y:S02]  /*4140*/  STL.64 [R1+0x2b8], R58 ;  /* 0x0002b83a01007387 */ /* 0x0003e40000100a00 */
[----:B------:R-:W-:Y:S01]  /*4150*/  ISETP.GE.U32.AND P3, PT, R2, 0x7fffffad, PT ;  /* 0x7fffffad0200780c */ /* 0x000fe20003f66070 */
[----:B------:R-:W-:Y:S01]  /*4160*/  IMAD R2, R90, 0x2a, RZ ;  /* 0x0000002a5a027824 */ /* 0x000fe200078e02ff */
[----:B------:R-:W-:Y:S04]  /*4170*/  STL [R1+0x4e4], R80 ;  /* 0x0004e45001007387 */ /* 0x000fe80000100800 */
[----:B------:R-:W-:Y:S04]  /*4180*/  STL [R1+0x408], R54 ;  /* 0x0004083601007387 */ /* 0x000fe80000100800 */
[----:B------:R1:W-:Y:S01]  /*4190*/  STL [R1+0x40c], R55 ;  /* 0x00040c3701007387 */ /* 0x0003e20000100800 */
[----:B0-----:R-:W-:-:S04]  /*41a0*/  IMAD.WIDE R60, R2, 0x2, R84 ;  /* 0x00000002023c7825 */ /* 0x001fc800078e0254 */
[----:B-1----:R-:W-:-:S04]  /*41b0*/  IMAD.WIDE R58, R2, 0x2, R82 ;  /* 0x00000002023a7825 */ /* 0x002fc800078e0252 */
[C---:B------:R-:W-:Y:S01]  /*41c0*/  IMAD.WIDE R54, R2.reuse, 0x2, R86 ;  /* 0x0000000202367825 */ /* 0x040fe200078e0256 */
[----:B--2---:R-:W-:Y:S04]  /*41d0*/  STL [R1+0x410], R64 ;  /* 0x0004104001007387 */ /* 0x004fe80000100800 */
[----:B---3--:R0:W-:Y:S04]  /*41e0*/  STL [R1+0x414], R65 ;  /* 0x0004144101007387 */ /* 0x0081e80000100800 */
[----:B------:R1:W-:Y:S01]  /*41f0*/  STL.64 [R1+0x1f0], R54 ;  /* 0x0001f03601007387 */ /* 0x0003e20000100a00 */
[----:B0-----:R-:W-:Y:S01]  /*4200*/  IMAD.WIDE R64, R2, 0x2, R88 ;  /* 0x0000000202407825 */ /* 0x001fe200078e0258 */
[----:B----4-:R-:W-:-:S02]  /*4210*/  PRMT R50, RZ, 0x7610, R50 ;  /* 0x00007610ff327816 */ /* 0x010fc40000000032 */
[----:B------:R-:W-:Y:S02]  /*4220*/  PRMT R51, RZ, 0x7610, R51 ;  /* 0x00007610ff337816 */ /* 0x000fe40000000033 */
[----:B------:R-:W-:Y:S02]  /*4230*/  PRMT R63, RZ, 0x7610, R63 ;  /* 0x00007610ff3f7816 */ /* 0x000fe4000000003f */
[----:B------:R-:W-:Y:S01]  /*4240*/  PRMT R62, RZ, 0x7610, R62 ;  /* 0x00007610ff3e7816 */ /* 0x000fe2000000003e */
[----:B------:R0:W-:Y:S04]  /*4250*/  STL.64 [R1+0x1e8], R64 ;  /* 0x0001e84001007387 */ /* 0x0001e80000100a00 */
[----:B------:R-:W2:Y:S04]  /*4260*/  @!P2 LDG.E.U16 R63, desc[UR16][R54.64] ;  /* 0x00000010363fa981 */ /* 0x000ea8000c1e1500 */
[----:B------:R3:W4:Y:S04]  /*4270*/  @!P2 LDG.E.U16 R62, desc[UR16][R64.64] ;  /* 0x00000010403ea981 */ /* 0x000728000c1e1500 */
[----:B------:R-:W2:Y:S04]  /*4280*/  @!P2 LDG.E.U16 R50, desc[UR16][R58.64] ;  /* 0x000000103a32a981 */ /* 0x000ea8000c1e1500 */
[----:B-1----:R-:W3:Y:S04]  /*4290*/  LDL.LU.64 R54, [R1+0x12c8] ;  /* 0x0012c80001367983 */ /* 0x002ee80000300a00 */
[----:B------:R-:W-:Y:S04]  /*42a0*/  STL.64 [R1+0x1e0], R60 ;  /* 0x0001e03c01007387 */ /* 0x000fe80000100a00 */
[----:B0-----:R-:W3:Y:S04]  /*42b0*/  LDL.LU R64, [R1+0x12c0] ;  /* 0x0012c00001407983 */ /* 0x001ee80000300800 */
[----:B------:R-:W4:Y:S01]  /*42c0*/  @!P2 LDG.E.U16 R51, desc[UR16][R60.64] ;  /* 0x000000103c33a981 */ /* 0x000f22000c1e1500 */
[----:B------:R-:W-:-:S03]  /*42d0*/  VIADD R2, R57, 0xffffffe4 ;  /* 0xffffffe439027836 */ /* 0x000fc60000000000 */
[----:B------:R-:W-:Y:S02]  /*42e0*/  STL.64 [R1+0x1d8], R58 ;  /* 0x0001d83a01007387 */ /* 0x000fe40000100a00 */
[----:B------:R-:W-:Y:S01]  /*42f0*/  ISETP.GE.U32.AND P2, PT, R2, 0x7fffffa5, PT ;  /* 0x7fffffa50200780c */ /* 0x000fe20003f46070 */
[----:B------:R-:W-:Y:S01]  /*4300*/  IMAD R2, R90, 0x32, RZ ;  /* 0x000000325a027824 */ /* 0x000fe200078e02ff */
[----:B--2---:R-:W-:Y:S01]  /*4310*/  STL [R1+0x3f8], R50 ;  /* 0x0003f83201007387 */ /* 0x004fe20000100800 */
[----:B---3--:R-:W-:-:S03]  /*4320*/  PRMT R64, RZ, 0x7610, R64 ;  /* 0x00007610ff407816 */ /* 0x008fc60000000040 */
[----:B----4-:R0:W-:Y:S04]  /*4330*/  STL [R1+0x3fc], R51 ;  /* 0x0003fc3301007387 */ /* 0x0101e80000100800 */
[----:B------:R-:W-:Y:S01]  /*4340*/  STL [R1+0x400], R62 ;  /* 0x0004003e01007387 */ /* 0x000fe20000100800 */
[----:B0-----:R-:W-:-:S03]  /*4350*/  IMAD.WIDE R50, R2, 0x2, R86 ;  /* 0x0000000202327825 */ /* 0x001fc600078e0256 */
[----:B------:R0:W-:Y:S04]  /*4360*/  STL [R1+0x404], R63 ;  /* 0x0004043f01007387 */ /* 0x0001e80000100800 */
[----:B------:R-:W2:Y:S01]  /*4370*/  @!P6 LDG.E.U16 R64, desc[UR16][R50.64] ;  /* 0x000000103240e981 */ /* 0x000ea2000c1e1500 */
[----:B0-----:R-:W-:-:S03]  /*4380*/  IMAD.WIDE R62, R2, 0x2, R88 ;  /* 0x00000002023e7825 */ /* 0x001fc600078e0258 */
[----:B------:R0:W-:Y:S04]  /*4390*/  STL.64 [R1+0x110], R50 ;  /* 0x0001103201007387 */ /* 0x0001e80000100a00 */
[----:B------:R-:W-:Y:S04]  /*43a0*/  STL.64 [R1+0x108], R62 ;  /* 0x0001083e01007387 */ /* 0x000fe80000100a00 */
[----:B0-----:R-:W3:Y:S01]  /*43b0*/  LDL.LU.64 R50, [R1+0x12b8] ;  /* 0x0012b80001327983 */ /* 0x001ee20000300a00 */
[----:B------:R-:W-:Y:S01]  /*43c0*/  PRMT R52, RZ, 0x7610, R52 ;  /* 0x00007610ff347816 */ /* 0x000fe20000000034 */
[----:B------:R-:W-:Y:S01]  /*43d0*/  IMAD.WIDE R60, R2, 0x2, R84 ;  /* 0x00000002023c7825 */ /* 0x000fe200078e0254 */
[----:B------:R-:W-:-:S03]  /*43e0*/  PRMT R56, RZ, 0x7610, R56 ;  /* 0x00007610ff387816 */ /* 0x000fc60000000038 */
[----:B------:R-:W-:Y:S01]  /*43f0*/  IMAD.WIDE R58, R2, 0x2, R82 ;  /* 0x00000002023a7825 */ /* 0x000fe200078e0252 */
[----:B------:R-:W-:Y:S01]  /*4400*/  PRMT R53, RZ, 0x7610, R53 ;  /* 0x00007610ff357816 */ /* 0x000fe20000000035 */
[----:B------:R-:W-:Y:S04]  /*4410*/  STL.64 [R1+0x100], R60 ;  /* 0x0001003c01007387 */ /* 0x000fe80000100a00 */
[----:B------:R0:W-:Y:S04]  /*4420*/  STL.64 [R1+0xf8], R58 ;  /* 0x0000f83a01007387 */ /* 0x0001e80000100a00 */
[----:B------:R0:W4:Y:S01]  /*4430*/  @!P6 LDG.E.U16 R52, desc[UR16][R58.64] ;  /* 0x000000103a34e981 */ /* 0x000122000c1e1500 */
[----:B------:R-:W-:-:S03]  /*4440*/  PRMT R48, RZ, 0x7610, R48 ;  /* 0x00007610ff307816 */ /* 0x000fc60000000030 */
[----:B------:R1:W4:Y:S01]  /*4450*/  @!P6 LDG.E.U16 R56, desc[UR16][R62.64] ;  /* 0x000000103e38e981 */ /* 0x000322000c1e1500 */
[----:B------:R-:W-:-:S03]  /*4460*/  PRMT R49, RZ, 0x7610, R49 ;  /* 0x00007610ff317816 */ /* 0x000fc60000000031 */
[----:B------:R1:W4:Y:S01]  /*4470*/  @!P6 LDG.E.U16 R53, desc[UR16][R60.64] ;  /* 0x000000103c35e981 */ /* 0x000322000c1e1500 */
[----:B0-----:R-:W-:-:S04]  /*4480*/  IMAD R58, R90, 0x3a, RZ ;  /* 0x0000003a5a3a7824 */ /* 0x001fc800078e02ff */
[----:B-1----:R-:W-:-:S04]  /*4490*/  IMAD.WIDE R62, R58, 0x2, R88 ;  /* 0x000000023a3e7825 */ /* 0x002fc800078e0258 */
[----:B------:R-:W-:-:S05]  /*44a0*/  IMAD.WIDE R60, R58, 0x2, R84 ;  /* 0x000000023a3c7825 */ /* 0x000fca00078e0254 */
[----:B------:R-:W4:Y:S04]  /*44b0*/  @!P5 LDG.E.U16 R49, desc[UR16][R60.64] ;  /* 0x000000103c31d981 */ /* 0x000f28000c1e1500 */
[----:B--2---:R0:W-:Y:S02]  /*44c0*/  STL [R1+0x334], R64 ;  /* 0x0003344001007387 */ /* 0x0041e40000100800 */
[----:B0-----:R-:W-:-:S04]  /*44d0*/  IMAD.WIDE R64, R58, 0x2, R86 ;  /* 0x000000023a407825 */ /* 0x001fc800078e0256 */
[----:B------:R-:W-:Y:S01]  /*44e0*/  IMAD.WIDE R58, R58, 0x2, R82 ;  /* 0x000000023a3a7825 */ /* 0x000fe200078e0252 */
[----:B---3--:R-:W-:-:S04]  /*44f0*/  PRMT R51, RZ, 0x7610, R51 ;  /* 0x00007610ff337816 */ /* 0x008fc80000000033 */
[----:B------:R0:W2:Y:S01]  /*4500*/  @!P5 LDG.E.U16 R48, desc[UR16][R58.64] ;  /* 0x000000103a30d981 */ /* 0x0000a2000c1e1500 */
[----:B------:R-:W-:-:S03]  /*4510*/  PRMT R50, RZ, 0x7610, R50 ;  /* 0x00007610ff327816 */ /* 0x000fc60000000032 */
[----:B------:R-:W3:Y:S04]  /*4520*/  @!P5 LDG.E.U16 R51, desc[UR16][R64.64] ;  /* 0x000000104033d981 */ /* 0x000ee8000c1e1500 */
[----:B------:R-:W3:Y:S04]  /*4530*/  @!P5 LDG.E.U16 R50, desc[UR16][R62.64] ;  /* 0x000000103e32d981 */ /* 0x000ee8000c1e1500 */
        /* <DEDUP_REMOVED lines=13> */
[----:B------:R-:W-:-:S03]  /*4610*/  VIADD R2, R57, 0xffffffd4 ;  /* 0xffffffd439027836 */ /* 0x000fc60000000000 */
[----:B------:R-:W-:Y:S04]  /*4620*/  STL [R1+0xf50], R60 ;  /* 0x000f503c01007387 */ /* 0x000fe80000100800 */
[----:B------:R-:W-:Y:S04]  /*4630*/  STL [R1+0x1060], R60 ;  /* 0x0010603c01007387 */ /* 0x000fe80000100800 */
[----:B------:R-:W-:Y:S04]  /*4640*/  STL [R1+0xf4c], R61 ;  /* 0x000f4c3d01007387 */ /* 0x000fe80000100800 */
[----:B----4-:R1:W-:Y:S04]  /*4650*/  STL [R1+0x330], R56 ;  /* 0x0003303801007387 */ /* 0x0103e80000100800 */
[----:B------:R-:W-:Y:S01]  /*4660*/  STL [R1+0x1058], R61 ;  /* 0x0010583d01007387 */ /* 0x000fe20000100800 */
[----:B------:R-:W-:-:S03]  /*4670*/  ISETP.GE.U32.AND P5, PT, R2, 0x7fffff95, PT ;  /* 0x7fffff950200780c */ /* 0x000fc60003fa6070 */
[----:B------:R-:W-:Y:S01]  /*4680*/  STL [R1+0x32c], R53 ;  /* 0x00032c3501007387 */ /* 0x000fe20000100800 */
[----:B------:R-:W-:-:S03]  /*4690*/  IMAD R2, R90, 0x3, RZ ;  /* 0x000000035a027824 */ /* 0x000fc600078e02ff */
[----:B------:R-:W-:Y:S04]  /*46a0*/  STL [R1+0xf58], R58 ;  /* 0x000f583a01007387 */ /* 0x000fe80000100800 */
[----:B------:R-:W-:Y:S04]  /*46b0*/  STL [R1+0x328], R52 ;  /* 0x0003283401007387 */ /* 0x000fe80000100800 */
[----:B------:R0:W-:Y:S04]  /*46c0*/  STL [R1+0x1070], R58 ;  /* 0x0010703a01007387 */ /* 0x0001e80000100800 */
[----:B------:R-:W-:Y:S04]  /*46d0*/  STL [R1+0xf54], R59 ;  /* 0x000f543b01007387 */ /* 0x000fe80000100800 */
[----:B------:R-:W-:Y:S01]  /*46e0*/  STL [R1+0x1068], R59 ;  /* 0x0010683b01007387 */ /* 0x000fe20000100800 */
[----:B------:R-:W-:Y:S01]  /*46f0*/  PRMT R55, RZ, 0x7610, R55 ;  /* 0x00007610ff377816 */ /* 0x000fe20000000037 */
[C---:B-1----:R-:W-:Y:S01]  /*4700*/  IMAD.WIDE R56, R2.reuse, 0x2, R88 ;  /* 0x0000000202387825 */ /* 0x042fe200078e0258 */
[----:B------:R-:W-:Y:S01]  /*4710*/  PRMT R46, RZ, 0x7610, R46 ;  /* 0x00007610ff2e7816 */ /* 0x000fe2000000002e */
[----:B0-----:R-:W0:Y:S01]  /*4720*/  LDC R58, c[0x0][0x3a0] ;  /* 0x0000e800ff3a7b82 */ /* 0x001e220000000800 */
[----:B------:R-:W-:Y:S01]  /*4730*/  PRMT R47, RZ, 0x7610, R47 ;  /* 0x00007610ff2f7816 */ /* 0x000fe2000000002f */
[----:B------:R-:W-:Y:S01]  /*4740*/  IMAD.WIDE R52, R2, 0x2, R84 ;  /* 0x0000000202347825 */ /* 0x000fe200078e0254 */
[----:B------:R-:W-:-:S04]  /*4750*/  PRMT R54, RZ, 0x7610, R54 ;  /* 0x00007610ff367816 */ /* 0x000fc80000000036 */
[----:B------:R1:W4:Y:S04]  /*4760*/  @!P0 LDG.E.U16 R47, desc[UR16][R52.64] ;  /* 0x00000010342f8981 */ /* 0x000328000c1e1500 */
[----:B------:R-:W4:Y:S04]  /*4770*/  @!P0 LDG.E.U16 R54, desc[UR16][R56.64] ;  /* 0x0000001038368981 */ /* 0x000f28000c1e1500 */
[----:B--2---:R-:W-:Y:S04]  /*4780*/  STL [R1+0x318], R48 ;  /* 0x0003183001007387 */ /* 0x004fe80000100800 */
[----:B------:R2:W-:Y:S04]  /*4790*/  STL [R1+0x31c], R49 ;  /* 0x00031c3101007387 */ /* 0x0005e80000100800 */
[----:B---3--:R-:W-:Y:S01]  /*47a0*/  STL [R1+0x324], R51 ;  /* 0x0003243301007387 */ /* 0x008fe20000100800 */
[----:B--2---:R-:W-:-:S05]  /*47b0*/  IMAD.WIDE R48, R2, 0x2, R86 ;  /* 0x0000000202307825 */ /* 0x004fca00078e0256 */
[----:B------:R-:W-:Y:S04]  /*47c0*/  STL.64 [R1+0x660], R48 ;  /* 0x0006603001007387 */ /* 0x000fe80000100a00 */
[----:B------:R2:W-:Y:S04]  /*47d0*/  STL [R1+0x320], R50 ;  /* 0x0003203201007387 */ /* 0x0005e80000100800 */
[----:B------:R3:W-:Y:S04]  /*47e0*/  STL.64 [R1+0x658], R56 ;  /* 0x0006583801007387 */ /* 0x0007e80000100a00 */
[----:B------:R-:W4:Y:S01]  /*47f0*/  @!P0 LDG.E.U16 R55, desc[UR16][R48.64] ;  /* 0x0000001030378981 */ /* 0x000f22000c1e1500 */
[----:B--2---:R-:W-:-:S05]  /*4800*/  IMAD.WIDE R50, R2, 0x2, R82 ;  /* 0x0000000202327825 */ /* 0x004fca00078e0252 */
[----:B------:R2:W4:Y:S04]  /*4810*/  @!P0 LDG.E.U16 R46, desc[UR16][R50.64] ;  /* 0x00000010322e8981 */ /* 0x000528000c1e1500 */
[----:B------:R-:W4:Y:S04]  /*4820*/  LDL.LU.64 R48, [R1+0x12b0] ;  /* 0x0012b00001307983 */ /* 0x000f280000300a00 */
[----:B------:R1:W-:Y:S04]  /*4830*/  STL.64 [R1+0x650], R52 ;  /* 0x0006503401007387 */ /* 0x0003e80000100a00 */
[----:B---3--:R-:W3:Y:S01]  /*4840*/  LDL.LU.64 R56, [R1+0x12a8] ;  /* 0x0012a80001387983 */ /* 0x008ee20000300a00 */
[----:B0-----:R-:W-:-:S03]  /*4850*/  VIADD R2, R58, 0xffffffcc ;  /* 0xffffffcc3a027836 */ /* 0x001fc60000000000 */
[----:B------:R2:W-:Y:S02]  /*4860*/  STL.64 [R1+0x648], R50 ;  /* 0x0006483201007387 */ /* 0x0005e40000100a00 */
[----:B------:R-:W-:Y:S01]  /*4870*/  ISETP.GE.U32.AND P0, PT, R2, 0x7fffff8d, PT ;  /* 0x7fffff8d0200780c */ /* 0x000fe20003f06070 */
[----:B------:R-:W-:-:S04]  /*4880*/  IMAD R2, R90, 0xb, RZ ;  /* 0x0000000b5a027824 */ /* 0x000fc800078e02ff */
[----:B-1----:R-:W-:-:S04]  /*4890*/  IMAD.WIDE R52, R2, 0x2, R84 ;  /* 0x0000000202347825 */ /* 0x002fc800078e0254 */
[----:B--2---:R-:W-:Y:S01]  /*48a0*/  IMAD.WIDE R50, R2, 0x2, R82 ;  /* 0x0000000202327825 */ /* 0x004fe200078e0252 */
[----:B----4-:R-:W-:Y:S04]  /*48b0*/  STL [R1+0x710], R46 ;  /* 0x0007102e01007387 */ /* 0x010fe80000100800 */
[----:B------:R0:W-:Y:S01]  /*48c0*/  STL [R1+0x714], R47 ;  /* 0x0007142f01007387 */ /* 0x0001e20000100800 */
[----:B------:R-:W-:-:S03]  /*48d0*/  PRMT R48, RZ, 0x7610, R48 ;  /* 0x00007610ff307816 */ /* 0x000fc60000000030 */
[----:B------:R-:W-:Y:S01]  /*48e0*/  STL [R1+0x718], R54 ;  /* 0x0007183601007387 */ /* 0x000fe20000100800 */
[----:B------:R-:W-:Y:S02]  /*48f0*/  PRMT R49, RZ, 0x7610, R49 ;  /* 0x00007610ff317816 */ /* 0x000fe40000000031 */
[----:B---3--:R-:W-:Y:S01]  /*4900*/  PRMT R57, RZ, 0x7610, R57 ;  /* 0x00007610ff397816 */ /* 0x008fe20000000039 */
[----:B------:R1:W-:Y:S01]  /*4910*/  STL [R1+0x71c], R55 ;  /* 0x00071c3701007387 */ /* 0x0003e20000100800 */
[C---:B0-----:R-:W-:Y:S01]  /*4920*/  IMAD.WIDE R46, R2.reuse, 0x2, R86 ;  /* 0x00000002022e7825 */ /* 0x041fe200078e0256 */
[----:B------:R-:W-:Y:S02]  /*4930*/  PRMT R56, RZ, 0x7610, R56 ;  /* 0x00007610ff387816 */ /* 0x000fe40000000038 */
[----:B------:R-:W2:Y:S04]  /*4940*/  @!P4 LDG.E.U16 R48, desc[UR16][R50.64] ;  /* 0x000000103230c981 */ /* 0x000ea8000c1e1500 */
[----:B------:R0:W3:Y:S01]  /*4950*/  @!P4 LDG.E.U16 R49, desc[UR16][R52.64] ;  /* 0x000000103431c981 */ /* 0x0000e2000c1e1500 */
[----:B-1----:R-:W-:-:S03]  /*4960*/  IMAD.WIDE R54, R2, 0x2, R88 ;  /* 0x0000000202367825 */ /* 0x002fc600078e0258 */
[----:B------:R1:W-:Y:S04]  /*4970*/  STL.64 [R1+0x560], R46 ;  /* 0x0005602e01007387 */ /* 0x0003e80000100a00 */
[----:B------:R4:W-:Y:S04]  /*4980*/  STL.64 [R1+0x558], R54 ;  /* 0x0005583601007387 */ /* 0x0009e80000100a00 */
[----:B------:R-:W3:Y:S04]  /*4990*/  @!P4 LDG.E.U16 R57, desc[UR16][R46.64] ;  /* 0x000000102e39c981 */ /* 0x000ee8000c1e1500 */
[----:B------:R-:W3:Y:S04]  /*49a0*/  @!P4 LDG.E.U16 R56, desc[UR16][R54.64] ;  /* 0x000000103638c981 */ /* 0x000ee8000c1e1500 */
[----:B-1----:R-:W3:Y:S04]  /*49b0*/  LDL.LU.64 R46, [R1+0x12a0] ;  /* 0x0012a000012e7983 */ /* 0x002ee80000300a00 */
[----:B------:R0:W-:Y:S04]  /*49c0*/  STL.64 [R1+0x550], R52 ;  /* 0x0005503401007387 */ /* 0x0001e80000100a00 */
[----:B----4-:R-:W4:Y:S01]  /*49d0*/  LDL.LU.64 R54, [R1+0x1298] ;  /* 0x0012980001367983 */ /* 0x010f220000300a00 */
[----:B------:R-:W-:-:S03]  /*49e0*/  VIADD R2, R58, 0xffffffc4 ;  /* 0xffffffc43a027836 */ /* 0x000fc60000000000 */
[----:B------:R1:W-:Y:S02]  /*49f0*/  STL.64 [R1+0x548], R50 ;  /* 0x0005483201007387 */ /* 0x0003e40000100a00 */
[----:B------:R-:W-:Y:S01]  /*4a00*/  ISETP.GE.U32.AND P4, PT, R2, 0x7fffff85, PT ;  /* 0x7fffff850200780c */ /* 0x000fe20003f86070 */
[----:B------:R-:W-:-:S04]  /*4a10*/  IMAD R2, R90, 0x13, RZ ;  /* 0x000000135a027824 */ /* 0x000fc800078e02ff */
[----:B0-----:R-:W-:-:S04]  /*4a20*/  IMAD.WIDE R52, R2, 0x2, R84 ;  /* 0x0000000202347825 */ /* 0x001fc800078e0254 */
[C---:B-1----:R-:W-:Y:S01]  /*4a30*/  IMAD.WIDE R50, R2.reuse, 0x2, R82 ;  /* 0x0000000202327825 */ /* 0x042fe200078e0252 */
[----:B--2---:R-:W-:Y:S04]  /*4a40*/  STL [R1+0x700], R48 ;  /* 0x0007003001007387 */ /* 0x004fe80000100800 */
[----:B---3--:R0:W-:Y:S02]  /*4a50*/  STL [R1+0x704], R49 ;  /* 0x0007043101007387 */ /* 0x0081e40000100800 */
[----:B0-----:R-:W-:Y:S02]  /*4a60*/  IMAD.WIDE R48, R2, 0x2, R86 ;  /* 0x0000000202307825 */ /* 0x001fe400078e0256 */
[----:B------:R-:W-:Y:S04]  /*4a70*/  STL [R1+0x708], R56 ;  /* 0x0007083801007387 */ /* 0x000fe80000100800 */
[----:B------:R0:W-:Y:S01]  /*4a80*/  STL [R1+0x70c], R57 ;  /* 0x00070c3901007387 */ /* 0x0001e20000100800 */
[----:B------:R-:W-:-:S02]  /*4a90*/  PRMT R46, RZ, 0x7610, R46 ;  /* 0x00007610ff2e7816 */ /* 0x000fc4000000002e */
[----:B------:R-:W-:Y:S01]  /*4aa0*/  PRMT R47, RZ, 0x7610, R47 ;  /* 0x00007610ff2f7816 */ /* 0x000fe2000000002f */
[----:B------:R1:W-:Y:S04]  /*4ab0*/  STL.64 [R1+0x470], R48 ;  /* 0x0004703001007387 */ /* 0x0003e80000100a00 */
[----:B------:R-:W2:Y:S01]  /*4ac0*/  @!P3 LDG.E.U16 R46, desc[UR16][R50.64] ;  /* 0x00000010322eb981 */ /* 0x000ea2000c1e1500 */
[----:B----4-:R-:W-:Y:S01]  /*4ad0*/  PRMT R55, RZ, 0x7610, R55 ;  /* 0x00007610ff377816 */ /* 0x010fe20000000037 */
[----:B0-----:R-:W-:Y:S01]  /*4ae0*/  IMAD.WIDE R56, R2, 0x2, R88 ;  /* 0x0000000202387825 */ /* 0x001fe200078e0258 */
[----:B------:R-:W-:Y:S01]  /*4af0*/  PRMT R54, RZ, 0x7610, R54 ;  /* 0x00007610ff367816 */ /* 0x000fe20000000036 */
[----:B------:R0:W3:Y:S04]  /*4b00*/  @!P3 LDG.E.U16 R47, desc[UR16][R52.64] ;  /* 0x00000010342fb981 */ /* 0x0000e8000c1e1500 */
        /* <DEDUP_REMOVED lines=57> */
[----:B------:R-:W-:Y:S02]  /*4ea0*/  STL.64 [R1+0x298], R50 ;  /* 0x0002983201007387 */ /* 0x000fe40000100a00 */
[----:B------:R-:W-:Y:S01]  /*4eb0*/  ISETP.GE.U32.AND P6, PT, R2, 0x7fffffac, PT ;  /* 0x7fffffac0200780c */ /* 0x000fe20003fc6070 */
[----:B------:R-:W-:-:S04]  /*4ec0*/  IMAD R2, R90, 0x2b, RZ ;  /* 0x0000002b5a027824 */ /* 0x000fc800078e02ff */
[C---:B0-----:R-:W-:Y:S01]  /*4ed0*/  IMAD.WIDE R52, R2.reuse, 0x2, R88 ;  /* 0x0000000202347825 */ /* 0x041fe200078e0258 */
[----:B--2---:R-:W-:Y:S04]  /*4ee0*/  STL [R1+0x6d0], R46 ;  /* 0x0006d02e01007387 */ /* 0x004fe80000100800 */
[----:B---3--:R0:W-:Y:S02]  /*4ef0*/  STL [R1+0x6d4], R47 ;  /* 0x0006d42f01007387 */ /* 0x0081e40000100800 */
[C---:B0-----:R-:W-:Y:S02]  /*4f00*/  IMAD.WIDE R46, R2.reuse, 0x2, R86 ;  /* 0x00000002022e7825 */ /* 0x041fe400078e0256 */
[----:B------:R-:W-:Y:S04]  /*4f10*/  STL [R1+0x6d8], R54 ;  /* 0x0006d83601007387 */ /* 0x000fe80000100800 */
[----:B------:R0:W-:Y:S04]  /*4f20*/  STL [R1+0x6dc], R55 ;  /* 0x0006dc3701007387 */ /* 0x0001e80000100800 */
[----:B------:R1:W-:Y:S01]  /*4f30*/  STL.64 [R1+0x1d0], R46 ;  /* 0x0001d02e01007387 */ /* 0x0003e20000100a00 */
[----:B----4-:R-:W-:Y:S01]  /*4f40*/  PRMT R57, RZ, 0x7610, R57 ;  /* 0x00007610ff397816 */ /* 0x010fe20000000039 */
[C---:B0-----:R-:W-:Y:S01]  /*4f50*/  IMAD.WIDE R54, R2.reuse, 0x2, R84 ;  /* 0x0000000202367825 */ /* 0x041fe200078e0254 */
[----:B------:R-:W-:Y:S01]  /*4f60*/  PRMT R56, RZ, 0x7610, R56 ;  /* 0x00007610ff387816 */ /* 0x000fe20000000038 */
[----:B------:R0:W-:Y:S04]  /*4f70*/  STL.64 [R1+0x1c8], R52 ;  /* 0x0001c83401007387 */ /* 0x0001e80000100a00 */
[----:B------:R-:W2:Y:S04]  /*4f80*/  @!P5 LDG.E.U16 R57, desc[UR16][R46.64] ;  /* 0x000000102e39d981 */ /* 0x000ea8000c1e1500 */
[----:B------:R-:W3:Y:S04]  /*4f90*/  @!P5 LDG.E.U16 R56, desc[UR16][R52.64] ;  /* 0x000000103438d981 */ /* 0x000ee8000c1e1500 */
[----:B-1----:R-:W4:Y:S04]  /*4fa0*/  LDL.LU.64 R46, [R1+0x1260] ;  /* 0x00126000012e7983 */ /* 0x002f280000300a00 */
[----:B------:R1:W-:Y:S04]  /*4fb0*/  STL.64 [R1+0x1c0], R54 ;  /* 0x0001c03601007387 */ /* 0x0003e80000100a00 */
[----:B0-----:R-:W4:Y:S01]  /*4fc0*/  LDL.LU.64 R52, [R1+0x1258] ;  /* 0x0012580001347983 */ /* 0x001f220000300a00 */
        /* <DEDUP_REMOVED lines=8> */
[----:B------:R-:W-:Y:S02]  /*5050*/  STL.64 [R1+0x1b8], R50 ;  /* 0x0001b83201007387 */ /* 0x000fe40000100a00 */
[----:B-1----:R-:W-:-:S02]  /*5060*/  IMAD.WIDE R54, R2, 0x2, R88 ;  /* 0x0000000202367825 */ /* 0x002fc400078e0258 */
[----:B---3--:R-:W-:Y:S04]  /*5070*/  STL [R1+0x6c8], R56 ;  /* 0x0006c83801007387 */ /* 0x008fe80000100800 */
[----:B--2---:R1:W-:Y:S01]  /*5080*/  STL [R1+0x6cc], R57 ;  /* 0x0006cc3901007387 */ /* 0x0043e20000100800 */
[----:B----4-:R-:W-:Y:S01]  /*5090*/  PRMT R52, RZ, 0x7610, R52 ;  /* 0x00007610ff347816 */ /* 0x010fe20000000034 */
[----:B-1----:R-:W-:Y:S01]  /*50a0*/  IMAD.WIDE R56, R2, 0x2, R86 ;  /* 0x0000000202387825 */ /* 0x002fe200078e0256 */
[----:B------:R-:W-:-:S04]  /*50b0*/  PRMT R53, RZ, 0x7610, R53 ;  /* 0x00007610ff357816 */ /* 0x000fc80000000035 */
[----:B------:R-:W2:Y:S04]  /*50c0*/  @!P0 LDG.E.U16 R52, desc[UR16][R54.64] ;  /* 0x0000001036348981 */ /* 0x000ea8000c1e1500 */
[----:B------:R-:W3:Y:S01]  /*50d0*/  @!P0 LDG.E.U16 R53, desc[UR16][R56.64] ;  /* 0x0000001038358981 */ /* 0x000ee2000c1e1500 */
[----:B------:R-:W-:Y:S01]  /*50e0*/  PRMT R43, RZ, 0x7610, R43 ;  /* 0x00007610ff2b7816 */ /* 0x000fe2000000002b */
[C---:B0-----:R-:W-:Y:S02]  /*50f0*/  IMAD.WIDE R50, R2.reuse, 0x2, R84 ;  /* 0x0000000202327825 */ /* 0x041fe400078e0254 */
[----:B------:R-:W-:Y:S04]  /*5100*/  STL [R1+0x6c0], R48 ;  /* 0x0006c03001007387 */ /* 0x000fe80000100800 */
[----:B------:R0:W-:Y:S04]  /*5110*/  STL [R1+0x6c4], R49 ;  /* 0x0006c43101007387 */ /* 0x0001e80000100800 */
[----:B------:R-:W-:Y:S04]  /*5120*/  STL.64 [R1+0xf0], R56 ;  /* 0x0000f03801007387 */ /* 0x000fe80000100a00 */
[----:B------:R-:W-:Y:S01]  /*5130*/  STL.64 [R1+0xe8], R54 ;  /* 0x0000e83601007387 */ /* 0x000fe20000100a00 */
[----:B0-----:R-:W-:-:S03]  /*5140*/  IMAD.WIDE R48, R2, 0x2, R82 ;  /* 0x0000000202307825 */ /* 0x001fc600078e0252 */
[----:B------:R0:W-:Y:S04]  /*5150*/  STL.64 [R1+0xe0], R50 ;  /* 0x0000e03201007387 */ /* 0x0001e80000100a00 */
[----:B------:R0:W4:Y:S01]  /*5160*/  @!P0 LDG.E.U16 R43, desc[UR16][R50.64] ;  /* 0x00000010322b8981 */ /* 0x000122000c1e1500 */
[----:B------:R-:W-:-:S03]  /*5170*/  PRMT R42, RZ, 0x7610, R42 ;  /* 0x00007610ff2a7816 */ /* 0x000fc6000000002a */
[----:B------:R-:W-:Y:S01]  /*5180*/  STL.64 [R1+0xd8], R48 ;  /* 0x0000d83001007387 */ /* 0x000fe20000100a00 */
[----:B------:R-:W-:Y:S02]  /*5190*/  PRMT R24, RZ, 0x7610, R24 ;  /* 0x00007610ff187816 */ /* 0x000fe40000000018 */
[----:B------:R-:W-:Y:S01]  /*51a0*/  PRMT R25, RZ, 0x7610, R25 ;  /* 0x00007610ff197816 */ /* 0x000fe20000000019 */
[----:B------:R-:W4:Y:S01]  /*51b0*/  @!P0 LDG.E.U16 R42, desc[UR16][R48.64] ;  /* 0x00000010302a8981 */ /* 0x000f22000c1e1500 */
[----:B0-----:R-:W-:Y:S01]  /*51c0*/  IMAD R50, R90, 0x3b, RZ ;  /* 0x0000003b5a327824 */ /* 0x001fe200078e02ff */
[----:B------:R-:W-:-:S03]  /*51d0*/  PRMT R26, RZ, 0x7610, R26 ;  /* 0x00007610ff1a7816 */ /* 0x000fc6000000001a */
[----:B------:R-:W-:Y:S01]  /*51e0*/  IMAD.WIDE R56, R50, 0x2, R86 ;  /* 0x0000000232387825 */ /* 0x000fe200078e0256 */
[----:B------:R-:W-:-:S03]  /*51f0*/  PRMT R27, RZ, 0x7610, R27 ;  /* 0x00007610ff1b7816 */ /* 0x000fc6000000001b */
[----:B------:R-:W-:-:S03]  /*5200*/  IMAD.WIDE R54, R50, 0x2, R88 ;  /* 0x0000000232367825 */ /* 0x000fc600078e0258 */
[----:B------:R-:W4:Y:S04]  /*5210*/  @!P4 LDG.E.U16 R27, desc[UR16][R56.64] ;  /* 0x00000010381bc981 */ /* 0x000f28000c1e1500 */
[----:B------:R-:W4:Y:S04]  /*5220*/  @!P4 LDG.E.U16 R26, desc[UR16][R54.64] ;  /* 0x00000010361ac981 */ /* 0x000f28000c1e1500 */
[----:B--2---:R-:W-:Y:S04]  /*5230*/  STL [R1+0x6b8], R52 ;  /* 0x0006b83401007387 */ /* 0x004fe80000100800 */
[----:B---3--:R0:W-:Y:S02]  /*5240*/  STL [R1+0x6bc], R53 ;  /* 0x0006bc3501007387 */ /* 0x0081e40000100800 */
[----:B0-----:R-:W-:-:S04]  /*5250*/  IMAD.WIDE R52, R50, 0x2, R84 ;  /* 0x0000000232347825 */ /* 0x001fc800078e0254 */
[----:B------:R-:W-:Y:S01]  /*5260*/  IMAD.WIDE R50, R50, 0x2, R82 ;  /* 0x0000000232327825 */ /* 0x000fe200078e0252 */
[----:B------:R-:W2:Y:S04]  /*5270*/  @!P4 LDG.E.U16 R25, desc[UR16][R52.64] ;  /* 0x000000103419c981 */ /* 0x000ea8000c1e1500 */
[----:B------:R-:W3:Y:S01]  /*5280*/  @!P4 LDG.E.U16 R24, desc[UR16][R50.64] ;  /* 0x000000103218c981 */ /* 0x000ee2000c1e1500 */
[----:B------:R-:W-:-:S03]  /*5290*/  VIADD R2, R58, 0xffffffdb ;  /* 0xffffffdb3a027836 */ /* 0x000fc60000000000 */
        /* <DEDUP_REMOVED lines=15> */
[----:B------:R-:W-:Y:S04]  /*5390*/  STL [R1+0x10c0], R51 ;  /* 0x0010c03301007387 */ /* 0x000fe80000100800 */
[----:B----4-:R-:W-:Y:S04]  /*53a0*/  STL [R1+0x6b4], R43 ;  /* 0x0006b42b01007387 */ /* 0x010fe80000100800 */
[----:B------:R0:W-:Y:S01]  /*53b0*/  STL [R1+0x6b0], R42 ;  /* 0x0006b02a01007387 */ /* 0x0001e20000100800 */
[----:B------:R-:W-:Y:S01]  /*53c0*/  PRMT R47, RZ, 0x7610, R47 ;  /* 0x00007610ff2f7816 */ /* 0x000fe2000000002f */
[----:B------:R-:W-:Y:S01]  /*53d0*/  IMAD.WIDE R48, R2, 0x2, R88 ;  /* 0x0000000202307825 */ /* 0x000fe200078e0258 */
[----:B------:R-:W-:-:S02]  /*53e0*/  PRMT R22, RZ, 0x7610, R22 ;  /* 0x00007610ff167816 */ /* 0x000fc40000000016 */
[----:B------:R-:W-:Y:S02]  /*53f0*/  PRMT R23, RZ, 0x7610, R23 ;  /* 0x00007610ff177816 */ /* 0x000fe40000000017 */
[----:B------:R-:W-:Y:S01]  /*5400*/  PRMT R46, RZ, 0x7610, R46 ;  /* 0x00007610ff2e7816 */ /* 0x000fe2000000002e */
[----:B0-----:R-:W-:-:S05]  /*5410*/  IMAD.WIDE R42, R2, 0x2, R84 ;  /* 0x00000002022a7825 */ /* 0x001fca00078e0254 */
[----:B------:R-:W4:Y:S04]  /*5420*/  @!P3 LDG.E.U16 R46, desc[UR16][R48.64] ;  /* 0x00000010302eb981 */ /* 0x000f28000c1e1500 */
[----:B------:R0:W4:Y:S04]  /*5430*/  @!P3 LDG.E.U16 R23, desc[UR16][R42.64] ;  /* 0x000000102a17b981 */ /* 0x000128000c1e1500 */
[----:B---3--:R-:W-:Y:S04]  /*5440*/  STL [R1+0x720], R24 ;  /* 0x0007201801007387 */ /* 0x008fe80000100800 */
[----:B--2---:R1:W-:Y:S04]  /*5450*/  STL [R1+0x724], R25 ;  /* 0x0007241901007387 */ /* 0x0043e80000100800 */
[----:B------:R-:W-:Y:S04]  /*5460*/  STL [R1+0x728], R26 ;  /* 0x0007281a01007387 */ /* 0x000fe80000100800 */
[----:B------:R2:W-:Y:S01]  /*5470*/  STL [R1+0x72c], R27 ;  /* 0x00072c1b01007387 */ /* 0x0005e20000100800 */
[----:B-1----:R-:W-:-:S04]  /*5480*/  IMAD.WIDE R24, R2, 0x2, R86 ;  /* 0x0000000202187825 */ /* 0x002fc800078e0256 */
[----:B--2---:R-:W-:Y:S01]  /*5490*/  IMAD.WIDE R26, R2, 0x2, R82 ;  /* 0x00000002021a7825 */ /* 0x004fe200078e0252 */
[----:B------:R1:W-:Y:S04]  /*54a0*/  STL.64 [R1+0x640], R24 ;  /* 0x0006401801007387 */ /* 0x0003e80000100a00 */
[----:B------:R2:W-:Y:S04]  /*54b0*/  STL.64 [R1+0x638], R48 ;  /* 0x0006383001007387 */ /* 0x0005e80000100a00 */
[----:B------:R-:W3:Y:S04]  /*54c0*/  @!P3 LDG.E.U16 R47, desc[UR16][R24.64] ;  /* 0x00000010182fb981 */ /* 0x000ee8000c1e1500 */
[----:B------:R0:W3:Y:S04]  /*54d0*/  @!P3 LDG.E.U16 R22, desc[UR16][R26.64] ;  /* 0x000000101a16b981 */ /* 0x0000e8000c1e1500 */
[----:B-1----:R-:W4:Y:S04]  /*54e0*/  LDL.LU.64 R24, [R1+0x1250] ;  /* 0x0012500001187983 */ /* 0x002f280000300a00 */
[----:B------:R0:W-:Y:S04]  /*54f0*/  STL.64 [R1+0x630], R42 ;  /* 0x0006302a01007387 */ /* 0x0001e80000100a00 */
[----:B--2---:R-:W2:Y:S01]  /*5500*/  LDL.LU.64 R48, [R1+0x1248] ;  /* 0x0012480001307983 */ /* 0x004ea20000300a00 */
[----:B------:R-:W-:-:S03]  /*5510*/  VIADD R2, R58, 0xffffffcb ;  /* 0xffffffcb3a027836 */ /* 0x000fc60000000000 */
[----:B------:R1:W-:Y:S02]  /*5520*/  STL.64 [R1+0x628], R26 ;  /* 0x0006281a01007387 */ /* 0x0003e40000100a00 */
[----:B------:R-:W-:Y:S01]  /*5530*/  ISETP.GE.U32.AND P3, PT, R2, 0x7fffff8c, PT ;  /* 0x7fffff8c0200780c */ /* 0x000fe20003f66070 */
[----:B------:R-:W-:-:S04]  /*5540*/  IMAD R2, R90, 0xc, RZ ;  /* 0x0000000c5a027824 */ /* 0x000fc800078e02ff */
[----:B0-----:R-:W-:-:S04]  /*5550*/  IMAD.WIDE R42, R2, 0x2, R84 ;  /* 0x00000002022a7825 */ /* 0x001fc800078e0254 */
[----:B-1----:R-:W-:Y:S01]  /*5560*/  IMAD.WIDE R26, R2, 0x2, R82 ;  /* 0x00000002021a7825 */ /* 0x002fe200078e0252 */
[----:B---3--:R-:W-:Y:S04]  /*5570*/  STL [R1+0x7a0], R22 ;  /* 0x0007a01601007387 */ /* 0x008fe80000100800 */
[----:B----4-:R0:W-:Y:S01]  /*5580*/  STL [R1+0x7a4], R23 ;  /* 0x0007a41701007387 */ /* 0x0101e20000100800 */
[----:B------:R-:W-:-:S03]  /*5590*/  PRMT R24, RZ, 0x7610, R24 ;  /* 0x00007610ff187816 */ /* 0x000fc60000000018 */
[----:B------:R-:W-:Y:S01]  /*55a0*/  STL [R1+0x7a8], R46 ;  /* 0x0007a82e01007387 */ /* 0x000fe20000100800 */
[----:B------:R-:W-:-:S03]  /*55b0*/  PRMT R25, RZ, 0x7610, R25 ;  /* 0x00007610ff197816 */ /* 0x000fc60000000019 */
[----:B------:R1:W-:Y:S01]  /*55c0*/  STL [R1+0x7ac], R47 ;  /* 0x0007ac2f01007387 */ /* 0x0003e20000100800 */
[----:B--2---:R-:W-:Y:S01]  /*55d0*/  PRMT R49, RZ, 0x7610, R49 ;  /* 0x00007610ff317816 */ /* 0x004fe20000000031 */
[C---:B0-----:R-:W-:Y:S01]  /*55e0*/  IMAD.WIDE R22, R2.reuse, 0x2, R86 ;  /* 0x0000000202167825 */ /* 0x041fe200078e0256 */
[----:B------:R-:W-:Y:S01]  /*55f0*/  PRMT R48, RZ, 0x7610, R48 ;  /* 0x00007610ff307816 */ /* 0x000fe20000000030 */
        /* <DEDUP_REMOVED lines=48> */
[----:B------:R1:W-:Y:S01]  /*5900*/  STL.64 [R1+0x370], R22 ;  /* 0x0003701601007387 */ /* 0x0003e20000100a00 */
[----:B----4-:R-:W-:Y:S01]  /*5910*/  PRMT R49, RZ, 0x7610, R49 ;  /* 0x00007610ff317816 */ /* 0x010fe20000000031 */
[----:B0-----:R-:W-:Y:S01]  /*5920*/  IMAD.WIDE R46, R2, 0x2, R84 ;  /* 0x00000002022e7825 */ /* 0x001fe200078e0254 */
[----:B------:R-:W-:Y:S01]  /*5930*/  PRMT R48, RZ, 0x7610, R48 ;  /* 0x00007610ff307816 */ /* 0x000fe20000000030 */
[----:B------:R0:W-:Y:S04]  /*5940*/  STL.64 [R1+0x368], R42 ;  /* 0x0003682a01007387 */ /* 0x0001e80000100a00 */
[----:B------:R-:W2:Y:S04]  /*5950*/  @!P5 LDG.E.U16 R49, desc[UR16][R22.64] ;  /* 0x000000101631d981 */ /* 0x000ea8000c1e1500 */
[----:B------:R-:W3:Y:S04]  /*5960*/  @!P5 LDG.E.U16 R24, desc[UR16][R26.64] ;  /* 0x000000101a18d981 */ /* 0x000ee8000c1e1500 */
[----:B------:R-:W4:Y:S04]  /*5970*/  @!P5 LDG.E.U16 R48, desc[UR16][R42.64] ;  /* 0x000000102a30d981 */ /* 0x000f28000c1e1500 */
[----:B-1----:R-:W2:Y:S04]  /*5980*/  LDL.LU.64 R22, [R1+0x1220] ;  /* 0x0012200001167983 */ /* 0x002ea80000300a00 */
[----:B------:R1:W-:Y:S04]  /*5990*/  STL.64 [R1+0x360], R46 ;  /* 0x0003602e01007387 */ /* 0x0003e80000100a00 */
[----:B------:R1:W2:Y:S04]  /*59a0*/  @!P5 LDG.E.U16 R25, desc[UR16][R46.64] ;  /* 0x000000102e19d981 */ /* 0x0002a8000c1e1500 */
[----:B0-----:R-:W4:Y:S01]  /*59b0*/  LDL.LU.64 R42, [R1+0x1218] ;  /* 0x00121800012a7983 */ /* 0x001f220000300a00 */
[----:B------:R-:W-:-:S03]  /*59c0*/  VIADD R2, R58, 0xfffffff2 ;  /* 0xfffffff23a027836 */ /* 0x000fc60000000000 */
[----:B------:R0:W-:Y:S02]  /*59d0*/  STL.64 [R1+0x358], R26 ;  /* 0x0003581a01007387 */ /* 0x0001e40000100a00 */
[----:B------:R-:W-:Y:S01]  /*59e0*/  ISETP.GE.U32.AND P5, PT, R2, 0x7fffffb3, PT ;  /* 0x7fffffb30200780c */ /* 0x000fe20003fa6070 */
[----:B------:R-:W-:Y:S01]  /*59f0*/  IMAD R2, R90, 0x24, RZ ;  /* 0x000000245a027824 */ /* 0x000fe200078e02ff */
[----:B------:R-:W-:-:S03]  /*5a00*/  PRMT R60, RZ, 0x7610, R60 ;  /* 0x00007610ff3c7816 */ /* 0x000fc6000000003c */
[----:B-1----:R-:W-:Y:S01]  /*5a10*/  IMAD.WIDE R46, R2, 0x2, R82 ;  /* 0x00000002022e7825 */ /* 0x002fe200078e0252 */
[----:B------:R-:W-:-:S03]  /*5a20*/  PRMT R61, RZ, 0x7610, R61 ;  /* 0x00007610ff3d7816 */ /* 0x000fc6000000003d */
[----:B0-----:R-:W-:-:S05]  /*5a30*/  IMAD.WIDE R26, R2, 0x2, R88 ;  /* 0x00000002021a7825 */ /* 0x001fca00078e0258 */
[----:B------:R-:W4:Y:S04]  /*5a40*/  @!P0 LDG.E.U16 R60, desc[UR16][R26.64] ;  /* 0x000000101a3c8981 */ /* 0x000f28000c1e1500 */
[----:B---3--:R-:W-:Y:S04]  /*5a50*/  STL [R1+0x760], R24 ;  /* 0x0007601801007387 */ /* 0x008fe80000100800 */
[----:B--2---:R0:W-:Y:S01]  /*5a60*/  STL [R1+0x764], R25 ;  /* 0x0007641901007387 */ /* 0x0041e20000100800 */
[----:B----4-:R-:W-:-:S03]  /*5a70*/  PRMT R42, RZ, 0x7610, R42 ;  /* 0x00007610ff2a7816 */ /* 0x010fc6000000002a */
[----:B------:R-:W-:Y:S01]  /*5a80*/  STL [R1+0x768], R48 ;  /* 0x0007683001007387 */ /* 0x000fe20000100800 */
[----:B------:R-:W-:-:S03]  /*5a90*/  PRMT R43, RZ, 0x7610, R43 ;  /* 0x00007610ff2b7816 */ /* 0x000fc6000000002b */
[----:B------:R1:W-:Y:S01]  /*5aa0*/  STL [R1+0x76c], R49 ;  /* 0x00076c3101007387 */ /* 0x0003e20000100800 */
[----:B0-----:R-:W-:-:S03]  /*5ab0*/  IMAD.WIDE R24, R2, 0x2, R86 ;  /* 0x0000000202187825 */ /* 0x001fc600078e0256 */
[----:B------:R-:W2:Y:S04]  /*5ac0*/  @!P0 LDG.E.U16 R42, desc[UR16][R46.64] ;  /* 0x000000102e2a8981 */ /* 0x000ea8000c1e1500 */
[----:B------:R-:W3:Y:S01]  /*5ad0*/  @!P0 LDG.E.U16 R61, desc[UR16][R24.64] ;  /* 0x00000010183d8981 */ /* 0x000ee2000c1e1500 */
[----:B-1----:R-:W-:-:S05]  /*5ae0*/  IMAD.WIDE R48, R2, 0x2, R84 ;  /* 0x0000000202307825 */ /* 0x002fca00078e0254 */
[----:B------:R0:W4:Y:S01]  /*5af0*/  @!P0 LDG.E.U16 R43, desc[UR16][R48.64] ;  /* 0x00000010302b8981 */ /* 0x000122000c1e1500 */
[----:B------:R-:W-:-:S03]  /*5b00*/  VIADD R2, R58, 0xffffffea ;  /* 0xffffffea3a027836 */ /* 0x000fc60000000000 */
[----:B------:R1:W-:Y:S02]  /*5b10*/  STL.64 [R1+0x290], R24 ;  /* 0x0002901801007387 */ /* 0x0003e40000100a00 */
[----:B------:R-:W-:Y:S02]  /*5b20*/  ISETP.GE.U32.AND P0, PT, R2, 0x7fffffab, PT ;  /* 0x7fffffab0200780c */ /* 0x000fe40003f06070 */
[----:B------:R0:W-:Y:S01]  /*5b30*/  STL.64 [R1+0x288], R26 ;  /* 0x0002881a01007387 */ /* 0x0001e20000100a00 */
[----:B------:R-:W-:Y:S01]  /*5b40*/  IMAD R2, R90, 0x2c, RZ ;  /* 0x0000002c5a027824 */ /* 0x000fe200078e02ff */
[----:B------:R-:W-:Y:S02]  /*5b50*/  PRMT R59, RZ, 0x7610, R59 ;  /* 0x00007610ff3b7816 */ /* 0x000fe4000000003b */
[----:B-1----:R-:W3:Y:S04]  /*5b60*/  LDL.LU.64 R24, [R1+0x1210] ;  /* 0x0012100001187983 */ /* 0x002ee80000300a00 */
[----:B------:R1:W-:Y:S04]  /*5b70*/  STL.64 [R1+0x280], R48 ;  /* 0x0002803001007387 */ /* 0x0003e80000100a00 */
[----:B0-----:R-:W3:Y:S04]  /*5b80*/  LDL.LU.64 R26, [R1+0x1208] ;  /* 0x00120800011a7983 */ /* 0x001ee80000300a00 */
[----:B------:R0:W-:Y:S01]  /*5b90*/  STL.64 [R1+0x278], R46 ;  /* 0x0002782e01007387 */ /* 0x0001e20000100a00 */
[----:B------:R-:W-:Y:S01]  /*5ba0*/  PRMT R55, RZ, 0x7610, R55 ;  /* 0x00007610ff377816 */ /* 0x000fe20000000037 */
[----:B-1----:R-:W-:-:S05]  /*5bb0*/  IMAD.WIDE R48, R2, 0x2, R86 ;  /* 0x0000000202307825 */ /* 0x002fca00078e0256 */
[----:B------:R-:W3:Y:S01]  /*5bc0*/  @!P4 LDG.E.U16 R59, desc[UR16][R48.64] ;  /* 0x00000010303bc981 */ /* 0x000ee2000c1e1500 */
[----:B0-----:R-:W-:-:S05]  /*5bd0*/  IMAD.WIDE R46, R2, 0x2, R82 ;  /* 0x00000002022e7825 */ /* 0x001fca00078e0252 */
[----:B------:R-:W3:Y:S04]  /*5be0*/  @!P4 LDG.E.U16 R45, desc[UR16][R46.64] ;  /* 0x000000102e2dc981 */ /* 0x000ee8000c1e1500 */
[----:B--2---:R-:W-:Y:S04]  /*5bf0*/  STL [R1+0x750], R42 ;  /* 0x0007502a01007387 */ /* 0x004fe80000100800 */
[----:B----4-:R0:W-:Y:S04]  /*5c00*/  STL [R1+0x754], R43 ;  /* 0x0007542b01007387 */ /* 0x0101e80000100800 */
[----:B------:R-:W-:Y:S04]  /*5c10*/  STL [R1+0x758], R60 ;  /* 0x0007583c01007387 */ /* 0x000fe80000100800 */
[----:B---3--:R1:W-:Y:S01]  /*5c20*/  STL [R1+0x75c], R61 ;  /* 0x00075c3d01007387 */ /* 0x0083e20000100800 */
[----:B0-----:R-:W-:-:S03]  /*5c30*/  IMAD.WIDE R42, R2, 0x2, R88 ;  /* 0x00000002022a7825 */ /* 0x001fc600078e0258 */
[----:B------:R0:W-:Y:S01]  /*5c40*/  STL.64 [R1+0x1b0], R48 ;  /* 0x0001b03001007387 */ /* 0x0001e20000100a00 */
[----:B-1----:R-:W-:-:S03]  /*5c50*/  IMAD.WIDE R60, R2, 0x2, R84 ;  /* 0x00000002023c7825 */ /* 0x002fc600078e0254 */
[----:B------:R1:W-:Y:S04]  /*5c60*/  STL.64 [R1+0x1a8], R42 ;  /* 0x0001a82a01007387 */ /* 0x0003e80000100a00 */
[----:B------:R-:W2:Y:S04]  /*5c70*/  @!P4 LDG.E.U16 R55, desc[UR16][R42.64] ;  /* 0x000000102a37c981 */ /* 0x000ea8000c1e1500 */
[----:B0-----:R-:W3:Y:S04]  /*5c80*/  LDL.LU.64 R48, [R1+0x1200] ;  /* 0x0012000001307983 */ /* 0x001ee80000300a00 */
[----:B------:R0:W-:Y:S04]  /*5c90*/  STL.64 [R1+0x1a0], R60 ;  /* 0x0001a03c01007387 */ /* 0x0001e80000100a00 */
[----:B-1----:R-:W4:Y:S01]  /*5ca0*/  LDL.LU.64 R42, [R1+0x11f8] ;  /* 0x0011f800012a7983 */ /* 0x002f220000300a00 */
[----:B------:R-:W-:Y:S01]  /*5cb0*/  PRMT R53, RZ, 0x7610, R53 ;  /* 0x00007610ff357816 */ /* 0x000fe20000000035 */
[----:B------:R-:W-:-:S02]  /*5cc0*/  VIADD R2, R58, 0xffffffe2 ;  /* 0xffffffe23a027836 */ /* 0x000fc40000000000 */
[----:B------:R-:W-:Y:S04]  /*5cd0*/  STL.64 [R1+0x198], R46 ;  /* 0x0001982e01007387 */ /* 0x000fe80000100a00 */
[----:B------:R0:W2:Y:S01]  /*5ce0*/  @!P4 LDG.E.U16 R53, desc[UR16][R60.64] ;  /* 0x000000103c35c981 */ /* 0x0000a2000c1e1500 */
[----:B------:R-:W-:Y:S01]  /*5cf0*/  ISETP.GE.U32.AND P4, PT, R2, 0x7fffffa3, PT ;  /* 0x7fffffa30200780c */ /* 0x000fe20003f86070 */
[----:B------:R-:W-:Y:S02]  /*5d00*/  IMAD R2, R90, 0x34, RZ ;  /* 0x000000345a027824 */ /* 0x000fe400078e02ff */
[----:B------:R1:W-:Y:S01]  /*5d10*/  STL [R1+0x74c], R59 ;  /* 0x00074c3b01007387 */ /* 0x0003e20000100800 */
[----:B------:R-:W-:-:S03]  /*5d20*/  IMAD.MOV.U32 R80, RZ, RZ, R44 ;  /* 0x000000ffff507224 */ /* 0x000fc600078e002c */
[----:B------:R1:W-:Y:S01]  /*5d30*/  STL [R1+0x740], R45 ;  /* 0x0007402d01007387 */ /* 0x0003e20000100800 */
[----:B------:R-:W-:Y:S02]  /*5d40*/  IMAD.MOV.U32 R62, RZ, RZ, R28 ;  /* 0x000000ffff3e7224 */ /* 0x000fe400078e001c */
[----:B0-----:R-:W-:Y:S02]  /*5d50*/  IMAD.MOV.U32 R60, RZ, RZ, R31 ;  /* 0x000000ffff3c7224 */ /* 0x001fe400078e001f */
[----:B------:R-:W-:Y:S02]  /*5d60*/  IMAD.MOV.U32 R61, RZ, RZ, R29 ;  /* 0x000000ffff3d7224 */ /* 0x000fe400078e001d */
[----:B-1----:R-:W-:Y:S02]  /*5d70*/  IMAD.MOV.U32 R59, RZ, RZ, R30 ;  /* 0x000000ffff3b7224 */ /* 0x002fe400078e001e */
[----:B------:R-:W-:-:S04]  /*5d80*/  IMAD.WIDE R44, R2, 0x2, R82 ;  /* 0x00000002022c7825 */ /* 0x000fc800078e0252 */
[----:B------:R-:W-:-:S04]  /*5d90*/  IMAD.WIDE R30, R2, 0x2, R88 ;  /* 0x00000002021e7825 */ /* 0x000fc800078e0258 */
[----:B------:R-:W-:-:S04]  /*5da0*/  IMAD.WIDE R28, R2, 0x2, R86 ;  /* 0x00000002021c7825 */ /* 0x000fc800078e0256 */
[----:B------:R-:W-:Y:S01]  /*5db0*/  IMAD.WIDE R46, R2, 0x2, R84 ;  /* 0x00000002022e7825 */ /* 0x000fe200078e0254 */
[----:B---3--:R-:W-:Y:S02]  /*5dc0*/  PRMT R48, RZ, 0x7610, R48 ;  /* 0x00007610ff307816 */ /* 0x008fe40000000030 */
[----:B------:R-:W-:-:S04]  /*5dd0*/  PRMT R49, RZ, 0x7610, R49 ;  /* 0x00007610ff317816 */ /* 0x000fc80000000031 */
[----:B------:R-:W3:Y:S01]  /*5de0*/  @!P3 LDG.E.U16 R48, desc[UR16][R30.64] ;  /* 0x000000101e30b981 */ /* 0x000ee2000c1e1500 */
[----:B----4-:R-:W-:-:S03]  /*5df0*/  PRMT R42, RZ, 0x7610, R42 ;  /* 0x00007610ff2a7816 */ /* 0x010fc6000000002a */
[----:B------:R-:W4:Y:S04]  /*5e00*/  @!P3 LDG.E.U16 R49, desc[UR16][R28.64] ;  /* 0x000000101c31b981 */ /* 0x000f28000c1e1500 */
[----:B------:R-:W3:Y:S01]  /*5e10*/  @!P3 LDG.E.U16 R42, desc[UR16][R44.64] ;  /* 0x000000102c2ab981 */ /* 0x000ee2000c1e1500 */
[----:B------:R-:W-:-:S06]  /*5e20*/  PRMT R43, RZ, 0x7610, R43 ;  /* 0x00007610ff2b7816 */ /* 0x000fcc000000002b */
[----:B------:R0:W4:Y:S04]  /*5e30*/  @!P3 LDG.E.U16 R43, desc[UR16][R46.64] ;  /* 0x000000102e2bb981 */ /* 0x000128000c1e1500 */
[----:B------:R1:W-:Y:S04]  /*5e40*/  STL.64 [R1+0x40], R28 ;  /* 0x0000401c01007387 */ /* 0x0003e80000100a00 */
[----:B------:R0:W-:Y:S04]  /*5e50*/  STL.64 [R1+0x38], R30 ;  /* 0x0000381e01007387 */ /* 0x0001e80000100a00 */
[----:B-1----:R-:W4:Y:S04]  /*5e60*/  LDL.LU.64 R28, [R1+0x11f0] ;  /* 0x0011f000011c7983 */ /* 0x002f280000300a00 */
[----:B------:R-:W-:Y:S04]  /*5e70*/  STL.64 [R1+0x30], R46 ;  /* 0x0000302e01007387 */ /* 0x000fe80000100a00 */
[----:B0-----:R-:W4:Y:S04]  /*5e80*/  LDL.LU.64 R30, [R1+0x11e8] ;  /* 0x0011e800011e7983 */ /* 0x001f280000300a00 */
[----:B------:R-:W-:Y:S04]  /*5e90*/  STL.64 [R1+0x28], R44 ;  /* 0x0000282c01007387 */ /* 0x000fe80000100a00 */
[----:B--2---:R-:W-:Y:S01]  /*5ea0*/  STL [R1+0x748], R55 ;  /* 0x0007483701007387 */ /* 0x004fe20000100800 */
[----:B------:R-:W-:-:S02]  /*5eb0*/  PRMT R52, RZ, 0x7610, R52 ;  /* 0x00007610ff347816 */ /* 0x000fc40000000034 */
[----:B------:R-:W-:Y:S02]  /*5ec0*/  PRMT R63, RZ, 0x7610, R63 ;  /* 0x00007610ff3f7816 */ /* 0x000fe4000000003f */
[----:B------:R-:W-:Y:S02]  /*5ed0*/  PRMT R51, RZ, 0x7610, R51 ;  /* 0x00007610ff337816 */ /* 0x000fe40000000033 */
[----:B------:R-:W-:Y:S01]  /*5ee0*/  PRMT R50, RZ, 0x7610, R50 ;  /* 0x00007610ff327816 */ /* 0x000fe20000000032 */
[----:B---3--:R0:W-:Y:S04]  /*5ef0*/  STL [R1+0x730], R42 ;  /* 0x0007302a01007387 */ /* 0x0081e80000100800 */
[----:B------:R-:W-:Y:S04]  /*5f00*/  STL [R1+0x744], R53 ;  /* 0x0007443501007387 */ /* 0x000fe80000100800 */
[----:B------:R-:W-:Y:S01]  /*5f10*/  STL [R1+0x738], R48 ;  /* 0x0007383001007387 */ /* 0x000fe20000100800 */
[----:B0-----:R-:W-:-:S03]  /*5f20*/  IMAD R42, R90, 0x3c, RZ ;  /* 0x0000003c5a2a7824 */ /* 0x001fc600078e02ff */
[----:B----4-:R0:W-:Y:S02]  /*5f30*/  STL [R1+0x73c], R49 ;  /* 0x00073c3101007387 */ /* 0x0101e40000100800 */
[----:B0-----:R-:W-:-:S05]  /*5f40*/  IMAD.WIDE R48, R42, 0x2, R86 ;  /* 0x000000022a307825 */ /* 0x001fca00078e0256 */
[----:B------:R-:W2:Y:S01]  /*5f50*/  @!P2 LDG.E.U16 R52, desc[UR16][R48.64] ;  /* 0x000000103034a981 */ /* 0x000ea2000c1e1500 */
[----:B------:R-:W-:-:S03]  /*5f60*/  IMAD.WIDE R46, R42, 0x2, R88 ;  /* 0x000000022a2e7825 */ /* 0x000fc600078e0258 */
[----:B------:R0:W-:Y:S01]  /*5f70*/  STL [R1+0x734], R43 ;  /* 0x0007342b01007387 */ /* 0x0001e20000100800 */
[----:B------:R-:W-:-:S03]  /*5f80*/  IMAD.WIDE R44, R42, 0x2, R84 ;  /* 0x000000022a2c7825 */ /* 0x000fc600078e0254 */
[----:B------:R-:W3:Y:S04]  /*5f90*/  @!P2 LDG.E.U16 R51, desc[UR16][R46.64] ;  /* 0x000000102e33a981 */ /* 0x000ee8000c1e1500 */
[----:B------:R-:W4:Y:S01]  /*5fa0*/  @!P2 LDG.E.U16 R50, desc[UR16][R44.64] ;  /* 0x000000102c32a981 */ /* 0x000f22000c1e1500 */
[----:B0-----:R-:W-:-:S05]  /*5fb0*/  IMAD.WIDE R42, R42, 0x2, R82 ;  /* 0x000000022a2a7825 */ /* 0x001fca00078e0252 */
[----:B------:R-:W3:Y:S04]  /*5fc0*/  @!P2 LDG.E.U16 R63, desc[UR16][R42.64] ;  /* 0x000000102a3fa981 */ /* 0x000ee8000c1e1500 */
[----:B------:R-:W-:Y:S04]  /*5fd0*/  STL [R1+0xf84], R48 ;  /* 0x000f843001007387 */ /* 0x000fe80000100800 */
[----:B------:R-:W-:Y:S04]  /*5fe0*/  STL [R1+0xf7c], R49 ;  /* 0x000f7c3101007387 */ /* 0x000fe80000100800 */
[----:B------:R-:W-:Y:S04]  /*5ff0*/  STL [R1+0x1088], R49 ;  /* 0x0010883101007387 */ /* 0x000fe80000100800 */
[----:B------:R-:W-:Y:S04]  /*6000*/  STL [R1+0xf90], R46 ;  /* 0x000f902e01007387 */ /* 0x000fe80000100800 */
[----:B------:R-:W-:Y:S04]  /*6010*/  STL [R1+0xf88], R47 ;  /* 0x000f882f01007387 */ /* 0x000fe80000100800 */
[----:B------:R-:W-:Y:S04]  /*6020*/  STL [R1+0x1090], R47 ;  /* 0x0010902f01007387 */ /* 0x000fe80000100800 */
[----:B------:R-:W-:Y:S01]  /*6030*/  STL [R1+0x10c4], R47 ;  /* 0x0010c42f01007387 */ /* 0x000fe20000100800 */
[----:B------:R-:W-:-:S02]  /*6040*/  IMAD.MOV.U32 R55, RZ, RZ, R60 ;  /* 0x000000ffff377224 */ /* 0x000fc400078e003c */
[----:B------:R-:W-:Y:S01]  /*6050*/  IMAD.MOV.U32 R60, RZ, RZ, R4 ;  /* 0x000000ffff3c7224 */ /* 0x000fe200078e0004 */
[----:B------:R-:W-:Y:S01]  /*6060*/  PRMT R65, RZ, 0x7610, R65 ;  /* 0x00007610ff417816 */ /* 0x000fe20000000041 */
[----:B--2---:R0:W-:Y:S02]  /*6070*/  STL [R1+0x7bc], R52 ;  /* 0x0007bc3401007387 */ /* 0x0041e40000100800 */
[----:B0-----:R-:W-:Y:S02]  /*6080*/  IMAD.MOV.U32 R52, RZ, RZ, R59 ;  /* 0x000000ffff347224 */ /* 0x001fe400078e003b */
[----:B------:R-:W-:Y:S02]  /*6090*/  IMAD.MOV.U32 R59, RZ, RZ, R80 ;  /* 0x000000ffff3b7224 */ /* 0x000fe400078e0050 */
[----:B------:R-:W0:Y:S01]  /*60a0*/  S2R R80, SR_TID.X ;  /* 0x0000000000507919 */ /* 0x000e220000002100 */
[----:B------:R-:W-:Y:S04]  /*60b0*/  STL [R1+0xf9c], R44 ;  /* 0x000f9c2c01007387 */ /* 0x000fe80000100800 */
[----:B------:R-:W-:Y:S04]  /*60c0*/  STL [R1+0x112c], R44 ;  /* 0x00112c2c01007387 */ /* 0x000fe80000100800 */
[----:B------:R-:W-:Y:S04]  /*60d0*/  STL [R1+0xf94], R45 ;  /* 0x000f942d01007387 */ /* 0x000fe80000100800 */
[----:B------:R-:W-:Y:S04]  /*60e0*/  STL [R1+0x1098], R45 ;  /* 0x0010982d01007387 */ /* 0x000fe80000100800 */
[----:B---3--:R-:W-:Y:S04]  /*60f0*/  STL [R1+0x1130], R63 ;  /* 0x0011303f01007387 */ /* 0x008fe80000100800 */
[----:B------:R-:W-:Y:S01]  /*6100*/  STL [R1+0xfa8], R42 ;  /* 0x000fa82a01007387 */ /* 0x000fe20000100800 */
[----:B0-----:R-:W-:-:S03]  /*6110*/  LOP3.LUT R4, R80, 0x3f, RZ, 0xc0, !PT ;  /* 0x0000003f50047812 */ /* 0x001fc600078ec0ff */
[----:B------:R-:W-:Y:S02]  /*6120*/  STL [R1+0xfa0], R43 ;  /* 0x000fa02b01007387 */ /* 0x000fe40000100800 */
[----:B------:R-:W-:Y:S02]  /*6130*/  IMAD.SHL.U32 R4, R4, 0x2, RZ ;  /* 0x0000000204047824 */ /* 0x000fe400078e00ff */
[----:B------:R-:W-:Y:S04]  /*6140*/  STL [R1+0x109c], R43 ;  /* 0x00109c2b01007387 */ /* 0x000fe80000100800 */
[----:B------:R0:W-:Y:S04]  /*6150*/  STL [R1+0x1134], R43 ;  /* 0x0011342b01007387 */ /* 0x0001e80000100800 */
[----:B------:R-:W-:Y:S04]  /*6160*/  STL [R1+0x7b8], R51 ;  /* 0x0007b83301007387 */ /* 0x000fe80000100800 */
[----:B------:R-:W-:Y:S01]  /*6170*/  STL [R1+0x1138], R4 ;  /* 0x0011380401007387 */ /* 0x000fe20000100800 */
[----:B0-----:R-:W-:-:S03]  /*6180*/  IMAD R43, R90, 0x5, RZ ;  /* 0x000000055a2b7824 */ /* 0x001fc600078e02ff */
[----:B----4-:R0:W-:Y:S02]  /*6190*/  STL [R1+0x7b4], R50 ;  /* 0x0007b43201007387 */ /* 0x0101e40000100800 */
[----:B0-----:R-:W-:-:S05]  /*61a0*/  IMAD.WIDE R50, R43, 0x2, R86 ;  /* 0x000000022b327825 */ /* 0x001fca00078e0256 */
[----:B------:R-:W2:Y:S01]  /*61b0*/  @!P6 LDG.E.U16 R65, desc[UR16][R50.64] ;  /* 0x000000103241e981 */ /* 0x000ea2000c1e1500 */
[----:B------:R-:W-:Y:S01]  /*61c0*/  VIADD R2, R58, 0xffffffda ;  /* 0xffffffda3a027836 */ /* 0x000fe20000000000 */
[----:B------:R-:W-:Y:S01]  /*61d0*/  PRMT R64, RZ, 0x7610, R64 ;  /* 0x00007610ff407816 */ /* 0x000fe20000000040 */
[C---:B------:R-:W-:Y:S01]  /*61e0*/  IMAD.WIDE R48, R43.reuse, 0x2, R88 ;  /* 0x000000022b307825 */ /* 0x040fe200078e0258 */
[----:B------:R-:W-:Y:S02]  /*61f0*/  PRMT R67, RZ, 0x7610, R67 ;  /* 0x00007610ff437816 */ /* 0x000fe40000000043 */
[----:B------:R-:W-:Y:S01]  /*6200*/  PRMT R66, RZ, 0x7610, R66 ;  /* 0x00007610ff427816 */ /* 0x000fe20000000042 */
[C---:B------:R-:W-:Y:S01]  /*6210*/  IMAD.WIDE R46, R43.reuse, 0x2, R84 ;  /* 0x000000022b2e7825 */ /* 0x040fe200078e0254 */
[----:B------:R-:W-:Y:S01]  /*6220*/  ISETP.GE.U32.AND P3, PT, R2, 0x7fffff9b, PT ;  /* 0x7fffff9b0200780c */ /* 0x000fe20003f66070 */
[----:B------:R0:W3:Y:S02]  /*6230*/  @!P6 LDG.E.U16 R64, desc[UR16][R48.64] ;  /* 0x000000103040e981 */ /* 0x0000e4000c1e1500 */
[----:B------:R-:W-:-:S02]  /*6240*/  IMAD.WIDE R44, R43, 0x2, R82 ;  /* 0x000000022b2c7825 */ /* 0x000fc400078e0252 */
[----:B------:R1:W4:Y:S02]  /*6250*/  @!P6 LDG.E.U16 R67, desc[UR16][R46.64] ;  /* 0x000000102e43e981 */ /* 0x000324000c1e1500 */
[----:B------:R-:W-:Y:S01]  /*6260*/  VIADD R2, R58, 0xffffffd2 ;  /* 0xffffffd23a027836 */ /* 0x000fe20000000000 */
[----:B------:R-:W-:-:S04]  /*6270*/  @!UP1 UIADD3 UR10, UPT, UPT, -UR10, 0x100000, URZ ;  /* 0x001000000a0a9890 */ /* 0x000fc8000fffe1ff */
[----:B------:R-:W-:Y:S02]  /*6280*/  @!UP1 USHF.L.U32 UR11, UR10, 0xb, URZ ;  /* 0x0000000b0a0b9899 */ /* 0x000fe400080006ff */
[----:B------:R-:W-:Y:S01]  /*6290*/  @!UP1 USHF.L.U32 UR10, UR10, 0x1, URZ ;  /* 0x000000010a0a9899 */ /* 0x000fe200080006ff */
[----:B------:R0:W3:Y:S01]  /*62a0*/  @!P6 LDG.E.U16 R66, desc[UR16][R44.64] ;  /* 0x000000102c42e981 */ /* 0x0000e2000c1e1500 */
[----:B------:R-:W-:Y:S02]  /*62b0*/  ISETP.GE.U32.AND P2, PT, R2, 0x7fffff93, PT ;  /* 0x7fffff930200780c */ /* 0x000fe40003f46070 */
[----:B------:R-:W-:Y:S01]  /*62c0*/  LOP3.LUT R2, R80, 0x40, RZ, 0xc0, !PT ;  /* 0x0000004050027812 */ /* 0x000fe200078ec0ff */
[----:B------:R-:W-:-:S04]  /*62d0*/  VOTEU.ALL UP1, P1 ;  /* 0x0000000000ff7886 */ /* 0x000fc80000820000 */
[----:B------:R-:W-:-:S03]  /*62e0*/  IMAD R2, R2, 0x80, R4 ;  /* 0x0000008002027824 */ /* 0x000fc600078e0204 */
[----:B------:R0:W1:Y:S01]  /*62f0*/  @!UP1 SYNCS.EXCH.64 URZ, [UR5+0x24008], UR10 ;  /* 0x0240080a05ff95b2 */ /* 0x0000620008000100 */
[----:B------:R-:W-:Y:S04]  /*6300*/  STL.64 [R1+0x620], R50 ;  /* 0x0006203201007387 */ /* 0x000fe80000100a00 */
[----:B------:R0:W-:Y:S01]  /*6310*/  STS.U16 [R2+UR5], R20 ;  /* 0x0000001402007988 */ /* 0x0001e20008000405 */
[----:B------:R-:W-:-:S03]  /*6320*/  PRMT R68, RZ, 0x7610, R68 ;  /* 0x00007610ff447816 */ /* 0x000fc60000000044 */
[----:B------:R1:W-:Y:S01]  /*6330*/  STL.64 [R1+0x618], R48 ;  /* 0x0006183001007387 */ /* 0x0003e20000100a00 */
[----:B------:R-:W-:Y:S02]  /*6340*/  PRMT R71, RZ, 0x7610, R71 ;  /* 0x00007610ff477816 */ /* 0x000fe40000000047 */
[----:B------:R-:W-:Y:S01]  /*6350*/  PRMT R70, RZ, 0x7610, R70 ;  /* 0x00007610ff467816 */ /* 0x000fe20000000046 */
[----:B------:R-:W-:Y:S01]  /*6360*/  VIADD R42, R58, 0xffffffca ;  /* 0xffffffca3a2a7836 */ /* 0x000fe20000000000 */
[----:B------:R-:W-:Y:S01]  /*6370*/  PRMT R73, RZ, 0x7610, R73 ;  /* 0x00007610ff497816 */ /* 0x000fe20000000049 */
[----:B0-----:R-:W-:Y:S01]  /*6380*/  IMAD R20, R90, 0xd, RZ ;  /* 0x0000000d5a147824 */ /* 0x001fe200078e02ff */
[----:B------:R0:W-:Y:S01]  /*6390*/  STL.64 [R1+0x610], R46 ;  /* 0x0006102e01007387 */ /* 0x0001e20000100a00 */
[----:B------:R-:W-:Y:S01]  /*63a0*/  PRMT R72, RZ, 0x7610, R72 ;  /* 0x00007610ff487816 */ /* 0x000fe20000000048 */
[----:B------:R-:W2:Y:S01]  /*63b0*/  LDCU UR10, c[0x0][0x3b0] ;  /* 0x00007600ff0a77ac */ /* 0x000ea20008000800 */
[C---:B-1----:R-:W-:Y:S01]  /*63c0*/  IMAD.WIDE R48, R20.reuse, 0x2, R86 ;  /* 0x0000000214307825 */ /* 0x042fe200078e0256 */
[----:B------:R-:W-:Y:S01]  /*63d0*/  PRMT R75, RZ, 0x7610, R75 ;  /* 0x00007610ff4b7816 */ /* 0x000fe2000000004b */
[----:B------:R-:W1:Y:S03]  /*63e0*/  LDCU UR11, c[0x0][0x3b0] ;  /* 0x00007600ff0b77ac */ /* 0x000e660008000800 */
[----:B------:R1:W4:Y:S01]  /*63f0*/  @!P5 LDG.E.U16 R68, desc[UR16][R48.64] ;  /* 0x000000103044d981 */ /* 0x000322000c1e1500 */
[----:B0-----:R-:W-:-:S05]  /*6400*/  IMAD.WIDE R46, R20, 0x2, R88 ;  /* 0x00000002142e7825 */ /* 0x001fca00078e0258 */
[----:B------:R0:W4:Y:S04]  /*6410*/  @!P5 LDG.E.U16 R71, desc[UR16][R46.64] ;  /* 0x000000102e47d981 */ /* 0x000128000c1e1500 */
[----:B--2---:R-:W-:Y:S04]  /*6420*/  STL [R1+0x113c], R65 ;  /* 0x00113c4101007387 */ /* 0x004fe80000100800 */
[----:B------:R2:W-:Y:S02]  /*6430*/  STL.64 [R1+0x608], R44 ;  /* 0x0006082c01007387 */ /* 0x0005e40000100a00 */
[----:B--2---:R-:W-:-:S05]  /*6440*/  IMAD.WIDE R44, R20, 0x2, R84 ;  /* 0x00000002142c7825 */ /* 0x004fca00078e0254 */
[----:B------:R2:W2:Y:S01]  /*6450*/  @!P5 LDG.E.U16 R70, desc[UR16][R44.64] ;  /* 0x000000102c46d981 */ /* 0x0004a2000c1e1500 */
[----:B------:R-:W-:Y:S01]  /*6460*/  ISETP.GE.U32.AND P6, PT, R42, 0x7fffff8b, PT ;  /* 0x7fffff8b2a00780c */ /* 0x000fe20003fc6070 */
[----:B------:R-:W-:-:S04]  /*6470*/  IMAD.WIDE R42, R20, 0x2, R82 ;  /* 0x00000002142a7825 */ /* 0x000fc800078e0252 */
[----:B------:R-:W-:Y:S01]  /*6480*/  VIADD R20, R58, 0xffffffc2 ;  /* 0xffffffc23a147836 */ /* 0x000fe20000000000 */
[----:B------:R0:W2:Y:S04]  /*6490*/  @!P5 LDG.E.U16 R73, desc[UR16][R42.64] ;  /* 0x000000102a49d981 */ /* 0x0000a8000c1e1500 */
[----:B------:R-:W-:Y:S01]  /*64a0*/  ISETP.GE.U32.AND P5, PT, R20, 0x7fffff83, PT ;  /* 0x7fffff831400780c */ /* 0x000fe20003fa6070 */
[----:B---3--:R-:W-:Y:S01]  /*64b0*/  STL [R1+0x1140], R64 ;  /* 0x0011404001007387 */ /* 0x008fe20000100800 */
[----:B------:R-:W-:-:S03]  /*64c0*/  IMAD R20, R90, 0x15, RZ ;  /* 0x000000155a147824 */ /* 0x000fc600078e02ff */
[----:B----4-:R-:W-:Y:S04]  /*64d0*/  STL [R1+0x1144], R67 ;  /* 0x0011444301007387 */ /* 0x010fe80000100800 */
[----:B------:R-:W-:Y:S04]  /*64e0*/  STL [R1+0x1148], R66 ;  /* 0x0011484201007387 */ /* 0x000fe80000100800 */
[----:B------:R1:W-:Y:S02]  /*64f0*/  STL.64 [R1+0x520], R48 ;  /* 0x0005203001007387 */ /* 0x0003e40000100a00 */
[----:B-1----:R-:W-:-:S05]  /*6500*/  IMAD.WIDE R48, R20, 0x2, R86 ;  /* 0x0000000214307825 */ /* 0x002fca00078e0256 */
[----:B------:R1:W3:Y:S04]  /*6510*/  @!P0 LDG.E.U16 R72, desc[UR16][R48.64] ;  /* 0x0000001030488981 */ /* 0x0002e8000c1e1500 */
[----:B------:R0:W-:Y:S04]  /*6520*/  STL.64 [R1+0x518], R46 ;  /* 0x0005182e01007387 */ /* 0x0001e80000100a00 */
[----:B------:R-:W-:Y:S01]  /*6530*/  STL [R1+0x114c], R68 ;  /* 0x00114c4401007387 */ /* 0x000fe20000100800 */
[----:B------:R-:W-:-:S03]  /*6540*/  PRMT R74, RZ, 0x7610, R74 ;  /* 0x00007610ff4a7816 */ /* 0x000fc6000000004a */
[----:B------:R2:W-:Y:S01]  /*6550*/  STL.64 [R1+0x510], R44 ;  /* 0x0005102c01007387 */ /* 0x0005e20000100a00 */
[----:B------:R-:W-:-:S03]  /*6560*/  PRMT R77, RZ, 0x7610, R77 ;  /* 0x00007610ff4d7816 */ /* 0x000fc6000000004d */
[----:B------:R4:W-:Y:S01]  /*6570*/  STL.64 [R1+0x508], R42 ;  /* 0x0005082a01007387 */ /* 0x0009e20000100a00 */
[----:B0-----:R-:W-:-:S03]  /*6580*/  IMAD.WIDE R46, R20, 0x2, R88 ;  /* 0x00000002142e7825 */ /* 0x001fc600078e0258 */
[----:B------:R-:W-:Y:S01]  /*6590*/  STL [R1+0x1150], R71 ;  /* 0x0011504701007387 */ /* 0x000fe20000100800 */
[----:B--2---:R-:W-:-:S03]  /*65a0*/  IMAD.WIDE R44, R20, 0x2, R84 ;  /* 0x00000002142c7825 */ /* 0x004fc600078e0254 */
[----:B------:R0:W2:Y:S01]  /*65b0*/  @!P0 LDG.E.U16 R75, desc[UR16][R46.64] ;  /* 0x000000102e4b8981 */ /* 0x0000a2000c1e1500 */
[----:B----4-:R-:W-:-:S03]  /*65c0*/  IMAD.WIDE R42, R20, 0x2, R82 ;  /* 0x00000002142a7825 */ /* 0x010fc600078e0252 */
[----:B------:R4:W2:Y:S04]  /*65d0*/  @!P0 LDG.E.U16 R74, desc[UR16][R44.64] ;  /* 0x000000102c4a8981 */ /* 0x0008a8000c1e1500 */
[----:B------:R0:W2:Y:S04]  /*65e0*/  @!P0 LDG.E.U16 R77, desc[UR16][R42.64] ;  /* 0x000000102a4d8981 */ /* 0x0000a8000c1e1500 */
[----:B------:R-:W-:Y:S04]  /*65f0*/  STL [R1+0x1154], R70 ;  /* 0x0011544601007387 */ /* 0x000fe80000100800 */
[----:B------:R-:W2:Y:S04]  /*6600*/  LDL.LU R51, [R1+0x8] ;  /* 0x0000080001337983 */ /* 0x000ea80000300800 */
[----:B------:R-:W2:Y:S04]  /*6610*/  LDL.LU R50, [R1+0x4] ;  /* 0x0000040001327983 */ /* 0x000ea80000300800 */
[----:B------:R-:W2:Y:S01]  /*6620*/  LDL.LU R53, [R1] ;  /* 0x0000000001357983 */ /* 0x000ea20000300800 */
[----:B------:R-:W-:Y:S01]  /*6630*/  VIADD R20, R58, 0xfffffff9 ;  /* 0xfffffff93a147836 */ /* 0x000fe20000000000 */
[----:B------:R-:W-:-:S04]  /*6640*/  PRMT R76, RZ, 0x7610, R76 ;  /* 0x00007610ff4c7816 */ /* 0x000fc8000000004c */
[----:B------:R-:W-:Y:S01]  /*6650*/  ISETP.GE.U32.AND P0, PT, R20, 0x7fffffba, PT ;  /* 0x7fffffba1400780c */ /* 0x000fe20003f06070 */
[----:B------:R-:W-:Y:S01]  /*6660*/  IMAD R20, R90, 0x1d, RZ ;  /* 0x0000001d5a147824 */ /* 0x000fe200078e02ff */
[----:B------:R-:W-:Y:S01]  /*6670*/  STL [R1+0x1158], R73 ;  /* 0x0011584901007387 */ /* 0x000fe20000100800 */
[----:B------:R-:W-:-:S03]  /*6680*/  PRMT R79, RZ, 0x7610, R79 ;  /* 0x00007610ff4f7816 */ /* 0x000fc6000000004f */
[----:B------:R1:W-:Y:S01]  /*6690*/  STL.64 [R1+0x430], R48 ;  /* 0x0004303001007387 */ /* 0x0003e20000100a00 */
[----:B------:R-:W-:-:S03]  /*66a0*/  PRMT R78, RZ, 0x7610, R78 ;  /* 0x00007610ff4e7816 */ /* 0x000fc6000000004e */
[----:B------:R0:W-:Y:S01]  /*66b0*/  STL.64 [R1+0x428], R46 ;  /* 0x0004282e01007387 */ /* 0x0001e20000100a00 */
[----:B------:R-:W-:Y:S01]  /*66c0*/  PRMT R69, RZ, 0x7610, R69 ;  /* 0x00007610ff457816 */ /* 0x000fe20000000045 */
[----:B-1----:R-:W-:-:S04]  /*66d0*/  IMAD.WIDE R48, R20, 0x2, R86 ;  /* 0x0000000214307825 */ /* 0x002fc800078e0256 */
[C---:B0-----:R-:W-:Y:S01]  /*66e0*/  IMAD.WIDE R46, R20.reuse, 0x2, R88 ;  /* 0x00000002142e7825 */ /* 0x041fe200078e0258 */
[----:B---3--:R-:W-:Y:S04]  /*66f0*/  STL [R1+0x115c], R72 ;  /* 0x00115c4801007387 */ /* 0x008fe80000100800 */
[----:B------:R4:W-:Y:S04]  /*6700*/  STL.64 [R1+0x420], R44 ;  /* 0x0004202c01007387 */ /* 0x0009e80000100a00 */
[----:B------:R0:W-:Y:S04]  /*6710*/  STL.64 [R1+0x418], R42 ;  /* 0x0004182a01007387 */ /* 0x0001e80000100a00 */
[----:B------:R-:W3:Y:S01]  /*6720*/  @!P4 LDG.E.U16 R76, desc[UR16][R48.64] ;  /* 0x00000010304cc981 */ /* 0x000ee2000c1e1500 */
[----:B----4-:R-:W-:-:S03]  /*6730*/  IMAD.WIDE R44, R20, 0x2, R84 ;  /* 0x00000002142c7825 */ /* 0x010fc600078e0254 */
[----:B------:R-:W4:Y:S01]  /*6740*/  @!P4 LDG.E.U16 R79, desc[UR16][R46.64] ;  /* 0x000000102e4fc981 */ /* 0x000f22000c1e1500 */
[----:B0-----:R-:W-:-:S03]  /*6750*/  IMAD.WIDE R42, R20, 0x2, R82 ;  /* 0x00000002142a7825 */ /* 0x001fc600078e0252 */
[----:B------:R-:W4:Y:S04]  /*6760*/  @!P4 LDG.E.U16 R78, desc[UR16][R44.64] ;  /* 0x000000102c4ec981 */ /* 0x000f28000c1e1500 */
[----:B------:R-:W4:Y:S04]  /*6770*/  @!P4 LDG.E.U16 R69, desc[UR16][R42.64] ;  /* 0x000000102a45c981 */ /* 0x000f28000c1e1500 */
[----:B--2---:R-:W-:Y:S04]  /*6780*/  STL [R1+0x1160], R75 ;  /* 0x0011604b01007387 */ /* 0x004fe80000100800 */
[----:B------:R-:W-:Y:S04]  /*6790*/  STL [R1+0x1164], R74 ;  /* 0x0011644a01007387 */ /* 0x000fe80000100800 */
[----:B------:R-:W-:Y:S04]  /*67a0*/  STL [R1+0x1168], R77 ;  /* 0x0011684d01007387 */ /* 0x000fe80000100800 */
[----:B------:R0:W-:Y:S02]  /*67b0*/  STS.U16 [R2+UR5+0xcc00], R53 ;  /* 0x00cc003502007988 */ /* 0x0001e40008000405 */
[----:B0-----:R-:W-:-:S02]  /*67c0*/  IMAD.MOV.U32 R53, RZ, RZ, R52 ;  /* 0x000000ffff357224 */ /* 0x001fc400078e0034 */
[----:B------:R-:W-:Y:S02]  /*67d0*/  IMAD.MOV.U32 R52, RZ, RZ, R55 ;  /* 0x000000ffff347224 */ /* 0x000fe400078e0037 */
[----:B------:R-:W-:Y:S02]  /*67e0*/  IMAD.MOV.U32 R55, RZ, RZ, R59 ;  /* 0x000000ffff377224 */ /* 0x000fe400078e003b */
[----:B------:R-:W-:Y:S02]  /*67f0*/  IMAD.MOV.U32 R59, RZ, RZ, R60 ;  /* 0x000000ffff3b7224 */ /* 0x000fe400078e003c */
[----:B------:R-:W2:Y:S04]  /*6800*/  LDL.LU R60, [R1+0x184] ;  /* 0x00018400013c7983 */ /* 0x000ea80000300800 */
[----:B------:R-:W-:Y:S04]  /*6810*/  STL.64 [R1+0x350], R48 ;  /* 0x0003503001007387 */ /* 0x000fe80000100a00 */
[----:B------:R-:W-:Y:S04]  /*6820*/  STL.64 [R1+0x348], R46 ;  /* 0x0003482e01007387 */ /* 0x000fe80000100a00 */
[----:B---3--:R-:W-:Y:S04]  /*6830*/  STL [R1+0x116c], R76 ;  /* 0x00116c4c01007387 */ /* 0x008fe80000100800 */
[----:B------:R-:W-:Y:S04]  /*6840*/  STL.64 [R1+0x340], R44 ;  /* 0x0003402c01007387 */ /* 0x000fe80000100a00 */
[----:B------:R0:W-:Y:S04]  /*6850*/  STL.64 [R1+0x338], R42 ;  /* 0x0003382a01007387 */ /* 0x0001e80000100a00 */
[----:B----4-:R-:W-:Y:S04]  /*6860*/  STL [R1+0x1170], R79 ;  /* 0x0011704f01007387 */ /* 0x010fe80000100800 */
[----:B------:R-:W-:Y:S04]  /*6870*/  STL [R1+0x1174], R78 ;  /* 0x0011744e01007387 */ /* 0x000fe80000100800 */
[----:B------:R-:W-:Y:S04]  /*6880*/  STL [R1+0x1178], R69 ;  /* 0x0011784501007387 */ /* 0x000fe80000100800 */
[----:B------:R-:W3:Y:S04]  /*6890*/  LDL.LU R68, [R1+0x168] ;  /* 0x0001680001447983 */ /* 0x000ee80000300800 */
[----:B------:R-:W4:Y:S04]  /*68a0*/  LDL.LU R66, [R1+0x164] ;  /* 0x0001640001427983 */ /* 0x000f280000300800 */
[----:B------:R-:W3:Y:S04]  /*68b0*/  LDL.LU R67, [R1+0x160] ;  /* 0x0001600001437983 */ /* 0x000ee80000300800 */
[----:B------:R-:W3:Y:S04]  /*68c0*/  LDL.LU R64, [R1+0x15c] ;  /* 0x00015c0001407983 */ /* 0x000ee80000300800 */
[----:B------:R-:W3:Y:S04]  /*68d0*/  LDL.LU R65, [R1+0x158] ;  /* 0x0001580001417983 */ /* 0x000ee80000300800 */
[----:B0-----:R-:W3:Y:S04]  /*68e0*/  LDL.LU R43, [R1+0xd4] ;  /* 0x0000d400012b7983 */ /* 0x001ee80000300800 */
[----:B------:R-:W3:Y:S04]  /*68f0*/  LDL.LU R42, [R1+0xd0] ;  /* 0x0000d000012a7983 */ /* 0x000ee80000300800 */
[----:B------:R-:W3:Y:S04]  /*6900*/  LDL.LU R63, [R1+0xcc] ;  /* 0x0000cc00013f7983 */ /* 0x000ee80000300800 */
[----:B------:R-:W3:Y:S04]  /*6910*/  LDL.LU R45, [R1+0xc8] ;  /* 0x0000c800012d7983 */ /* 0x000ee80000300800 */
[----:B------:R-:W3:Y:S04]  /*6920*/  LDL.LU R44, [R1+0xc4] ;  /* 0x0000c400012c7983 */ /* 0x000ee80000300800 */
[----:B------:R-:W3:Y:S04]  /*6930*/  LDL.LU R47, [R1+0xc0] ;  /* 0x0000c000012f7983 */ /* 0x000ee80000300800 */
[----:B------:R-:W3:Y:S01]  /*6940*/  LDL.LU R46, [R1+0xbc] ;  /* 0x0000bc00012e7983 */ /* 0x000ee20000300800 */
[----:B------:R-:W-:-:S03]  /*6950*/  IMAD.MOV.U32 R70, RZ, RZ, R53 ;  /* 0x000000ffff467224 */ /* 0x000fc600078e0035 */
[----:B------:R-:W3:Y:S01]  /*6960*/  LDL.LU R49, [R1+0xa8] ;  /* 0x0000a80001317983 */ /* 0x000ee20000300800 */
[----:B------:R-:W-:-:S03]  /*6970*/  IMAD.MOV.U32 R72, RZ, RZ, R52 ;  /* 0x000000ffff487224 */ /* 0x000fc600078e0034 */
[----:B------:R0:W-:Y:S04]  /*6980*/  STS.U16 [R2+UR5+0x4c00], R51 ;  /* 0x004c003302007988 */ /* 0x0001e80008000405 */
[----:B------:R-:W3:Y:S01]  /*6990*/  LDL.LU R48, [R1+0xa4] ;  /* 0x0000a40001307983 */ /* 0x000ee20000300800 */
[----:B------:R-:W-:-:S03]  /*69a0*/  IMAD.MOV.U32 R4, RZ, RZ, R55 ;  /* 0x000000ffff047224 */ /* 0x000fc600078e0037 */
[----:B------:R1:W-:Y:S04]  /*69b0*/  STS.U16 [R2+UR5+0x8c00], R50 ;  /* 0x008c003202007988 */ /* 0x0003e80008000405 */
[----:B0-----:R-:W3:Y:S01]  /*69c0*/  LDL.LU R51, [R1+0xa0] ;  /* 0x0000a00001337983 */ /* 0x001ee20000300800 */
[----:B------:R-:W-:-:S03]  /*69d0*/  IMAD.MOV.U32 R73, RZ, RZ, R59 ;  /* 0x000000ffff497224 */ /* 0x000fc600078e003b */
[----:B-1----:R-:W3:Y:S04]  /*69e0*/  LDL.LU R50, [R1+0x9c] ;  /* 0x00009c0001327983 */ /* 0x002ee80000300800 */
[----:B------:R-:W3:Y:S04]  /*69f0*/  LDL.LU R53, [R1+0x98] ;  /* 0x0000980001357983 */ /* 0x000ee80000300800 */
[----:B------:R-:W3:Y:S01]  /*6a00*/  LDL.LU R52, [R1+0x94] ;  /* 0x0000940001347983 */ /* 0x000ee20000300800 */
[----:B------:R-:W-:-:S03]  /*6a10*/  IMAD.MOV.U32 R71, RZ, RZ, R62 ;  /* 0x000000ffff477224 */ /* 0x000fc600078e003e */
[----:B------:R0:W-:Y:S04]  /*6a20*/  STS.U16 [R2+UR5+0x4000], R32 ;  /* 0x0040002002007988 */ /* 0x0001e80008000405 */
[----:B------:R-:W4:Y:S04]  /*6a30*/  LDL.LU R55, [R1+0x90] ;  /* 0x0000900001377983 */ /* 0x000f280000300800 */
[----:B------:R-:W4:Y:S01]  /*6a40*/  LDL.LU R59, [R1+0x8c] ;  /* 0x00008c00013b7983 */ /* 0x000f220000300800 */
[----:B0-----:R-:W-:-:S03]  /*6a50*/  IMAD.MOV.U32 R32, RZ, RZ, R61 ;  /* 0x000000ffff207224 */ /* 0x001fc600078e003d */
[----:B------:R-:W4:Y:S04]  /*6a60*/  LDL.LU R61, [R1+0x88] ;  /* 0x00008800013d7983 */ /* 0x000f280000300800 */
[----:B--2---:R0:W-:Y:S04]  /*6a70*/  STS.U16 [R2+UR5+0x5800], R60 ;  /* 0x0058003c02007988 */ /* 0x0041e80008000405 */
[----:B0-----:R-:W2:Y:S04]  /*6a80*/  LDL.LU R60, [R1+0x24] ;  /* 0x00002400013c7983 */ /* 0x001ea80000300800 */
[----:B------:R-:W2:Y:S04]  /*6a90*/  LDL.LU R62, [R1+0x20] ;  /* 0x00002000013e7983 */ /* 0x000ea80000300800 */
[----:B------:R0:W-:Y:S04]  /*6aa0*/  STS.U16 [R2+UR5+0xd800], R4 ;  /* 0x00d8000402007988 */ /* 0x0001e80008000405 */
[----:B------:R-:W-:Y:S01]  /*6ab0*/  STS.U16 [R2+UR5+0x8000], R31 ;  /* 0x0080001f02007988 */ /* 0x000fe20008000405 */
[----:B0-----:R-:W-:-:S03]  /*6ac0*/  LOP3.LUT R4, R2, 0x10, RZ, 0x3c, !PT ;  /* 0x0000001002047812 */ /* 0x001fc600078e3cff */
[----:B------:R-:W-:Y:S04]  /*6ad0*/  STS.U16 [R2+UR5+0xc000], R30 ;  /* 0x00c0001e02007988 */ /* 0x000fe80008000405 */
        /* <DEDUP_REMOVED lines=19> */
[----:B------:R0:W-:Y:S04]  /*6c10*/  STS.U16 [R2+UR5+0x1c00], R32 ;  /* 0x001c002002007988 */ /* 0x0001e80008000405 */
[----:B------:R-:W-:Y:S04]  /*6c20*/  STS.U16 [R2+UR5+0x5c00], R73 ;  /* 0x005c004902007988 */ /* 0x000fe80008000405 */
[----:B------:R-:W-:Y:S04]  /*6c30*/  STS.U16 [R2+UR5+0x9c00], R70 ;  /* 0x009c004602007988 */ /* 0x000fe80008000405 */
[----:B------:R-:W-:Y:S04]  /*6c40*/  STS.U16 [R2+UR5+0xdc00], R71 ;  /* 0x00dc004702007988 */ /* 0x000fe80008000405 */
[----:B---3--:R-:W-:Y:S04]  /*6c50*/  STS.U16 [R4+UR5+0x480], R68 ;  /* 0x0004804404007988 */ /* 0x008fe80008000405 */
[----:B----4-:R-:W-:Y:S04]  /*6c60*/  STS.U16 [R4+UR5+0x4480], R66 ;  /* 0x0044804204007988 */ /* 0x010fe80008000405 */
        /* <DEDUP_REMOVED lines=13> */
[----:B------:R-:W-:Y:S04]  /*6d40*/  STS.U16 [R4+UR5+0xd080], R50 ;  /* 0x00d0803204007988 */ /* 0x000fe80008000405 */
[----:B------:R-:W-:Y:S04]  /*6d50*/  STS.U16 [R4+UR5+0x1480], R53 ;  /* 0x0014803504007988 */ /* 0x000fe80008000405 */
[----:B------:R-:W-:Y:S04]  /*6d60*/  STS.U16 [R4+UR5+0x5480], R52 ;  /* 0x0054803404007988 */ /* 0x000fe80008000405 */
[----:B------:R-:W-:Y:S04]  /*6d70*/  STS.U16 [R4+UR5+0x9480], R55 ;  /* 0x0094803704007988 */ /* 0x000fe80008000405 */
[----:B------:R-:W-:Y:S01]  /*6d80*/  STS.U16 [R4+UR5+0xd480], R59 ;  /* 0x00d4803b04007988 */ /* 0x000fe20008000405 */
[----:B0-----:R-:W-:-:S03]  /*6d90*/  IMAD R32, R90, 0x25, RZ ;  /* 0x000000255a207824 */ /* 0x001fc600078e02ff */
[----:B------:R-:W-:Y:S01]  /*6da0*/  STS.U16 [R4+UR5+0x1880], R61 ;  /* 0x0018803d04007988 */ /* 0x000fe20008000405 */
[----:B------:R-:W-:Y:S01]  /*6db0*/  PRMT R31, RZ, 0x7610, R31 ;  /* 0x00007610ff1f7816 */ /* 0x000fe2000000001f */
[----:B-1----:R-:W-:Y:S01]  /*6dc0*/  IMAD.WIDE R46, R32, 0x2, R86 ;  /* 0x00000002202e7825 */ /* 0x002fe200078e0256 */
[----:B------:R-:W-:Y:S02]  /*6dd0*/  PRMT R30, RZ, 0x7610, R30 ;  /* 0x00007610ff1e7816 */ /* 0x000fe4000000001e */
[----:B------:R-:W-:Y:S01]  /*6de0*/  PRMT R29, RZ, 0x7610, R29 ;  /* 0x00007610ff1d7816 */ /* 0x000fe2000000001d */
[----:B------:R-:W-:Y:S01]  /*6df0*/  IMAD R33, R90, 0x2d, RZ ;  /* 0x0000002d5a217824 */ /* 0x000fe200078e02ff */
[----:B------:R-:W-:Y:S01]  /*6e00*/  PRMT R28, RZ, 0x7610, R28 ;  /* 0x00007610ff1c7816 */ /* 0x000fe2000000001c */
[C---:B------:R-:W-:Y:S01]  /*6e10*/  IMAD.WIDE R40, R32.reuse, 0x2, R88 ;  /* 0x0000000220287825 */ /* 0x040fe200078e0258 */
[----:B------:R-:W-:Y:S01]  /*6e20*/  PRMT R27, RZ, 0x7610, R27 ;  /* 0x00007610ff1b7816 */ /* 0x000fe2000000001b */
[----:B------:R-:W3:Y:S02]  /*6e30*/  @!P3 LDG.E.U16 R31, desc[UR16][R46.64] ;  /* 0x000000102e1fb981 */ /* 0x000ee4000c1e1500 */
[----:B------:R-:W-:-:S02]  /*6e40*/  IMAD.WIDE R38, R32, 0x2, R84 ;  /* 0x0000000220267825 */ /* 0x000fc400078e0254 */
[----:B------:R0:W4:Y:S02]  /*6e50*/  @!P3 LDG.E.U16 R30, desc[UR16][R40.64] ;  /* 0x00000010281eb981 */ /* 0x000124000c1e1500 */
[----:B------:R-:W-:Y:S01]  /*6e60*/  IMAD.WIDE R36, R33, 0x2, R86 ;  /* 0x0000000221247825 */ /* 0x000fe200078e0256 */
[----:B------:R-:W-:Y:S01]  /*6e70*/  PRMT R26, RZ, 0x7610, R26 ;  /* 0x00007610ff1a7816 */ /* 0x000fe2000000001a */
[----:B------:R1:W4:Y:S01]  /*6e80*/  @!P3 LDG.E.U16 R29, desc[UR16][R38.64] ;  /* 0x00000010261db981 */ /* 0x000322000c1e1500 */
[----:B------:R-:W-:-:S03]  /*6e90*/  PRMT R25, RZ, 0x7610, R25 ;  /* 0x00007610ff197816 */ /* 0x000fc60000000019 */
[----:B------:R-:W4:Y:S04]  /*6ea0*/  @!P2 LDG.E.U16 R27, desc[UR16][R36.64] ;  /* 0x00000010241ba981 */ /* 0x000f28000c1e1500 */
[----:B--2---:R-:W-:Y:S04]  /*6eb0*/  STS.U16 [R4+UR5+0x5880], R60 ;  /* 0x0058803c04007988 */ /* 0x004fe80008000405 */
[----:B------:R-:W-:Y:S04]  /*6ec0*/  STS.U16 [R4+UR5+0x9880], R62 ;  /* 0x0098803e04007988 */ /* 0x000fe80008000405 */
[----:B------:R2:W-:Y:S04]  /*6ed0*/  STS.U16 [R4+UR5+0xd880], R81 ;  /* 0x00d8805104007988 */ /* 0x0005e80008000405 */
[----:B------:R0:W-:Y:S04]  /*6ee0*/  STS.U16 [R4+UR5+0x1c80], R91 ;  /* 0x001c805b04007988 */ /* 0x0001e80008000405 */
[----:B------:R1:W-:Y:S04]  /*6ef0*/  STS.U16 [R4+UR5+0x5c80], R3 ;  /* 0x005c800304007988 */ /* 0x0003e80008000405 */
[----:B--2---:R-:W2:Y:S04]  /*6f00*/  LDL.LU R81, [R1+0x11e4] ;  /* 0x0011e40001517983 */ /* 0x004ea80000300800 */
[----:B0-----:R-:W2:Y:S04]  /*6f10*/  LDL.LU R91, [R1+0x11e0] ;  /* 0x0011e000015b7983 */ /* 0x001ea80000300800 */
[----:B------:R0:W-:Y:S04]  /*6f20*/  STS.U16 [R4+UR5+0x9c80], R0 ;  /* 0x009c800004007988 */ /* 0x0001e80008000405 */
[----:B-1----:R-:W2:Y:S04]  /*6f30*/  LDL.LU R3, [R1+0x11dc] ;  /* 0x0011dc0001037983 */ /* 0x002ea80000300800 */
[----:B------:R1:W-:Y:S04]  /*6f40*/  STS.U16 [R4+UR5+0xdc80], R93 ;  /* 0x00dc805d04007988 */ /* 0x0003e80008000405 */
        /* <DEDUP_REMOVED lines=8> */
[----:B------:R-:W2:Y:S04]  /*6fd0*/  LDL.LU R51, [R1+0x5c] ;  /* 0x00005c0001337983 */ /* 0x000ea80000300800 */
[----:B0-----:R-:W2:Y:S01]  /*6fe0*/  LDL.LU R18, [R1+0x11c8] ;  /* 0x0011c80001127983 */ /* 0x001ea20000300800 */
[----:B-1----:R-:W-:-:S03]  /*6ff0*/  IMAD.WIDE R4, R32, 0x2, R82 ;  /* 0x0000000220047825 */ /* 0x002fc600078e0252 */
[----:B------:R-:W2:Y:S04]  /*7000*/  LDL.LU R42, [R1+0x58] ;  /* 0x00005800012a7983 */ /* 0x000ea80000300800 */
[----:B------:R-:W2:Y:S04]  /*7010*/  LDL.LU R45, [R1+0x54] ;  /* 0x00005400012d7983 */ /* 0x000ea80000300800 */
[----:B------:R-:W-:Y:S04]  /*7020*/  STL.64 [R1+0x270], R46 ;  /* 0x0002702e01007387 */ /* 0x000fe80000100a00 */
[----:B------:R0:W-:Y:S04]  /*7030*/  STL.64 [R1+0x268], R40 ;  /* 0x0002682801007387 */ /* 0x0001e80000100a00 */
[----:B------:R1:W2:Y:S04]  /*7040*/  @!P3 LDG.E.U16 R28, desc[UR16][R4.64] ;  /* 0x00000010041cb981 */ /* 0x0002a8000c1e1500 */
[----:B------:R1:W-:Y:S01]  /*7050*/  STL.64 [R1+0x260], R38 ;  /* 0x0002602601007387 */ /* 0x0003e20000100a00 */
[----:B0-----:R-:W-:-:S05]  /*7060*/  IMAD.WIDE R40, R33, 0x2, R88 ;  /* 0x0000000221287825 */ /* 0x001fca00078e0258 */
[----:B------:R-:W2:Y:S01]  /*7070*/  @!P2 LDG.E.U16 R26, desc[UR16][R40.64] ;  /* 0x00000010281aa981 */ /* 0x000ea2000c1e1500 */
[----:B-1----:R-:W-:-:S05]  /*7080*/  IMAD.WIDE R38, R33, 0x2, R84 ;  /* 0x0000000221267825 */ /* 0x002fca00078e0254 */
[----:B------:R-:W2:Y:S01]  /*7090*/  @!P2 LDG.E.U16 R25, desc[UR16][R38.64] ;  /* 0x000000102619a981 */ /* 0x000ea2000c1e1500 */
[----:B------:R-:W-:Y:S01]  /*70a0*/  IMAD R34, R90, 0x35, RZ ;  /* 0x000000355a227824 */ /* 0x000fe200078e02ff */
[----:B------:R-:W-:Y:S01]  /*70b0*/  PRMT R23, RZ, 0x7610, R23 ;  /* 0x00007610ff177816 */ /* 0x000fe20000000017 */
[----:B------:R-:W-:-:S05]  /*70c0*/  VIADD R20, R58, 0xfffffff1 ;  /* 0xfffffff13a147836 */ /* 0x000fca0000000000 */
[----:B------:R-:W-:Y:S02]  /*70d0*/  ISETP.GE.U32.AND P4, PT, R20, 0x7fffffb2, PT ;  /* 0x7fffffb21400780c */ /* 0x000fe40003f86070 */
[----:B------:R-:W-:Y:S01]  /*70e0*/  PRMT R20, RZ, 0x7610, R20 ;  /* 0x00007610ff147816 */ /* 0x000fe20000000014 */
[C---:B------:R-:W-:Y:S01]  /*70f0*/  IMAD R35, R90.reuse, 0x3d, RZ ;  /* 0x0000003d5a237824 */ /* 0x040fe200078e02ff */
[----:B------:R-:W-:Y:S01]  /*7100*/  PRMT R21, RZ, 0x7610, R21 ;  /* 0x00007610ff157816 */ /* 0x000fe20000000015 */
[----:B------:R-:W-:Y:S01]  /*7110*/  IMAD R55, R90, 0xe, RZ ;  /* 0x0000000e5a377824 */ /* 0x000fe200078e02ff */
[----:B------:R-:W-:Y:S02]  /*7120*/  PRMT R24, RZ, 0x7610, R24 ;  /* 0x00007610ff187816 */ /* 0x000fe40000000018 */
[----:B------:R-:W-:Y:S02]  /*7130*/  PRMT R22, RZ, 0x7610, R22 ;  /* 0x00007610ff167816 */ /* 0x000fe40000000016 */
[----:B------:R-:W-:-:S02]  /*7140*/  PRMT R54, RZ, 0x7610, R54 ;  /* 0x00007610ff367816 */ /* 0x000fc40000000036 */
[----:B------:R-:W-:Y:S01]  /*7150*/  PRMT R56, RZ, 0x7610, R56 ;  /* 0x00007610ff387816 */ /* 0x000fe20000000038 */
[----:B---3--:R-:W-:Y:S04]  /*7160*/  STL [R1+0x117c], R31 ;  /* 0x00117c1f01007387 */ /* 0x008fe80000100800 */
[----:B------:R0:W-:Y:S04]  /*7170*/  STL.64 [R1+0x258], R4 ;  /* 0x0002580401007387 */ /* 0x0001e80000100a00 */
[----:B------:R1:W-:Y:S04]  /*7180*/  STL.64 [R1+0x190], R36 ;  /* 0x0001902401007387 */ /* 0x0003e80000100a00 */
[----:B----4-:R3:W-:Y:S01]  /*7190*/  STL [R1+0x1180], R30 ;  /* 0x0011801e01007387 */ /* 0x0107e20000100800 */
[----:B0-----:R-:W-:-:S03]  /*71a0*/  IMAD.WIDE R4, R34, 0x2, R86 ;  /* 0x0000000222047825 */ /* 0x001fc600078e0256 */
[----:B------:R-:W-:Y:S01]  /*71b0*/  STL [R1+0x1184], R29 ;  /* 0x0011841d01007387 */ /* 0x000fe20000100800 */
[----:B-1----:R-:W-:-:S03]  /*71c0*/  IMAD.WIDE R36, R33, 0x2, R82 ;  /* 0x0000000221247825 */ /* 0x002fc600078e0252 */
[----:B------:R0:W4:Y:S01]  /*71d0*/  @!P6 LDG.E.U16 R23, desc[UR16][R4.64] ;  /* 0x000000100417e981 */ /* 0x000122000c1e1500 */
[----:B---3--:R-:W-:-:S03]  /*71e0*/  IMAD.WIDE R30, R34, 0x2, R88 ;  /* 0x00000002221e7825 */ /* 0x008fc600078e0258 */
[----:B------:R-:W3:Y:S04]  /*71f0*/  @!P2 LDG.E.U16 R24, desc[UR16][R36.64] ;  /* 0x000000102418a981 */ /* 0x000ee8000c1e1500 */
[----:B------:R-:W3:Y:S01]  /*7200*/  @!P6 LDG.E.U16 R22, desc[UR16][R30.64] ;  /* 0x000000101e16e981 */ /* 0x000ee2000c1e1500 */
[----:B--2---:R-:W-:Y:S02]  /*7210*/  PRMT R81, RZ, 0x7610, R81 ;  /* 0x00007610ff517816 */ /* 0x004fe40000000051 */
[----:B------:R-:W-:Y:S02]  /*7220*/  PRMT R91, RZ, 0x7610, R91 ;  /* 0x00007610ff5b7816 */ /* 0x000fe4000000005b */
[----:B------:R-:W-:Y:S01]  /*7230*/  PRMT R3, RZ, 0x7610, R3 ;  /* 0x00007610ff037816 */ /* 0x000fe20000000003 */
[----:B------:R1:W-:Y:S04]  /*7240*/  STL [R1+0x1188], R28 ;  /* 0x0011881c01007387 */ /* 0x0003e80000100800 */
[----:B------:R-:W-:Y:S04]  /*7250*/  STL [R1+0x118c], R27 ;  /* 0x00118c1b01007387 */ /* 0x000fe80000100800 */
[----:B------:R0:W-:Y:S01]  /*7260*/  STL.64 [R1+0x20], R4 ;  /* 0x0000200401007387 */ /* 0x0001e20000100a00 */
[----:B-1----:R-:W-:-:S03]  /*7270*/  IMAD.WIDE R28, R34, 0x2, R84 ;  /* 0x00000002221c7825 */ /* 0x002fc600078e0254 */
[----:B------:R1:W-:Y:S04]  /*7280*/  STL.64 [R1+0x188], R40 ;  /* 0x0001882801007387 */ /* 0x0003e80000100a00 */
[----:B------:R-:W-:Y:S04]  /*7290*/  STL.64 [R1+0x180], R38 ;  /* 0x0001802601007387 */ /* 0x000fe80000100a00 */
[----:B------:R-:W-:Y:S01]  /*72a0*/  STL.64 [R1+0x178], R36 ;  /* 0x0001782401007387 */ /* 0x000fe20000100a00 */
[----:B0-----:R-:W-:-:S03]  /*72b0*/  IMAD.WIDE R4, R34, 0x2, R82 ;  /* 0x0000000222047825 */ /* 0x001fc600078e0252 */
[----:B------:R0:W-:Y:S04]  /*72c0*/  STL [R1+0x1190], R26 ;  /* 0x0011901a01007387 */ /* 0x0001e80000100800 */
[----:B------:R-:W-:Y:S04]  /*72d0*/  STL.64 [R1+0x18], R30 ;  /* 0x0000181e01007387 */ /* 0x000fe80000100a00 */
[----:B------:R-:W-:Y:S04]  /*72e0*/  STL.64 [R1+0x10], R28 ;  /* 0x0000101c01007387 */ /* 0x000fe80000100a00 */
[----:B------:R-:W-:Y:S01]  /*72f0*/  STL [R1+0x1194], R25 ;  /* 0x0011941901007387 */ /* 0x000fe20000100800 */
[----:B-1----:R-:W-:-:S03]  /*7300*/  IMAD.WIDE R40, R35, 0x2, R86 ;  /* 0x0000000223287825 */ /* 0x002fc600078e0256 */
[----:B------:R1:W-:Y:S04]  /*7310*/  STL.64 [R1+0x8], R4 ;  /* 0x0000080401007387 */ /* 0x0003e80000100a00 */
[----:B------:R1:W2:Y:S01]  /*7320*/  @!P6 LDG.E.U16 R20, desc[UR16][R4.64] ;  /* 0x000000100414e981 */ /* 0x0002a2000c1e1500 */
[----:B0-----:R-:W-:-:S03]  /*7330*/  IMAD.WIDE R26, R55, 0x2, R86 ;  /* 0x00000002371a7825 */ /* 0x001fc600078e0256 */
[----:B------:R0:W2:Y:S01]  /*7340*/  @!P6 LDG.E.U16 R21, desc[UR16][R28.64] ;  /* 0x000000101c15e981 */ /* 0x0000a2000c1e1500 */
[----:B------:R-:W-:-:S03]  /*7350*/  IMAD.WIDE R38, R35, 0x2, R88 ;  /* 0x0000000223267825 */ /* 0x000fc600078e0258 */
[----:B------:R-:W-:Y:S01]  /*7360*/  STL [R1+0xfb4], R40 ;  /* 0x000fb42801007387 */ /* 0x000fe20000100800 */
[----:B-1----:R-:W-:Y:S02]  /*7370*/  IMAD R4, R90, 0x6, RZ ;  /* 0x000000065a047824 */ /* 0x002fe400078e02ff */
[----:B------:R-:W-:Y:S01]  /*7380*/  IMAD.WIDE R36, R35, 0x2, R84 ;  /* 0x0000000223247825 */ /* 0x000fe200078e0254 */
[----:B------:R-:W2:Y:S03]  /*7390*/  @!P5 LDG.E.U16 R91, desc[UR16][R38.64] ;  /* 0x00000010265bd981 */ /* 0x000ea6000c1e1500 */
[C---:B0-----:R-:W-:Y:S01]  /*73a0*/  IMAD.WIDE R28, R4.reuse, 0x2, R86 ;  /* 0x00000002041c7825 */ /* 0x041fe200078e0256 */
[----:B------:R-:W-:Y:S04]  /*73b0*/  STL [R1+0xfac], R41 ;  /* 0x000fac2901007387 */ /* 0x000fe80000100800 */
[----:B------:R-:W-:Y:S04]  /*73c0*/  STL.64 [R1+0x600], R28 ;  /* 0x0006001c01007387 */ /* 0x000fe80000100a00 */
[----:B------:R-:W-:Y:S01]  /*73d0*/  STL.64 [R1+0x500], R26 ;  /* 0x0005001a01007387 */ /* 0x000fe20000100a00 */
[----:B------:R-:W-:-:S03]  /*73e0*/  IMAD.WIDE R30, R4, 0x2, R88 ;  /* 0x00000002041e7825 */ /* 0x000fc600078e0258 */
[----:B------:R-:W2:Y:S01]  /*73f0*/  LDL.LU R53, [R1+0x4c] ;  /* 0x00004c0001357983 */ /* 0x000ea20000300800 */
[----:B------:R-:W-:-:S03]  /*7400*/  IMAD.WIDE R34, R35, 0x2, R82 ;  /* 0x0000000223227825 */ /* 0x000fc600078e0252 */
[----:B------:R-:W2:Y:S04]  /*7410*/  LDL.LU R5, [R1+0x48] ;  /* 0x0000480001057983 */ /* 0x000ea80000300800 */
[----:B------:R-:W-:Y:S04]  /*7420*/  STL [R1+0xfc0], R38 ;  /* 0x000fc02601007387 */ /* 0x000fe80000100800 */
[----:B------:R0:W-:Y:S04]  /*7430*/  STL [R1+0xfbc], R39 ;  /* 0x000fbc2701007387 */ /* 0x0001e80000100800 */
[----:B------:R1:W2:Y:S04]  /*7440*/  @!P0 LDG.E.U16 R3, desc[UR16][R28.64] ;  /* 0x000000101c038981 */ /* 0x0002a8000c1e1500 */
[----:B------:R1:W2:Y:S04]  /*7450*/  @!P5 LDG.E.U16 R81, desc[UR16][R40.64] ;  /* 0x000000102851d981 */ /* 0x0002a8000c1e1500 */
[----:B0-----:R-:W2:Y:S01]  /*7460*/  LDL.LU R39, [R1+0x50] ;  /* 0x0000500001277983 */ /* 0x001ea20000300800 */
[----:B-1----:R-:W-:-:S03]  /*7470*/  IMAD.WIDE R28, R4, 0x2, R84 ;  /* 0x00000002041c7825 */ /* 0x002fc600078e0254 */
[----:B------:R-:W-:Y:S01]  /*7480*/  STL [R1+0xfcc], R36 ;  /* 0x000fcc2401007387 */ /* 0x000fe20000100800 */
[----:B------:R-:W-:-:S03]  /*7490*/  PRMT R41, RZ, 0x7610, R41 ;  /* 0x00007610ff297816 */ /* 0x000fc60000000029 */
[----:B------:R0:W2:Y:S04]  /*74a0*/  @!P4 LDG.E.U16 R54, desc[UR16][R26.64] ;  /* 0x000000101a36c981 */ /* 0x0000a8000c1e1500 */
[----:B------:R-:W-:Y:S04]  /*74b0*/  STL [R1+0xfc8], R37 ;  /* 0x000fc82501007387 */ /* 0x000fe80000100800 */
[----:B------:R-:W-:Y:S01]  /*74c0*/  STL.64 [R1+0x10c8], R36 ;  /* 0x0010c82401007387 */ /* 0x000fe20000100a00 */
[----:B0-----:R-:W-:-:S03]  /*74d0*/  IMAD.WIDE R26, R4, 0x2, R82 ;  /* 0x00000002041a7825 */ /* 0x001fc600078e0252 */
[----:B------:R-:W-:Y:S04]  /*74e0*/  STL.64 [R1+0x5f8], R30 ;  /* 0x0005f81e01007387 */ /* 0x000fe80000100a00 */
[----:B------:R-:W-:Y:S01]  /*74f0*/  STL [R1+0xfd8], R34 ;  /* 0x000fd82201007387 */ /* 0x000fe20000100800 */
[----:B------:R-:W-:-:S03]  /*7500*/  LOP3.LUT R4, R2, 0x20, RZ, 0x3c, !PT ;  /* 0x0000002002047812 */ /* 0x000fc600078e3cff */
[----:B------:R0:W-:Y:S04]  /*7510*/  STL.64 [R1+0x5f0], R28 ;  /* 0x0005f01c01007387 */ /* 0x0001e80000100a00 */
[----:B------:R-:W-:Y:S04]  /*7520*/  STL [R1+0xfd4], R35 ;  /* 0x000fd42301007387 */ /* 0x000fe80000100800 */
[----:B------:R0:W2:Y:S04]  /*7530*/  @!P0 LDG.E.U16 R56, desc[UR16][R28.64] ;  /* 0x000000101c388981 */ /* 0x0000a8000c1e1500 */
[----:B------:R1:W-:Y:S04]  /*7540*/  STL.64 [R1+0x5e8], R26 ;  /* 0x0005e81a01007387 */ /* 0x0003e80000100a00 */
[----:B------:R1:W2:Y:S01]  /*7550*/  @!P0 LDG.E.U16 R41, desc[UR16][R26.64] ;  /* 0x000000101a298981 */ /* 0x0002a2000c1e1500 */
[----:B0-----:R-:W-:-:S03]  /*7560*/  IMAD.WIDE R28, R55, 0x2, R88 ;  /* 0x00000002371c7825 */ /* 0x001fc600078e0258 */
[----:B------:R0:W-:Y:S01]  /*7570*/  STS.U16 [R4+UR5+0x100], R17 ;  /* 0x0001001104007988 */ /* 0x0001e20008000405 */
[----:B-1----:R-:W-:-:S03]  /*7580*/  IMAD.WIDE R26, R55, 0x2, R84 ;  /* 0x00000002371a7825 */ /* 0x002fc600078e0254 */
[----:B------:R-:W-:Y:S04]  /*7590*/  STL.64 [R1+0x4f8], R28 ;  /* 0x0004f81c01007387 */ /* 0x000fe80000100a00 */
[----:B------:R-:W-:Y:S04]  /*75a0*/  STL.64 [R1+0x4f0], R26 ;  /* 0x0004f01a01007387 */ /* 0x000fe80000100a00 */
[----:B0-----:R-:W2:Y:S04]  /*75b0*/  LDL.LU R17, [R1+0x11c4] ;  /* 0x0011c40001117983 */ /* 0x001ea80000300800 */
[----:B------:R0:W-:Y:S04]  /*75c0*/  STS.U16 [R4+UR5+0x4100], R16 ;  /* 0x0041001004007988 */ /* 0x0001e80008000405 */
[----:B------:R1:W-:Y:S04]  /*75d0*/  STS.U16 [R4+UR5+0x8100], R15 ;  /* 0x0081000f04007988 */ /* 0x0003e80008000405 */
[----:B------:R3:W-:Y:S04]  /*75e0*/  STS.U16 [R4+UR5+0xc100], R14 ;  /* 0x00c1000e04007988 */ /* 0x0007e80008000405 */
[----:B0-----:R-:W2:Y:S04]  /*75f0*/  LDL.LU R16, [R1+0x11c0] ;  /* 0x0011c00001107983 */ /* 0x001ea80000300800 */
[----:B-1----:R-:W2:Y:S04]  /*7600*/  LDL.LU R15, [R1+0x11bc] ;  /* 0x0011bc00010f7983 */ /* 0x002ea80000300800 */
[----:B---3--:R-:W3:Y:S04]  /*7610*/  LDL.LU R14, [R1+0x11b8] ;  /* 0x0011b800010e7983 */ /* 0x008ee80000300800 */
[----:B------:R0:W-:Y:S04]  /*7620*/  STS.U16 [R4+UR5+0x500], R13 ;  /* 0x0005000d04007988 */ /* 0x0001e80008000405 */
[----:B------:R1:W-:Y:S04]  /*7630*/  STS.U16 [R4+UR5+0x4500], R12 ;  /* 0x0045000c04007988 */ /* 0x0003e80008000405 */
[----:B0-----:R-:W2:Y:S04]  /*7640*/  LDL.LU R13, [R1+0x11b4] ;  /* 0x0011b400010d7983 */ /* 0x001ea80000300800 */
[----:B------:R-:W2:Y:S04]  /*7650*/  LDL.LU R59, [R1+0x80] ;  /* 0x00008000013b7983 */ /* 0x000ea80000300800 */
[----:B------:R-:W2:Y:S04]  /*7660*/  LDL.LU R61, [R1+0x7c] ;  /* 0x00007c00013d7983 */ /* 0x000ea80000300800 */
[----:B------:R-:W2:Y:S04]  /*7670*/  LDL.LU R60, [R1+0x78] ;  /* 0x00007800013c7983 */ /* 0x000ea80000300800 */
[----:B------:R-:W2:Y:S04]  /*7680*/  LDL.LU R62, [R1+0x84] ;  /* 0x00008400013e7983 */ /* 0x000ea80000300800 */
[----:B-1----:R-:W2:Y:S04]  /*7690*/  LDL.LU R12, [R1+0x11b0] ;  /* 0x0011b000010c7983 */ /* 0x002ea80000300800 */
[----:B------:R0:W-:Y:S04]  /*76a0*/  STS.U16 [R4+UR5+0x8500], R11 ;  /* 0x0085000b04007988 */ /* 0x0001e80008000405 */
[----:B------:R1:W-:Y:S04]  /*76b0*/  STS.U16 [R4+UR5+0xc500], R10 ;  /* 0x00c5000a04007988 */ /* 0x0003e80008000405 */
[----:B0-----:R-:W2:Y:S04]  /*76c0*/  LDL.LU R11, [R1+0x11ac] ;  /* 0x0011ac00010b7983 */ /* 0x001ea80000300800 */
[----:B-1----:R-:W2:Y:S04]  /*76d0*/  LDL.LU R10, [R1+0x11a8] ;  /* 0x0011a800010a7983 */ /* 0x002ea80000300800 */
[----:B------:R-:W2:Y:S04]  /*76e0*/  LDL.LU R65, [R1+0x4e8] ;  /* 0x0004e80001417983 */ /* 0x000ea80000300800 */
[----:B------:R-:W3:Y:S04]  /*76f0*/  LDL.LU R43, [R1+0x4e4] ;  /* 0x0004e400012b7983 */ /* 0x000ee80000300800 */
[----:B------:R-:W4:Y:S04]  /*7700*/  LDL.LU R50, [R1+0x74] ;  /* 0x0000740001327983 */ /* 0x000f280000300800 */
[----:B------:R0:W-:Y:S04]  /*7710*/  STS.U16 [R4+UR5+0x900], R9 ;  /* 0x0009000904007988 */ /* 0x0001e80008000405 */
[----:B------:R1:W-:Y:S04]  /*7720*/  STS.U16 [R4+UR5+0x4900], R8 ;  /* 0x0049000804007988 */ /* 0x0003e80008000405 */
[----:B------:R1:W-:Y:S04]  /*7730*/  STS.U16 [R4+UR5+0x8900], R7 ;  /* 0x0089000704007988 */ /* 0x0003e80008000405 */
[----:B0-----:R-:W4:Y:S04]  /*7740*/  LDL.LU R9, [R1+0x11a4] ;  /* 0x0011a40001097983 */ /* 0x001f280000300800 */
[----:B-1----:R-:W4:Y:S04]  /*7750*/  LDL.LU R8, [R1+0x11a0] ;  /* 0x0011a00001087983 */ /* 0x002f280000300800 */
[----:B------:R-:W4:Y:S04]  /*7760*/  LDL.LU R52, [R1+0x70] ;  /* 0x0000700001347983 */ /* 0x000f280000300800 */
        /* <DEDUP_REMOVED lines=10> */
[----:B------:R-:W4:Y:S01]  /*7810*/  LDL.LU R48, [R1+0x60] ;  /* 0x0000600001307983 */ /* 0x000f220000300800 */
[----:B------:R-:W-:-:S02]  /*7820*/  PRMT R57, RZ, 0x7610, R57 ;  /* 0x00007610ff397816 */ /* 0x000fc40000000039 */
[C---:B------:R-:W-:Y:S02]  /*7830*/  ISETP.GT.U32.AND P3, PT, R0.reuse, R51, PT ;  /* 0x000000330000720c */ /* 0x040fe40003f64070 */
[C---:B------:R-:W-:Y:S02]  /*7840*/  ISETP.GT.U32.AND P2, PT, R0.reuse, R42, PT ;  /* 0x0000002a0000720c */ /* 0x040fe40003f44070 */
[----:B------:R-:W4:Y:S04]  /*7850*/  @!P0 LDG.E.U16 R57, desc[UR16][R30.64] ;  /* 0x000000101e398981 */ /* 0x000f28000c1e1500 */
[----:B--2---:R-:W-:Y:S04]  /*7860*/  STS.U16 [R4+UR5+0xc900], R65 ;  /* 0x00c9004104007988 */ /* 0x004fe80008000405 */
[----:B---3--:R-:W-:Y:S04]  /*7870*/  STS.U16 [R4+UR5+0xd00], R43 ;  /* 0x000d002b04007988 */ /* 0x008fe80008000405 */
[----:B------:R0:W-:Y:S04]  /*7880*/  STS.U16 [R4+UR5+0x4d00], R6 ;  /* 0x004d000604007988 */ /* 0x0001e80008000405 */
[----:B0-----:R-:W2:Y:S04]  /*7890*/  LDL.LU R6, [R1+0x1198] ;  /* 0x0011980001067983 */ /* 0x001ea80000300800 */
[----:B------:R-:W3:Y:S04]  /*78a0*/  LDL.LU R64, [R1+0x404] ;  /* 0x0004040001407983 */ /* 0x000ee80000300800 */
[----:B------:R-:W3:Y:S04]  /*78b0*/  LDL.LU R65, [R1+0x400] ;  /* 0x0004000001417983 */ /* 0x000ee80000300800 */
[----:B------:R-:W3:Y:S04]  /*78c0*/  LDL.LU R43, [R1+0x3fc] ;  /* 0x0003fc00012b7983 */ /* 0x000ee80000300800 */
[----:B----4-:R0:W-:Y:S04]  /*78d0*/  STS.U16 [R4+UR5+0x8d00], R71 ;  /* 0x008d004704007988 */ /* 0x0101e80008000405 */
[----:B------:R-:W-:Y:S04]  /*78e0*/  STS.U16 [R4+UR5+0xcd00], R68 ;  /* 0x00cd004404007988 */ /* 0x000fe80008000405 */
[----:B------:R-:W-:Y:S04]  /*78f0*/  STS.U16 [R4+UR5+0x1100], R66 ;  /* 0x0011004204007988 */ /* 0x000fe80008000405 */
[----:B------:R1:W-:Y:S04]  /*7900*/  STS.U16 [R4+UR5+0x5100], R63 ;  /* 0x0051003f04007988 */ /* 0x0003e80008000405 */
[----:B0-----:R-:W4:Y:S04]  /*7910*/  LDL.LU R71, [R1+0x3f8] ;  /* 0x0003f80001477983 */ /* 0x001f280000300800 */
[----:B-1----:R-:W4:Y:S01]  /*7920*/  LDL.LU R63, [R1+0x334] ;  /* 0x00033400013f7983 */ /* 0x002f220000300800 */
[----:B------:R-:W-:-:S02]  /*7930*/  ISETP.GT.U32.AND P0, PT, R0, R39, PT ;  /* 0x000000270000720c */ /* 0x000fc40003f04070 */
[----:B------:R-:W-:Y:S02]  /*7940*/  PRMT R33, RZ, 0x7610, R33 ;  /* 0x00007610ff217816 */ /* 0x000fe40000000021 */
[----:B------:R-:W-:Y:S01]  /*7950*/  PRMT R32, RZ, 0x7610, R32 ;  /* 0x00007610ff207816 */ /* 0x000fe20000000020 */
[--C-:B------:R-:W-:Y:S01]  /*7960*/  @!P3 IMAD.IADD R51, R51, 0x1, -R0.reuse ;  /* 0x000000013333b824 */ /* 0x100fe200078e0a00 */
[----:B------:R-:W-:Y:S01]  /*7970*/  ISETP.GT.U32.AND P3, PT, R0, R53, PT ;  /* 0x000000350000720c */ /* 0x000fe20003f64070 */
[----:B------:R-:W-:Y:S01]  /*7980*/  @!P2 IMAD.IADD R42, R42, 0x1, -R0 ;  /* 0x000000012a2aa824 */ /* 0x000fe200078e0a00 */
[----:B------:R-:W4:Y:S01]  /*7990*/  @!P5 LDG.E.U16 R33, desc[UR16][R36.64] ;  /* 0x000000102421d981 */ /* 0x000f22000c1e1500 */
[----:B------:R-:W-:-:S03]  /*79a0*/  ISETP.GT.U32.AND P2, PT, R0, R5, PT ;  /* 0x000000050000720c */ /* 0x000fc60003f44070 */
[----:B------:R0:W4:Y:S01]  /*79b0*/  @!P5 LDG.E.U16 R32, desc[UR16][R34.64] ;  /* 0x000000102220d981 */ /* 0x000122000c1e1500 */
[C---:B------:R-:W-:Y:S01]  /*79c0*/  ISETP.GT.U32.AND P5, PT, R0.reuse, R93, PT ;  /* 0x0000005d0000720c */ /* 0x040fe20003fa4070 */
[----:B------:R-:W-:Y:S01]  /*79d0*/  @!P0 IMAD.IADD R39, R39, 0x1, -R0 ;  /* 0x0000000127278824 */ /* 0x000fe200078e0a00 */
[----:B------:R-:W-:-:S04]  /*79e0*/  ISETP.GT.U32.AND P0, PT, R0, R92, PT ;  /* 0x0000005c0000720c */ /* 0x000fc80003f04070 */
[--C-:B------:R-:W-:Y:S01]  /*79f0*/  @!P3 IMAD.IADD R53, R53, 0x1, -R0.reuse ;  /* 0x000000013535b824 */ /* 0x100fe200078e0a00 */
[C---:B------:R-:W-:Y:S02]  /*7a00*/  ISETP.GT.U32.AND P3, PT, R0.reuse, R19, PT ;  /* 0x000000130000720c */ /* 0x040fe40003f64070 */
[----:B------:R-:W-:Y:S01]  /*7a10*/  @!P2 IMAD.IADD R5, R5, 0x1, -R0 ;  /* 0x000000010505a824 */ /* 0x000fe200078e0a00 */
[----:B------:R-:W-:-:S03]  /*7a20*/  ISETP.GT.U32.AND P2, PT, R0, R18, PT ;  /* 0x000000120000720c */ /* 0x000fc60003f44070 */
[--C-:B------:R-:W-:Y:S01]  /*7a30*/  @!P5 IMAD.IADD R93, R93, 0x1, -R0.reuse ;  /* 0x000000015d5dd824 */ /* 0x100fe200078e0a00 */
[----:B------:R-:W-:Y:S01]  /*7a40*/  ISETP.GT.U32.AND P5, PT, R0, R17, PT ;  /* 0x000000110000720c */ /* 0x000fe20003fa4070 */
[----:B------:R-:W-:Y:S01]  /*7a50*/  @!P0 IMAD.IADD R92, R92, 0x1, -R0 ;  /* 0x000000015c5c8824 */ /* 0x000fe200078e0a00 */
[----:B------:R-:W-:-:S04]  /*7a60*/  ISETP.GT.U32.AND P0, PT, R0, R16, PT ;  /* 0x000000100000720c */ /* 0x000fc80003f04070 */
[--C-:B------:R-:W-:Y:S01]  /*7a70*/  @!P3 IMAD.IADD R19, R19, 0x1, -R0.reuse ;  /* 0x000000011313b824 */ /* 0x100fe200078e0a00 */
[----:B------:R-:W-:Y:S02]  /*7a80*/  ISETP.GT.U32.AND P3, PT, R0, R15, PT ;  /* 0x0000000f0000720c */ /* 0x000fe40003f64070 */
        /* <DEDUP_REMOVED lines=20> */
[--C-:B------:R-:W-:Y:S01]  /*7bd0*/  @!P0 IMAD.IADD R8, R8, 0x1, -R0.reuse ;  /* 0x0000000108088824 */ /* 0x100fe200078e0a00 */
[C---:B------:R-:W-:Y:S01]  /*7be0*/  ISETP.GT.U32.AND P0, PT, R0.reuse, R60, PT ;  /* 0x0000003c0000720c */ /* 0x040fe20003f04070 */
[----:B------:R1:W-:Y:S03]  /*7bf0*/  STS.U16 [R4+UR5+0x9100], R44 ;  /* 0x0091002c04007988 */ /* 0x0003e60008000405 */
[--C-:B------:R-:W-:Y:S01]  /*7c00*/  @!P3 IMAD.IADD R7, R7, 0x1, -R0.reuse ;  /* 0x000000010707b824 */ /* 0x100fe200078e0a00 */
[C---:B------:R-:W-:Y:S02]  /*7c10*/  ISETP.GT.U32.AND P3, PT, R0.reuse, R62, PT ;  /* 0x0000003e0000720c */ /* 0x040fe40003f64070 */
[----:B------:R-:W-:Y:S01]  /*7c20*/  @!P2 IMAD.IADD R59, R59, 0x1, -R0 ;  /* 0x000000013b3ba824 */ /* 0x000fe200078e0a00 */
[----:B------:R-:W-:-:S03]  /*7c30*/  ISETP.GT.U32.AND P2, PT, R0, R50, PT ;  /* 0x000000320000720c */ /* 0x000fc60003f44070 */
[--C-:B------:R-:W-:Y:S01]  /*7c40*/  @!P5 IMAD.IADD R61, R61, 0x1, -R0.reuse ;  /* 0x000000013d3dd824 */ /* 0x100fe200078e0a00 */
[----:B-1----:R-:W4:Y:S01]  /*7c50*/  LDL.LU R44, [R1+0x330] ;  /* 0x00033000012c7983 */ /* 0x002f220000300800 */
[--C-:B------:R-:W-:Y:S01]  /*7c60*/  @!P0 IMAD.IADD R60, R60, 0x1, -R0.reuse ;  /* 0x000000013c3c8824 */ /* 0x100fe200078e0a00 */
[----:B------:R-:W-:Y:S02]  /*7c70*/  ISETP.GT.U32.AND P0, PT, R0, R52, PT ;  /* 0x000000340000720c */ /* 0x000fe40003f04070 */
[----:B------:R-:W4:Y:S02]  /*7c80*/  LDL.LU R68, [R1+0x32c] ;  /* 0x00032c0001447983 */ /* 0x000f240000300800 */
[--C-:B------:R-:W-:Y:S01]  /*7c90*/  @!P3 IMAD.IADD R62, R62, 0x1, -R0.reuse ;  /* 0x000000013e3eb824 */ /* 0x100fe200078e0a00 */
[----:B------:R-:W-:Y:S01]  /*7ca0*/  ISETP.GT.U32.AND P3, PT, R0, R47, PT ;  /* 0x0000002f0000720c */ /* 0x000fe20003f64070 */
[----:B------:R1:W-:Y:S01]  /*7cb0*/  STS.U16 [R4+UR5+0xd100], R67 ;  /* 0x00d1004304007988 */ /* 0x0003e20008000405 */
[----:B------:R-:W-:Y:S01]  /*7cc0*/  @!P2 IMAD.IADD R50, R50, 0x1, -R0 ;  /* 0x000000013232a824 */ /* 0x000fe200078e0a00 */
[----:B------:R-:W-:-:S02]  /*7cd0*/  ISETP.GT.U32.AND P2, PT, R0, R49, PT ;  /* 0x000000310000720c */ /* 0x000fc40003f44070 */
[----:B------:R-:W4:Y:S03]  /*7ce0*/  LDL.LU R66, [R1+0x328] ;  /* 0x0003280001427983 */ /* 0x000f260000300800 */
[--C-:B------:R-:W-:Y:S01]  /*7cf0*/  @!P0 IMAD.IADD R52, R52, 0x1, -R0.reuse ;  /* 0x0000000134348824 */ /* 0x100fe200078e0a00 */
[----:B------:R-:W-:Y:S01]  /*7d00*/  ISETP.GT.U32.AND P0, PT, R0, R48, PT ;  /* 0x000000300000720c */ /* 0x000fe20003f04070 */
[----:B-1----:R-:W4:Y:S03]  /*7d10*/  LDL.LU R67, [R1+0x324] ;  /* 0x0003240001437983 */ /* 0x002f260000300800 */
[----:B------:R-:W-:-:S03]  /*7d20*/  @!P3 IMAD.IADD R47, R47, 0x1, -R0 ;  /* 0x000000012f2fb824 */ /* 0x000fc600078e0a00 */
[----:B------:R-:W-:-:S06]  /*7d30*/  @!P2 IMAD.IADD R49, R49, 0x1, -R0 ;  /* 0x000000013131a824 */ /* 0x000fcc00078e0a00 */
[----:B------:R-:W-:Y:S01]  /*7d40*/  @!P0 IMAD.IADD R48, R48, 0x1, -R0 ;  /* 0x0000000130308824 */ /* 0x000fe200078e0a00 */
[----:B--2---:R-:W-:-:S13]  /*7d50*/  ISETP.GT.U32.AND P5, PT, R0, R6, PT ;  /* 0x000000060000720c */ /* 0x004fda0003fa4070 */
[--C-:B------:R-:W-:Y:S01]  /*7d60*/  @!P5 IMAD.IADD R6, R6, 0x1, -R0.reuse ;  /* 0x000000010606d824 */ /* 0x100fe200078e0a00 */
[----:B------:R-:W-:Y:S01]  /*7d70*/  ISETP.GT.U32.AND P5, PT, R0, R46, PT ;  /* 0x0000002e0000720c */ /* 0x000fe20003fa4070 */
[----:B---3--:R1:W-:Y:S04]  /*7d80*/  STS.U16 [R4+UR5+0x1500], R64 ;  /* 0x0015004004007988 */ /* 0x0083e80008000405 */
[----:B------:R2:W-:Y:S04]  /*7d90*/  STS.U16 [R4+UR5+0x5500], R65 ;  /* 0x0055004104007988 */ /* 0x0005e80008000405 */
[----:B------:R3:W-:Y:S04]  /*7da0*/  STS.U16 [R4+UR5+0x9500], R43 ;  /* 0x0095002b04007988 */ /* 0x0007e80008000405 */
[----:B-1----:R-:W4:Y:S01]  /*7db0*/  LDL.LU R64, [R1+0x320] ;  /* 0x0003200001407983 */ /* 0x002f220000300800 */
[----:B------:R-:W-:-:S03]  /*7dc0*/  @!P5 IMAD.IADD R46, R46, 0x1, -R0 ;  /* 0x000000012e2ed824 */ /* 0x000fc600078e0a00 */
[----:B--2---:R-:W2:Y:S04]  /*7dd0*/  LDL.LU R65, [R1+0x31c] ;  /* 0x00031c0001417983 */ /* 0x004ea80000300800 */
[----:B---3--:R-:W3:Y:S04]  /*7de0*/  LDL.LU R43, [R1+0x318] ;  /* 0x00031800012b7983 */ /* 0x008ee80000300800 */
[----:B------:R-:W-:Y:S04]  /*7df0*/  STL.64 [R1+0x10d0], R46 ;  /* 0x0010d02e01007387 */ /* 0x000fe80000100a00 */
[----:B----4-:R-:W-:Y:S04]  /*7e00*/  STS.U16 [R4+UR5+0xd500], R71 ;  /* 0x00d5004704007988 */ /* 0x010fe80008000405 */
[----:B------:R-:W-:Y:S04]  /*7e10*/  STL.64 [R1+0x10d8], R48 ;  /* 0x0010d83001007387 */ /* 0x000fe80000100a00 */
[----:B------:R1:W-:Y:S04]  /*7e20*/  STS.U16 [R4+UR5+0x1900], R63 ;  /* 0x0019003f04007988 */ /* 0x0003e80008000405 */
[----:B-1----:R-:W4:Y:S04]  /*7e30*/  LDL.LU R63, [R1+0x71c] ;  /* 0x00071c00013f7983 */ /* 0x002f280000300800 */
[----:B------:R1:W-:Y:S04]  /*7e40*/  STS.U16 [R4+UR5+0x5900], R44 ;  /* 0x0059002c04007988 */ /* 0x0003e80008000405 */
[----:B-1----:R-:W4:Y:S04]  /*7e50*/  LDL.LU R44, [R1+0x718] ;  /* 0x00071800012c7983 */ /* 0x002f280000300800 */
[----:B------:R-:W-:Y:S04]  /*7e60*/  STS.U16 [R4+UR5+0x9900], R68 ;  /* 0x0099004404007988 */ /* 0x000fe80008000405 */
[----:B------:R-:W-:Y:S04]  /*7e70*/  STS.U16 [R4+UR5+0xd900], R66 ;  /* 0x00d9004204007988 */ /* 0x000fe80008000405 */
[----:B------:R-:W-:Y:S01]  /*7e80*/  STS.U16 [R4+UR5+0x1d00], R67 ;  /* 0x001d004304007988 */ /* 0x000fe20008000405 */
[----:B------:R-:W-:-:S02]  /*7e90*/  ISETP.GT.U32.AND P6, PT, R0, R45, PT ;  /* 0x0000002d0000720c */ /* 0x000fc40003fc4070 */
[----:B------:R-:W-:Y:S01]  /*7ea0*/  ISETP.GT.U32.AND P3, PT, R0, R51, PT ;  /* 0x000000330000720c */ /* 0x000fe20003f64070 */
[----:B------:R-:W-:Y:S04]  /*7eb0*/  STS.U16 [R4+UR5+0x5d00], R64 ;  /* 0x005d004004007988 */ /* 0x000fe80008000405 */
[----:B--2---:R-:W-:Y:S04]  /*7ec0*/  STS.U16 [R4+UR5+0x9d00], R65 ;  /* 0x009d004104007988 */ /* 0x004fe80008000405 */
[----:B---3--:R1:W-:Y:S02]  /*7ed0*/  STS.U16 [R4+UR5+0xdd00], R43 ;  /* 0x00dd002b04007988 */ /* 0x0083e40008000405 */
[----:B-1----:R-:W-:-:S02]  /*7ee0*/  LOP3.LUT R4, R2, 0x30, RZ, 0x3c, !PT ;  /* 0x0000003002047812 */ /* 0x002fc400078e3cff */
[----:B------:R-:W2:Y:S04]  /*7ef0*/  LDL.LU R43, [R1+0x714] ;  /* 0x00071400012b7983 */ /* 0x000ea80000300800 */
[----:B----4-:R1:W-:Y:S04]  /*7f00*/  STS.U16 [R4+UR5+0x180], R63 ;  /* 0x0001803f04007988 */ /* 0x0103e80008000405 */
[----:B-1----:R-:W3:Y:S01]  /*7f10*/  LDL.LU R63, [R1+0x710] ;  /* 0x00071000013f7983 */ /* 0x002ee20000300800 */
[--C-:B------:R-:W-:Y:S01]  /*7f20*/  @!P6 IMAD.IADD R45, R45, 0x1, -R0.reuse ;  /* 0x000000012d2de824 */ /* 0x100fe200078e0a00 */
[C---:B------:R-:W-:Y:S01]  /*7f30*/  ISETP.GT.U32.AND P0, PT, R0.reuse, R39, PT ;  /* 0x000000270000720c */ /* 0x040fe20003f04070 */
[----:B------:R-:W-:Y:S01]  /*7f40*/  @!P3 IMAD.IADD R51, R51, 0x1, -R0 ;  /* 0x000000013333b824 */ /* 0x000fe200078e0a00 */
[----:B------:R-:W-:Y:S01]  /*7f50*/  ISETP.GT.U32.AND P2, PT, R0, R42, PT ;  /* 0x0000002a0000720c */ /* 0x000fe20003f44070 */
[----:B------:R-:W-:Y:S01]  /*7f60*/  VIADD R25, R58, 0xfffffff8 ;  /* 0xfffffff83a197836 */ /* 0x000fe20000000000 */
[C---:B------:R-:W-:Y:S01]  /*7f70*/  ISETP.GT.U32.AND P5, PT, R0.reuse, R45, PT ;  /* 0x0000002d0000720c */ /* 0x040fe20003fa4070 */
[----:B------:R-:W4:Y:S01]  /*7f80*/  LDL.LU R46, [R1+0x70c] ;  /* 0x00070c00012e7983 */ /* 0x000f220000300800 */
[----:B------:R-:W-:-:S02]  /*7f90*/  ISETP.GT.U32.AND P3, PT, R0, R53, PT ;  /* 0x000000350000720c */ /* 0x000fc40003f64070 */
[----:B0-----:R-:W-:Y:S01]  /*7fa0*/  PRMT R35, RZ, 0x7610, R35 ;  /* 0x00007610ff237816 */ /* 0x001fe20000000023 */
[----:B------:R-:W4:Y:S04]  /*7fb0*/  LDL.LU R47, [R1+0x708] ;  /* 0x00070800012f7983 */ /* 0x000f280000300800 */
[----:B------:R-:W-:-:S04]  /*7fc0*/  @!P0 IMAD.IADD R39, R39, 0x1, -R0 ;  /* 0x0000000127278824 */ /* 0x000fc800078e0a00 */
[--C-:B------:R-:W-:Y:S01]  /*7fd0*/  @!P5 IMAD.IADD R45, R45, 0x1, -R0.reuse ;  /* 0x000000012d2dd824 */ /* 0x100fe200078e0a00 */
[C---:B------:R-:W-:Y:S01]  /*7fe0*/  ISETP.GT.U32.AND P5, PT, R0.reuse, R93, PT ;  /* 0x0000005d0000720c */ /* 0x040fe20003fa4070 */
[--C-:B------:R-:W-:Y:S01]  /*7ff0*/  @!P3 IMAD.IADD R53, R53, 0x1, -R0.reuse ;  /* 0x000000013535b824 */ /* 0x100fe200078e0a00 */
[----:B------:R-:W-:Y:S01]  /*8000*/  ISETP.GT.U32.AND P0, PT, R0, R92, PT ;  /* 0x0000005c0000720c */ /* 0x000fe20003f04070 */
[--C-:B------:R-:W-:Y:S01]  /*8010*/  @!P2 IMAD.IADD R42, R42, 0x1, -R0.reuse ;  /* 0x000000012a2aa824 */ /* 0x100fe200078e0a00 */
[C---:B------:R-:W-:Y:S01]  /*8020*/  ISETP.GT.U32.AND P3, PT, R0.reuse, R19, PT ;  /* 0x000000130000720c */ /* 0x040fe20003f64070 */
[----:B------:R0:W4:Y:S08]  /*8030*/  @!P4 LDG.E.U16 R35, desc[UR16][R26.64] ;  /* 0x000000101a23c981 */ /* 0x000130000c1e1500 */
[--C-:B------:R-:W-:Y:S01]  /*8040*/  @!P5 IMAD.IADD R93, R93, 0x1, -R0.reuse ;  /* 0x000000015d5dd824 */ /* 0x100fe200078e0a00 */
[----:B------:R-:W-:Y:S01]  /*8050*/  ISETP.GT.U32.AND P5, PT, R0, R17, PT ;  /* 0x000000110000720c */ /* 0x000fe20003fa4070 */
[--C-:B------:R-:W-:Y:S01]  /*8060*/  @!P0 IMAD.IADD R92, R92, 0x1, -R0.reuse ;  /* 0x000000015c5c8824 */ /* 0x100fe200078e0a00 */
[C---:B------:R-:W-:Y:S01]  /*8070*/  ISETP.GT.U32.AND P0, PT, R0.reuse, R16, PT ;  /* 0x000000100000720c */ /* 0x040fe20003f04070 */
[----:B------:R-:W-:Y:S01]  /*8080*/  @!P3 IMAD.IADD R19, R19, 0x1, -R0 ;  /* 0x000000011313b824 */ /* 0x000fe200078e0a00 */
[----:B------:R-:W-:-:S02]  /*8090*/  ISETP.GT.U32.AND P2, PT, R0, R5, PT ;  /* 0x000000050000720c */ /* 0x000fc40003f44070 */
[----:B------:R-:W-:-:S07]  /*80a0*/  ISETP.GT.U32.AND P3, PT, R0, R15, PT ;  /* 0x0000000f0000720c */ /* 0x000fce0003f64070 */
[--C-:B------:R-:W-:Y:S01]  /*80b0*/  @!P5 IMAD.IADD R17, R17, 0x1, -R0.reuse ;  /* 0x000000011111d824 */ /* 0x100fe200078e0a00 */
[----:B------:R-:W-:Y:S01]  /*80c0*/  ISETP.GT.U32.AND P5, PT, R0, R13, PT ;  /* 0x0000000d0000720c */ /* 0x000fe20003fa4070 */
[--C-:B------:R-:W-:Y:S01]  /*80d0*/  @!P0 IMAD.IADD R16, R16, 0x1, -R0.reuse ;  /* 0x0000000110108824 */ /* 0x100fe200078e0a00 */
[C---:B------:R-:W-:Y:S01]  /*80e0*/  ISETP.GT.U32.AND P0, PT, R0.reuse, R12, PT ;  /* 0x0000000c0000720c */ /* 0x040fe20003f04070 */
[--C-:B------:R-:W-:Y:S01]  /*80f0*/  @!P2 IMAD.IADD R5, R5, 0x1, -R0.reuse ;  /* 0x000000010505a824 */ /* 0x100fe200078e0a00 */
[C---:B------:R-:W-:Y:S01]  /*8100*/  ISETP.GT.U32.AND P2, PT, R0.reuse, R18, PT ;  /* 0x000000120000720c */ /* 0x040fe20003f44070 */
[----:B------:R-:W-:Y:S01]  /*8110*/  @!P3 IMAD.IADD R15, R15, 0x1, -R0 ;  /* 0x000000010f0fb824 */ /* 0x000fe200078e0a00 */
[----:B------:R-:W-:-:S07]  /*8120*/  ISETP.GT.U32.AND P3, PT, R0, R11, PT ;  /* 0x0000000b0000720c */ /* 0x000fce0003f64070 */
[--C-:B------:R-:W-:Y:S01]  /*8130*/  @!P5 IMAD.IADD R13, R13, 0x1, -R0.reuse ;  /* 0x000000010d0dd824 */ /* 0x100fe200078e0a00 */
[----:B------:R-:W-:Y:S01]  /*8140*/  ISETP.GT.U32.AND P5, PT, R0, R9, PT ;  /* 0x000000090000720c */ /* 0x000fe20003fa4070 */
[--C-:B------:R-:W-:Y:S01]  /*8150*/  @!P0 IMAD.IADD R12, R12, 0x1, -R0.reuse ;  /* 0x000000010c0c8824 */ /* 0x100fe200078e0a00 */
[----:B------:R-:W-:Y:S01]  /*8160*/  ISETP.GT.U32.AND P0, PT, R0, R8, PT ;  /* 0x000000080000720c */ /* 0x000fe20003f04070 */
[--C-:B------:R-:W-:Y:S01]  /*8170*/  @!P2 IMAD.IADD R18, R18, 0x1, -R0.reuse ;  /* 0x000000011212a824 */ /* 0x100fe200078e0a00 */
[----:B------:R-:W-:Y:S01]  /*8180*/  ISETP.GT.U32.AND P2, PT, R0, R14, PT ;  /* 0x0000000e0000720c */ /* 0x000fe20003f44070 */
[----:B------:R-:W-:Y:S01]  /*8190*/  @!P3 IMAD.IADD R11, R11, 0x1, -R0 ;  /* 0x000000010b0bb824 */ /* 0x000fe200078e0a00 */
[----:B------:R-:W-:Y:S01]  /*81a0*/  ISETP.GE.U32.AND P3, PT, R25, 0x7fffffb9, PT ;  /* 0x7fffffb91900780c */ /* 0x000fe20003f66070 */
[----:B------:R-:W-:-:S06]  /*81b0*/  VIADD R25, R58, 0xfffffff0 ;  /* 0xfffffff03a197836 */ /* 0x000fcc0000000000 */
[--C-:B------:R-:W-:Y:S01]  /*81c0*/  @!P5 IMAD.IADD R9, R9, 0x1, -R0.reuse ;  /* 0x000000010909d824 */ /* 0x100fe200078e0a00 */
[----:B------:R-:W-:Y:S01]  /*81d0*/  ISETP.GE.U32.AND P5, PT, R25, 0x7fffffb1, PT ;  /* 0x7fffffb11900780c */ /* 0x000fe20003fa6070 */
[----:B------:R-:W-:Y:S02]  /*81e0*/  VIADD R25, R58, 0xffffffe9 ;  /* 0xffffffe93a197836 */ /* 0x000fe40000000000 */
[--C-:B------:R-:W-:Y:S02]  /*81f0*/  @!P0 IMAD.IADD R8, R8, 0x1, -R0.reuse ;  /* 0x0000000108088824 */ /* 0x100fe400078e0a00 */
[----:B------:R-:W-:Y:S01]  /*8200*/  @!P2 IMAD.IADD R14, R14, 0x1, -R0 ;  /* 0x000000010e0ea824 */ /* 0x000fe200078e0a00 */
[----:B------:R-:W-:Y:S01]  /*8210*/  ISETP.GE.U32.AND P0, PT, R25, 0x7fffffaa, PT ;  /* 0x7fffffaa1900780c */ /* 0x000fe20003f06070 */
[----:B------:R-:W-:Y:S01]  /*8220*/  VIADD R25, R58, 0xffffffe1 ;  /* 0xffffffe13a197836 */ /* 0x000fe20000000000 */
[----:B------:R-:W-:Y:S02]  /*8230*/  ISETP.GT.U32.AND P2, PT, R0, R10, PT ;  /* 0x0000000a0000720c */ /* 0x000fe40003f44070 */
[----:B------:R-:W-:-:S02]  /*8240*/  PRMT R36, RZ, 0x7610, R36 ;  /* 0x00007610ff247816 */ /* 0x000fc40000000024 */
[----:B------:R-:W-:Y:S02]  /*8250*/  ISETP.GE.U32.AND P6, PT, R25, 0x7fffffa2, PT ;  /* 0x7fffffa21900780c */ /* 0x000fe40003fc6070 */
[----:B------:R-:W4:Y:S04]  /*8260*/  LDL.LU R25, [R1+0x704] ;  /* 0x0007040001197983 */ /* 0x000f280000300800 */
[----:B------:R-:W4:Y:S04]  /*8270*/  LDL.LU R26, [R1+0x700] ;  /* 0x00070000011a7983 */ /* 0x000f280000300800 */
[----:B------:R-:W4:Y:S04]  /*8280*/  @!P4 LDG.E.U16 R36, desc[UR16][R28.64] ;  /* 0x000000101c24c981 */ /* 0x000f28000c1e1500 */
[----:B------:R-:W4:Y:S01]  /*8290*/  LDL.LU R27, [R1+0x6fc] ;  /* 0x0006fc00011b7983 */ /* 0x000f220000300800 */
[----:B------:R-:W-:-:S03]  /*82a0*/  @!P2 IMAD.IADD R10, R10, 0x1, -R0 ;  /* 0x000000010a0aa824 */ /* 0x000fc600078e0a00 */
[----:B------:R-:W4:Y:S04]  /*82b0*/  LDL.LU R28, [R1+0x6f8] ;  /* 0x0006f800011c7983 */ /* 0x000f280000300800 */
[----:B------:R-:W4:Y:S01]  /*82c0*/  LDL.LU R29, [R1+0x6f4] ;  /* 0x0006f400011d7983 */ /* 0x000f220000300800 */
[----:B------:R-:W-:-:S03]  /*82d0*/  ISETP.GT.U32.AND P2, PT, R0, R7, PT ;  /* 0x000000070000720c */ /* 0x000fc60003f44070 */
        /* <DEDUP_REMOVED lines=11> */
[----:B------:R1:W-:Y:S04]  /*8390*/  STS.U16 [R4+UR5+0x4180], R44 ;  /* 0x0041802c04007988 */ /* 0x0003e80008000405 */
[----:B------:R-:W4:Y:S04]  /*83a0*/  LDL.LU R70, [R1+0x6c4] ;  /* 0x0006c40001467983 */ /* 0x000f280000300800 */
[----:B------:R-:W4:Y:S01]  /*83b0*/  LDL.LU R71, [R1+0x6c0] ;  /* 0x0006c00001477983 */ /* 0x000f220000300800 */
[----:B-1----:R-:W-:-:S03]  /*83c0*/  VIADD R44, R58, 0xffffffd9 ;  /* 0xffffffd93a2c7836 */ /* 0x002fc60000000000 */
[----:B------:R-:W4:Y:S01]  /*83d0*/  LDL.LU R68, [R1+0x6bc] ;  /* 0x0006bc0001447983 */ /* 0x000f220000300800 */
[----:B------:R-:W-:-:S03]  /*83e0*/  @!P2 IMAD.IADD R7, R7, 0x1, -R0 ;  /* 0x000000010707a824 */ /* 0x000fc600078e0a00 */
[----:B------:R-:W4:Y:S01]  /*83f0*/  LDL.LU R66, [R1+0x6b8] ;  /* 0x0006b80001427983 */ /* 0x000f220000300800 */
[----:B------:R-:W-:-:S03]  /*8400*/  ISETP.GE.U32.AND P2, PT, R44, 0x7fffff9a, PT ;  /* 0x7fffff9a2c00780c */ /* 0x000fc60003f46070 */
[----:B------:R-:W4:Y:S04]  /*8410*/  LDL.LU R67, [R1+0x6b4] ;  /* 0x0006b40001437983 */ /* 0x000f280000300800 */
[----:B------:R-:W4:Y:S04]  /*8420*/  LDL.LU R64, [R1+0x6b0] ;  /* 0x0006b00001407983 */ /* 0x000f280000300800 */
[----:B------:R-:W4:Y:S04]  /*8430*/  LDL.LU R65, [R1+0x72c] ;  /* 0x00072c0001417983 */ /* 0x000f280000300800 */
[----:B------:R-:W4:Y:S04]  /*8440*/  LDL.LU R44, [R1+0x728] ;  /* 0x00072800012c7983 */ /* 0x000f280000300800 */
[----:B--2---:R1:W-:Y:S04]  /*8450*/  STS.U16 [R4+UR5+0x8180], R43 ;  /* 0x0081802b04007988 */ /* 0x0043e80008000405 */
[----:B-1----:R-:W2:Y:S04]  /*8460*/  LDL.LU R43, [R1+0x724] ;  /* 0x00072400012b7983 */ /* 0x002ea80000300800 */
[----:B---3--:R1:W-:Y:S04]  /*8470*/  STS.U16 [R4+UR5+0xc180], R63 ;  /* 0x00c1803f04007988 */ /* 0x0083e80008000405 */
[----:B-1----:R-:W3:Y:S04]  /*8480*/  LDL.LU R63, [R1+0x720] ;  /* 0x00072000013f7983 */ /* 0x002ee80000300800 */
        /* <DEDUP_REMOVED lines=48> */
[----:B--2---:R-:W-:Y:S04]  /*8790*/  STS.U16 [R4+UR5+0x9d80], R43 ;  /* 0x009d802b04007988 */ /* 0x004fe80008000405 */
[----:B------:R-:W2:Y:S04]  /*87a0*/  LDL.LU R64, [R1+0x744] ;  /* 0x0007440001407983 */ /* 0x000ea80000300800 */
[----:B------:R-:W2:Y:S04]  /*87b0*/  LDL.LU R65, [R1+0x740] ;  /* 0x0007400001417983 */ /* 0x000ea80000300800 */
[----:B---3--:R1:W-:Y:S04]  /*87c0*/  STS.U16 [R4+UR5+0xdd80], R63 ;  /* 0x00dd803f04007988 */ /* 0x0083e80008000405 */
[----:B-1----:R-:W3:Y:S04]  /*87d0*/  LDL.LU R4, [R1+0x73c] ;  /* 0x00073c0001047983 */ /* 0x002ee80000300800 */
[----:B------:R-:W2:Y:S04]  /*87e0*/  LDL.LU R43, [R1+0x738] ;  /* 0x00073800012b7983 */ /* 0x000ea80000300800 */
[----:B------:R-:W2:Y:S01]  /*87f0*/  LDL.LU R63, [R1+0x734] ;  /* 0x00073400013f7983 */ /* 0x000ea20000300800 */
[----:B------:R-:W-:-:S03]  /*8800*/  LOP3.LUT R47, R2, 0x40, RZ, 0x3c, !PT ;  /* 0x00000040022f7812 */ /* 0x000fc600078e3cff */
[----:B------:R-:W2:Y:S04]  /*8810*/  LDL.LU R46, [R1+0x730] ;  /* 0x00073000012e7983 */ /* 0x000ea80000300800 */
[----:B----4-:R1:W-:Y:S04]  /*8820*/  STS.U16 [R47+UR5+0x200], R44 ;  /* 0x0002002c2f007988 */ /* 0x0103e80008000405 */
[----:B------:R4:W-:Y:S04]  /*8830*/  STS.U16 [R47+UR5+0x4200], R25 ;  /* 0x004200192f007988 */ /* 0x0009e80008000405 */
[----:B-1----:R-:W3:Y:S04]  /*8840*/  LDL.LU R44, [R1+0x7bc] ;  /* 0x0007bc00012c7983 */ /* 0x002ee80000300800 */
[----:B------:R-:W3:Y:S04]  /*8850*/  LDL.LU R48, [R1+0x7b8] ;  /* 0x0007b80001307983 */ /* 0x000ee80000300800 */
[----:B------:R-:W3:Y:S04]  /*8860*/  LDL.LU R49, [R1+0x7b4] ;  /* 0x0007b40001317983 */ /* 0x000ee80000300800 */
[----:B----4-:R-:W4:Y:S04]  /*8870*/  LDL.LU R25, [R1+0x1194] ;  /* 0x0011940001197983 */ /* 0x010f280000300800 */
[----:B------:R1:W-:Y:S04]  /*8880*/  STS.U16 [R47+UR5+0x8200], R26 ;  /* 0x0082001a2f007988 */ /* 0x0003e80008000405 */
[----:B------:R0:W-:Y:S04]  /*8890*/  STS.U16 [R47+UR5+0xc200], R27 ;  /* 0x00c2001b2f007988 */ /* 0x0001e80008000405 */
[----:B------:R0:W-:Y:S04]  /*88a0*/  STS.U16 [R47+UR5+0x600], R28 ;  /* 0x0006001c2f007988 */ /* 0x0001e80008000405 */
[----:B-1----:R-:W4:Y:S04]  /*88b0*/  LDL.LU R26, [R1+0x1190] ;  /* 0x00119000011a7983 */ /* 0x002f280000300800 */
[----:B0-----:R-:W4:Y:S04]  /*88c0*/  LDL.LU R27, [R1+0x118c] ;  /* 0x00118c00011b7983 */ /* 0x001f280000300800 */
[----:B------:R-:W4:Y:S04]  /*88d0*/  LDL.LU R28, [R1+0x1188] ;  /* 0x00118800011c7983 */ /* 0x000f280000300800 */
[----:B------:R0:W-:Y:S04]  /*88e0*/  STS.U16 [R47+UR5+0x4600], R29 ;  /* 0x0046001d2f007988 */ /* 0x0001e80008000405 */
[----:B------:R1:W-:Y:S04]  /*88f0*/  STS.U16 [R47+UR5+0x8600], R30 ;  /* 0x0086001e2f007988 */ /* 0x0003e80008000405 */
[----:B------:R1:W-:Y:S04]  /*8900*/  STS.U16 [R47+UR5+0xc600], R31 ;  /* 0x00c6001f2f007988 */ /* 0x0003e80008000405 */
[----:B0-----:R-:W4:Y:S04]  /*8910*/  LDL.LU R29, [R1+0x1184] ;  /* 0x00118400011d7983 */ /* 0x001f280000300800 */
[----:B-1----:R-:W4:Y:S04]  /*8920*/  LDL.LU R30, [R1+0x1180] ;  /* 0x00118000011e7983 */ /* 0x002f280000300800 */
        /* <DEDUP_REMOVED lines=18> */
[----:B--2---:R-:W2:Y:S04]  /*8a50*/  LDL.LU R73, [R1+0x1158] ;  /* 0x0011580001497983 */ /* 0x004ea80000300800 */
[----:B------:R0:W-:Y:S04]  /*8a60*/  STS.U16 [R47+UR5+0x5200], R70 ;  /* 0x005200462f007988 */ /* 0x0001e80008000405 */
[----:B------:R1:W-:Y:S04]  /*8a70*/  STS.U16 [R47+UR5+0x9200], R71 ;  /* 0x009200472f007988 */ /* 0x0003e80008000405 */
[----:B------:R1:W-:Y:S04]  /*8a80*/  STS.U16 [R47+UR5+0xd200], R68 ;  /* 0x00d200442f007988 */ /* 0x0003e80008000405 */
[----:B0-----:R-:W2:Y:S04]  /*8a90*/  LDL.LU R70, [R1+0x1154] ;  /* 0x0011540001467983 */ /* 0x001ea80000300800 */
[----:B-1----:R-:W2:Y:S04]  /*8aa0*/  LDL.LU R71, [R1+0x1150] ;  /* 0x0011500001477983 */ /* 0x002ea80000300800 */
[----:B------:R-:W2:Y:S04]  /*8ab0*/  LDL.LU R68, [R1+0x114c] ;  /* 0x00114c0001447983 */ /* 0x000ea80000300800 */
[----:B------:R0:W-:Y:S04]  /*8ac0*/  STS.U16 [R47+UR5+0x1600], R66 ;  /* 0x001600422f007988 */ /* 0x0001e80008000405 */
[----:B------:R1:W-:Y:S04]  /*8ad0*/  STS.U16 [R47+UR5+0x5600], R67 ;  /* 0x005600432f007988 */ /* 0x0003e80008000405 */
[----:B------:R1:W-:Y:S04]  /*8ae0*/  STS.U16 [R47+UR5+0x9600], R64 ;  /* 0x009600402f007988 */ /* 0x0003e80008000405 */
[----:B0-----:R-:W2:Y:S04]  /*8af0*/  LDL.LU R66, [R1+0x1148] ;  /* 0x0011480001427983 */ /* 0x001ea80000300800 */
[----:B-1----:R-:W2:Y:S04]  /*8b00*/  LDL.LU R67, [R1+0x1144] ;  /* 0x0011440001437983 */ /* 0x002ea80000300800 */
[----:B------:R-:W2:Y:S04]  /*8b10*/  LDL.LU R64, [R1+0x1140] ;  /* 0x0011400001407983 */ /* 0x000ea80000300800 */
[----:B------:R0:W-:Y:S04]  /*8b20*/  STS.U16 [R47+UR5+0xd600], R65 ;  /* 0x00d600412f007988 */ /* 0x0001e80008000405 */
[----:B---3--:R1:W-:Y:S04]  /*8b30*/  STS.U16 [R47+UR5+0x1a00], R4 ;  /* 0x001a00042f007988 */ /* 0x0083e80008000405 */
[----:B------:R3:W-:Y:S04]  /*8b40*/  STS.U16 [R47+UR5+0x5a00], R43 ;  /* 0x005a002b2f007988 */ /* 0x0007e80008000405 */
[----:B0-----:R-:W2:Y:S04]  /*8b50*/  LDL.LU R65, [R1+0x113c] ;  /* 0x00113c0001417983 */ /* 0x001ea80000300800 */
[----:B-1----:R-:W2:Y:S04]  /*8b60*/  LDL.LU R4, [R1+0x1138] ;  /* 0x0011380001047983 */ /* 0x002ea80000300800 */
[----:B---3--:R-:W3:Y:S04]  /*8b70*/  LDL.LU R43, [R1+0x1134] ;  /* 0x00113400012b7983 */ /* 0x008ee80000300800 */
[----:B------:R0:W-:Y:S04]  /*8b80*/  STS.U16 [R47+UR5+0x9a00], R63 ;  /* 0x009a003f2f007988 */ /* 0x0001e80008000405 */
[----:B0-----:R-:W2:Y:S04]  /*8b90*/  LDL.LU R63, [R1+0x1130] ;  /* 0x00113000013f7983 */ /* 0x001ea80000300800 */
[----:B------:R0:W-:Y:S02]  /*8ba0*/  STS.U16 [R47+UR5+0xda00], R46 ;  /* 0x00da002e2f007988 */ /* 0x0001e40008000405 */
[----:B0-----:R-:W-:-:S02]  /*8bb0*/  LOP3.LUT R46, R2, 0x50, RZ, 0x3c, !PT ;  /* 0x00000050022e7812 */ /* 0x001fc400078e3cff */
[----:B------:R0:W-:Y:S04]  /*8bc0*/  STS.U16 [R47+UR5+0x1e00], R44 ;  /* 0x001e002c2f007988 */ /* 0x0001e80008000405 */
[----:B------:R-:W-:Y:S04]  /*8bd0*/  STS.U16 [R47+UR5+0x5e00], R48 ;  /* 0x005e00302f007988 */ /* 0x000fe80008000405 */
[----:B------:R-:W-:Y:S04]  /*8be0*/  STS.U16 [R47+UR5+0x9e00], R49 ;  /* 0x009e00312f007988 */ /* 0x000fe80008000405 */
[----:B0-----:R-:W3:Y:S04]  /*8bf0*/  LDL.LU R44, [R1+0x112c] ;  /* 0x00112c00012c7983 */ /* 0x001ee80000300800 */
[----:B--2---:R-:W-:Y:S04]  /*8c00*/  STS.U16 [R47+UR5+0xde00], R63 ;  /* 0x00de003f2f007988 */ /* 0x004fe80008000405 */
        /* <DEDUP_REMOVED lines=20> */
[----:B------:R-:W-:Y:S01]  /*8d50*/  STS.U16 [R46+UR5+0x1680], R27 ;  /* 0x0016801b2e007988 */ /* 0x000fe20008000405 */
[----:B0-----:R-:W-:-:S03]  /*8d60*/  IMAD.WIDE R30, R55, 0x2, R82 ;  /* 0x00000002371e7825 */ /* 0x001fc600078e0252 */
[----:B------:R0:W-:Y:S04]  /*8d70*/  STS.U16 [R46+UR5+0x5680], R26 ;  /* 0x0056801a2e007988 */ /* 0x0001e80008000405 */
[----:B------:R-:W2:Y:S04]  /*8d80*/  LDL.LU R63, [R1+0x1128] ;  /* 0x00112800013f7983 */ /* 0x000ea80000300800 */
[----:B------:R-:W4:Y:S01]  /*8d90*/  LDL.LU R65, [R1+0x1124] ;  /* 0x0011240001417983 */ /* 0x000f220000300800 */
[----:B0-----:R-:W-:-:S03]  /*8da0*/  PRMT R26, RZ, 0x7610, R26 ;  /* 0x00007610ff1a7816 */ /* 0x001fc6000000001a */
[----:B------:R-:W2:Y:S04]  /*8db0*/  LDL.LU R64, [R1+0x1120] ;  /* 0x0011200001407983 */ /* 0x000ea80000300800 */
[----:B------:R0:W2:Y:S04]  /*8dc0*/  @!P4 LDG.E.U16 R26, desc[UR16][R30.64] ;  /* 0x000000101e1ac981 */ /* 0x0000a8000c1e1500 */
[----:B------:R-:W3:Y:S04]  /*8dd0*/  LDL.LU R67, [R1+0x111c] ;  /* 0x00111c0001437983 */ /* 0x000ee80000300800 */
[----:B------:R-:W3:Y:S04]  /*8de0*/  LDL.LU R66, [R1+0x1118] ;  /* 0x0011180001427983 */ /* 0x000ee80000300800 */
[----:B------:R-:W-:Y:S04]  /*8df0*/  STS.U16 [R46+UR5+0x9680], R25 ;  /* 0x009680192e007988 */ /* 0x000fe80008000405 */
        /* <DEDUP_REMOVED lines=9> */
[----:B------:R1:W-:Y:S01]  /*8e90*/  STS.U16 [R46+UR5+0xda80], R20 ;  /* 0x00da80142e007988 */ /* 0x0003e20008000405 */
[----:B------:R-:W-:-:S03]  /*8ea0*/  LOP3.LUT R69, R2, 0x60, RZ, 0x3c, !PT ;  /* 0x0000006002457812 */ /* 0x000fc600078e3cff */
[----:B------:R-:W3:Y:S04]  /*8eb0*/  LDL.LU R75, [R1+0x1100] ;  /* 0x00110000014b7983 */ /* 0x000ee80000300800 */
[----:B------:R-:W3:Y:S01]  /*8ec0*/  LDL.LU R74, [R1+0x10fc] ;  /* 0x0010fc00014a7983 */ /* 0x000ee20000300800 */
[----:B-1----:R-:W-:-:S03]  /*8ed0*/  VIADD R20, R58, 0xffffffd1 ;  /* 0xffffffd13a147836 */ /* 0x002fc60000000000 */
[----:B------:R-:W3:Y:S04]  /*8ee0*/  LDL.LU R77, [R1+0x10f8] ;  /* 0x0010f800014d7983 */ /* 0x000ee80000300800 */
[----:B------:R-:W3:Y:S01]  /*8ef0*/  LDL.LU R76, [R1+0x10f4] ;  /* 0x0010f400014c7983 */ /* 0x000ee20000300800 */
[----:B------:R-:W-:Y:S01]  /*8f00*/  ISETP.GE.U32.AND P4, PT, R20, 0x7fffff92, PT ;  /* 0x7fffff921400780c */ /* 0x000fe20003f86070 */
[----:B------:R-:W-:Y:S02]  /*8f10*/  IMAD R20, R90, 0x16, RZ ;  /* 0x000000165a147824 */ /* 0x000fe400078e02ff */
[----:B------:R-:W3:Y:S04]  /*8f20*/  LDL.LU R79, [R1+0x10f0] ;  /* 0x0010f000014f7983 */ /* 0x000ee80000300800 */
[----:B------:R1:W-:Y:S04]  /*8f30*/  STS.U16 [R46+UR5+0x1e80], R81 ;  /* 0x001e80512e007988 */ /* 0x0003e80008000405 */
[----:B------:R-:W3:Y:S04]  /*8f40*/  LDL.LU R78, [R1+0x10ec] ;  /* 0x0010ec00014e7983 */ /* 0x000ee80000300800 */
[----:B------:R0:W-:Y:S04]  /*8f50*/  STS.U16 [R46+UR5+0x5e80], R91 ;  /* 0x005e805b2e007988 */ /* 0x0001e80008000405 */
[----:B------:R-:W-:Y:S04]  /*8f60*/  STL [R1+0x10b4], R2 ;  /* 0x0010b40201007387 */ /* 0x000fe80000100800 */
[----:B------:R0:W-:Y:S04]  /*8f70*/  STS.U16 [R46+UR5+0x9e80], R33 ;  /* 0x009e80212e007988 */ /* 0x0001e80008000405 */
[----:B-1----:R-:W3:Y:S04]  /*8f80*/  LDL.LU R81, [R1+0x10e8] ;  /* 0x0010e80001517983 */ /* 0x002ee80000300800 */
[----:B------:R1:W-:Y:S01]  /*8f90*/  STS.U16 [R46+UR5+0xde80], R32 ;  /* 0x00de80202e007988 */ /* 0x0003e20008000405 */
[----:B------:R-:W-:-:S03]  /*8fa0*/  PRMT R22, RZ, 0x7610, R22 ;  /* 0x00007610ff167816 */ /* 0x000fc60000000016 */
[----:B0-----:R-:W3:Y:S01]  /*8fb0*/  LDL.LU R91, [R1+0x10e4] ;  /* 0x0010e400015b7983 */ /* 0x001ee20000300800 */
[----:B------:R-:W-:-:S03]  /*8fc0*/  PRMT R33, RZ, 0x7610, R33 ;  /* 0x00007610ff217816 */ /* 0x000fc60000000021 */
[----:B------:R0:W-:Y:S01]  /*8fd0*/  STS.U16 [R69+UR5+0x300], R3 ;  /* 0x0003000345007988 */ /* 0x0001e20008000405 */
[----:B-1----:R-:W-:Y:S01]  /*8fe0*/  PRMT R32, RZ, 0x7610, R32 ;  /* 0x00007610ff207816 */ /* 0x002fe20000000020 */
[----:B------:R-:W-:Y:S01]  /*8ff0*/  IMAD.WIDE R46, R20, 0x2, R88 ;  /* 0x00000002142e7825 */ /* 0x000fe200078e0258 */
[----:B------:R-:W-:-:S03]  /*9000*/  PRMT R23, RZ, 0x7610, R23 ;  /* 0x00007610ff177816 */ /* 0x000fc60000000017 */
[C---:B------:R-:W-:Y:S01]  /*9010*/  IMAD.WIDE R48, R20.reuse, 0x2, R86 ;  /* 0x0000000214307825 */ /* 0x040fe200078e0256 */
[----:B------:R-:W3:Y:S04]  /*9020*/  @!P0 LDG.E.U16 R32, desc[UR16][R46.64] ;  /* 0x000000102e208981 */ /* 0x000ee8000c1e1500 */
[----:B0-----:R-:W4:Y:S04]  /*9030*/  LDL.LU R3, [R1+0x10e0] ;  /* 0x0010e00001037983 */ /* 0x001f280000300800 */
[----:B------:R0:W-:Y:S04]  /*9040*/  STL.64 [R1+0x4e8], R30 ;  /* 0x0004e81e01007387 */ /* 0x0001e80000100a00 */
[----:B------:R-:W4:Y:S01]  /*9050*/  @!P0 LDG.E.U16 R33, desc[UR16][R48.64] ;  /* 0x0000001030218981 */ /* 0x000f22000c1e1500 */
[----:B0-----:R-:W-:-:S05]  /*9060*/  IMAD.WIDE R30, R20, 0x2, R84 ;  /* 0x00000002141e7825 */ /* 0x001fca00078e0254 */
[----:B------:R0:W4:Y:S04]  /*9070*/  @!P0 LDG.E.U16 R23, desc[UR16][R30.64] ;  /* 0x000000101e178981 */ /* 0x000128000c1e1500 */
[----:B--2---:R1:W-:Y:S02]  /*9080*/  STL [R1+0x720], R26 ;  /* 0x0007201a01007387 */ /* 0x0043e40000100800 */
[----:B-1----:R-:W-:-:S05]  /*9090*/  IMAD.WIDE R26, R20, 0x2, R82 ;  /* 0x00000002141a7825 */ /* 0x002fca00078e0252 */
[----:B------:R1:W2:Y:S01]  /*90a0*/  @!P0 LDG.E.U16 R22, desc[UR16][R26.64] ;  /* 0x000000101a168981 */ /* 0x0002a2000c1e1500 */
[----:B------:R-:W-:-:S03]  /*90b0*/  VIADD R20, R58, 0xffffffc9 ;  /* 0xffffffc93a147836 */ /* 0x000fc60000000000 */
[----:B------:R-:W-:Y:S02]  /*90c0*/  STL.64 [R1+0x410], R48 ;  /* 0x0004103001007387 */ /* 0x000fe40000100a00 */
[----:B------:R-:W-:Y:S02]  /*90d0*/  ISETP.GE.U32.AND P0, PT, R20, 0x7fffff8a, PT ;  /* 0x7fffff8a1400780c */ /* 0x000fe40003f06070 */
[----:B------:R-:W-:Y:S01]  /*90e0*/  STL.64 [R1+0x408], R46 ;  /* 0x0004082e01007387 */ /* 0x000fe20000100a00 */
[----:B------:R-:W-:-:S03]  /*90f0*/  IMAD R20, R90, 0x1e, RZ ;  /* 0x0000001e5a147824 */ /* 0x000fc600078e02ff */
[----:B------:R0:W-:Y:S01]  /*9100*/  STL.64 [R1+0x400], R30 ;  /* 0x0004001e01007387 */ /* 0x0001e20000100a00 */
[----:B------:R-:W-:-:S03]  /*9110*/  PRMT R28, RZ, 0x7610, R28 ;  /* 0x00007610ff1c7816 */ /* 0x000fc6000000001c */
[----:B------:R1:W-:Y:S01]  /*9120*/  STL.64 [R1+0x3f8], R26 ;  /* 0x0003f81a01007387 */ /* 0x0003e20000100a00 */
[----:B------:R-:W-:Y:S02]  /*9130*/  PRMT R21, RZ, 0x7610, R21 ;  /* 0x00007610ff157816 */ /* 0x000fe40000000015 */
[----:B------:R-:W-:Y:S02]  /*9140*/  PRMT R25, RZ, 0x7610, R25 ;  /* 0x00007610ff197816 */ /* 0x000fe40000000019 */
[----:B------:R-:W-:Y:S01]  /*9150*/  PRMT R24, RZ, 0x7610, R24 ;  /* 0x00007610ff187816 */ /* 0x000fe20000000018 */
[----:B0-----:R-:W-:-:S04]  /*9160*/  IMAD.WIDE R30, R20, 0x2, R88 ;  /* 0x00000002141e7825 */ /* 0x001fc800078e0258 */
[C---:B-1----:R-:W-:Y:S01]  /*9170*/  IMAD.WIDE R26, R20.reuse, 0x2, R84 ;  /* 0x00000002141a7825 */ /* 0x042fe200078e0254 */
[----:B------:R-:W2:Y:S04]  /*9180*/  @!P6 LDG.E.U16 R25, desc[UR16][R30.64] ;  /* 0x000000101e19e981 */ /* 0x000ea8000c1e1500 */
[----:B------:R-:W2:Y:S01]  /*9190*/  @!P6 LDG.E.U16 R24, desc[UR16][R26.64] ;  /* 0x000000101a18e981 */ /* 0x000ea2000c1e1500 */
[----:B------:R-:W-:Y:S02]  /*91a0*/  PRMT R29, RZ, 0x7610, R29 ;  /* 0x00007610ff1d7816 */ /* 0x000fe4000000001d */
[----:B------:R-:W-:Y:S01]  /*91b0*/  PRMT R37, RZ, 0x7610, R37 ;  /* 0x00007610ff257816 */ /* 0x000fe20000000025 */
[----:B---3--:R-:W-:Y:S04]  /*91c0*/  STL [R1+0x700], R32 ;  /* 0x0007002001007387 */ /* 0x008fe80000100800 */
[----:B----4-:R0:W-:Y:S02]  /*91d0*/  STL [R1+0x704], R33 ;  /* 0x0007042101007387 */ /* 0x0101e40000100800 */
[----:B0-----:R-:W-:-:S05]  /*91e0*/  IMAD.WIDE R32, R20, 0x2, R86 ;  /* 0x0000000214207825 */ /* 0x001fca00078e0256 */
[----:B------:R0:W3:Y:S04]  /*91f0*/  @!P6 LDG.E.U16 R28, desc[UR16][R32.64] ;  /* 0x00000010201ce981 */ /* 0x0000e8000c1e1500 */
[----:B--2---:R-:W-:Y:S04]  /*9200*/  STL [R1+0x6f8], R22 ;  /* 0x0006f81601007387 */ /* 0x004fe80000100800 */
[----:B------:R1:W-:Y:S02]  /*9210*/  STL [R1+0x6fc], R23 ;  /* 0x0006fc1701007387 */ /* 0x0003e40000100800 */
[----:B-1----:R-:W-:-:S05]  /*9220*/  IMAD.WIDE R22, R20, 0x2, R82 ;  /* 0x0000000214167825 */ /* 0x002fca00078e0252 */
[----:B------:R-:W2:Y:S01]  /*9230*/  @!P6 LDG.E.U16 R21, desc[UR16][R22.64] ;  /* 0x000000101615e981 */ /* 0x000ea2000c1e1500 */
[----:B------:R-:W-:-:S05]  /*9240*/  VIADD R20, R58, 0xffffffc1 ;  /* 0xffffffc13a147836 */ /* 0x000fca0000000000 */
[----:B------:R-:W-:Y:S01]  /*9250*/  ISETP.GE.U32.AND P6, PT, R20, 0x7fffff82, PT ;  /* 0x7fffff821400780c */ /* 0x000fe20003fc6070 */
[----:B------:R-:W-:Y:S01]  /*9260*/  IMAD R20, R90, 0x26, RZ ;  /* 0x000000265a147824 */ /* 0x000fe200078e02ff */
[----:B------:R0:W-:Y:S03]  /*9270*/  STL.64 [R1+0x330], R32 ;  /* 0x0003302001007387 */ /* 0x0001e60000100a00 */
[----:B------:R-:W-:-:S05]  /*9280*/  IMAD.WIDE R46, R20, 0x2, R86 ;  /* 0x00000002142e7825 */ /* 0x000fca00078e0256 */
[----:B------:R-:W4:Y:S01]  /*9290*/  @!P2 LDG.E.U16 R37, desc[UR16][R46.64] ;  /* 0x000000102e25a981 */ /* 0x000f22000c1e1500 */
[----:B0-----:R-:W-:-:S05]  /*92a0*/  IMAD.WIDE R32, R20, 0x2, R88 ;  /* 0x0000000214207825 */ /* 0x001fca00078e0258 */
[----:B------:R0:W4:Y:S04]  /*92b0*/  @!P2 LDG.E.U16 R29, desc[UR16][R32.64] ;  /* 0x00000010201da981 */ /* 0x000128000c1e1500 */
[----:B------:R1:W-:Y:S04]  /*92c0*/  STL.64 [R1+0x328], R30 ;  /* 0x0003281e01007387 */ /* 0x0003e80000100a00 */
[----:B------:R-:W-:Y:S04]  /*92d0*/  STL.64 [R1+0x320], R26 ;  /* 0x0003201a01007387 */ /* 0x000fe80000100a00 */
[----:B------:R-:W-:Y:S01]  /*92e0*/  STL.64 [R1+0x318], R22 ;  /* 0x0003181601007387 */ /* 0x000fe20000100a00 */
[----:B------:R-:W-:-:S02]  /*92f0*/  PRMT R91, RZ, 0x7610, R91 ;  /* 0x00007610ff5b7816 */ /* 0x000fc4000000005b */
[----:B------:R-:W-:Y:S01]  /*9300*/  PRMT R81, RZ, 0x7610, R81 ;  /* 0x00007610ff517816 */ /* 0x000fe20000000051 */
[----:B-1----:R-:W-:Y:S01]  /*9310*/  IMAD.WIDE R30, R20, 0x2, R84 ;  /* 0x00000002141e7825 */ /* 0x002fe200078e0254 */
[----:B------:R-:W-:Y:S01]  /*9320*/  PRMT R2, RZ, 0x7610, R2 ;  /* 0x00007610ff027816 */ /* 0x000fe20000000002 */
[----:B------:R-:W-:Y:S01]  /*9330*/  STS.U16 [R69+UR5+0x4300], R57 ;  /* 0x0043003945007988 */ /* 0x000fe20008000405 */
[----:B------:R-:W-:-:S03]  /*9340*/  PRMT R79, RZ, 0x7610, R79 ;  /* 0x00007610ff4f7816 */ /* 0x000fc6000000004f */
[----:B------:R-:W-:Y:S04]  /*9350*/  STS.U16 [R69+UR5+0x8300], R56 ;  /* 0x0083003845007988 */ /* 0x000fe80008000405 */
[----:B------:R-:W-:Y:S04]  /*9360*/  STS.U16 [R69+UR5+0xc300], R41 ;  /* 0x00c3002945007988 */ /* 0x000fe80008000405 */
[----:B------:R-:W-:Y:S04]  /*9370*/  STS.U16 [R69+UR5+0x700], R54 ;  /* 0x0007003645007988 */ /* 0x000fe80008000405 */
[----:B------:R-:W4:Y:S04]  /*9380*/  @!P2 LDG.E.U16 R2, desc[UR16][R30.64] ;  /* 0x000000101e02a981 */ /* 0x000f28000c1e1500 */
[----:B------:R1:W-:Y:S01]  /*9390*/  STS.U16 [R69+UR5+0x4700], R36 ;  /* 0x0047002445007988 */ /* 0x0003e20008000405 */
[----:B------:R-:W-:Y:S01]  /*93a0*/  PRMT R73, RZ, 0x7610, R73 ;  /* 0x00007610ff497816 */ /* 0x000fe20000000049 */
[----:B-1----:R-:W-:-:S02]  /*93b0*/  IMAD R36, R90, 0x3e, RZ ;  /* 0x0000003e5a247824 */ /* 0x002fc400078e02ff */
[----:B---3--:R1:W-:Y:S02]  /*93c0*/  STL [R1+0x6f4], R28 ;  /* 0x0006f41c01007387 */ /* 0x0083e40000100800 */
[C---:B-1----:R-:W-:Y:S02]  /*93d0*/  IMAD R28, R90.reuse, 0x36, RZ ;  /* 0x000000365a1c7824 */ /* 0x042fe400078e02ff */
[----:B--2---:R1:W-:Y:S04]  /*93e0*/  STL [R1+0x6e8], R21 ;  /* 0x0006e81501007387 */ /* 0x0043e80000100800 */
[----:B------:R-:W-:Y:S01]  /*93f0*/  STL [R1+0x6f0], R25 ;  /* 0x0006f01901007387 */ /* 0x000fe20000100800 */
[----:B-1----:R-:W-:-:S03]  /*9400*/  IMAD R21, R90, 0x2e, RZ ;  /* 0x0000002e5a157824 */ /* 0x002fc600078e02ff */
[----:B------:R1:W-:Y:S01]  /*9410*/  STL [R1+0x6ec], R24 ;  /* 0x0006ec1801007387 */ /* 0x0003e20000100800 */
[----:B------:R-:W-:-:S03]  /*9420*/  IMAD.WIDE R22, R21, 0x2, R86 ;  /* 0x0000000215167825 */ /* 0x000fc600078e0256 */
[----:B------:R-:W-:Y:S04]  /*9430*/  STL.64 [R1+0x250], R46 ;  /* 0x0002502e01007387 */ /* 0x000fe80000100a00 */
[----:B------:R-:W-:Y:S01]  /*9440*/  STL.64 [R1+0x170], R22 ;  /* 0x0001701601007387 */ /* 0x000fe20000100a00 */
[----:B-1----:R-:W-:-:S03]  /*9450*/  IMAD.WIDE R24, R20, 0x2, R82 ;  /* 0x0000000214187825 */ /* 0x002fc600078e0252 */
[----:B------:R0:W-:Y:S01]  /*9460*/  STL.64 [R1+0x248], R32 ;  /* 0x0002482001007387 */ /* 0x0001e20000100a00 */
[----:B------:R-:W-:-:S03]  /*9470*/  IMAD.WIDE R26, R21, 0x2, R88 ;  /* 0x00000002151a7825 */ /* 0x000fc600078e0258 */
[----:B------:R-:W-:Y:S04]  /*9480*/  STL.64 [R1+0x240], R30 ;  /* 0x0002401e01007387 */ /* 0x000fe80000100a00 */
[----:B------:R1:W-:Y:S04]  /*9490*/  STL.64 [R1+0x238], R24 ;  /* 0x0002381801007387 */ /* 0x0003e80000100a00 */
[----:B------:R1:W2:Y:S04]  /*94a0*/  @!P2 LDG.E.U16 R91, desc[UR16][R24.64] ;  /* 0x00000010185ba981 */ /* 0x0002a8000c1e1500 */
[----:B------:R3:W2:Y:S01]  /*94b0*/  @!P4 LDG.E.U16 R81, desc[UR16][R22.64] ;  /* 0x000000101651c981 */ /* 0x0006a2000c1e1500 */
[----:B0-----:R-:W-:-:S03]  /*94c0*/  IMAD.WIDE R32, R28, 0x2, R88 ;  /* 0x000000021c207825 */ /* 0x001fc600078e0258 */
[----:B------:R0:W2:Y:S01]  /*94d0*/  @!P4 LDG.E.U16 R79, desc[UR16][R26.64] ;  /* 0x000000101a4fc981 */ /* 0x0000a2000c1e1500 */
[----:B-1----:R-:W-:-:S04]  /*94e0*/  IMAD.WIDE R24, R21, 0x2, R84 ;  /* 0x0000000215187825 */ /* 0x002fc800078e0254 */
[----:B---3--:R-:W-:Y:S01]  /*94f0*/  IMAD.WIDE R22, R21, 0x2, R82 ;  /* 0x0000000215167825 */ /* 0x008fe200078e0252 */
[----:B------:R0:W-:Y:S03]  /*9500*/  STL.64 [R1+0x168], R26 ;  /* 0x0001681a01007387 */ /* 0x0001e60000100a00 */
[C---:B------:R-:W-:Y:S01]  /*9510*/  IMAD.WIDE R20, R28.reuse, 0x2, R86 ;  /* 0x000000021c147825 */ /* 0x040fe200078e0256 */
[----:B------:R-:W-:Y:S03]  /*9520*/  STL.64 [R1+0x160], R24 ;  /* 0x0001601801007387 */ /* 0x000fe60000100a00 */
[----:B------:R-:W-:Y:S01]  /*9530*/  IMAD.WIDE R30, R28, 0x2, R84 ;  /* 0x000000021c1e7825 */ /* 0x000fe200078e0254 */
[----:B------:R-:W-:Y:S04]  /*9540*/  STL.64 [R1+0x158], R22 ;  /* 0x0001581601007387 */ /* 0x000fe80000100a00 */
[----:B------:R-:W-:Y:S04]  /*9550*/  STL.64 [R1], R20 ;  /* 0x0000001401007387 */ /* 0x000fe80000100a00 */
[----:B----4-:R1:W-:Y:S01]  /*9560*/  STL [R1+0x6e0], R29 ;  /* 0x0006e01d01007387 */ /* 0x0103e20000100800 */
[----:B0-----:R-:W-:-:S03]  /*9570*/  IMAD.WIDE R26, R36, 0x2, R86 ;  /* 0x00000002241a7825 */ /* 0x001fc600078e0256 */
[----:B------:R-:W-:Y:S04]  /*9580*/  STL [R1+0xfe4], R32 ;  /* 0x000fe42001007387 */ /* 0x000fe80000100800 */
[----:B------:R-:W-:Y:S01]  /*9590*/  STL [R1+0xfe0], R33 ;  /* 0x000fe02101007387 */ /* 0x000fe20000100800 */
[----:B-1----:R-:W-:-:S03]  /*95a0*/  IMAD.WIDE R28, R28, 0x2, R82 ;  /* 0x000000021c1c7825 */ /* 0x002fc600078e0252 */
[----:B------:R-:W-:Y:S04]  /*95b0*/  STL [R1+0xff0], R30 ;  /* 0x000ff01e01007387 */ /* 0x000fe80000100800 */
[----:B------:R-:W-:Y:S04]  /*95c0*/  STL [R1+0xfec], R31 ;  /* 0x000fec1f01007387 */ /* 0x000fe80000100800 */
[----:B------:R-:W-:Y:S04]  /*95d0*/  STL [R1+0xffc], R28 ;  /* 0x000ffc1c01007387 */ /* 0x000fe80000100800 */
[----:B------:R-:W-:Y:S04]  /*95e0*/  STL [R1+0x6e4], R37 ;  /* 0x0006e42501007387 */ /* 0x000fe80000100800 */
[----:B------:R0:W-:Y:S04]  /*95f0*/  STL [R1+0xff8], R29 ;  /* 0x000ff81d01007387 */ /* 0x0001e80000100800 */
[----:B------:R-:W-:Y:S04]  /*9600*/  STL [R1+0x1008], R26 ;  /* 0x0010081a01007387 */ /* 0x000fe80000100800 */
[----:B------:R-:W3:Y:S04]  /*9610*/  @!P0 LDG.E.U16 R73, desc[UR16][R28.64] ;  /* 0x000000101c498981 */ /* 0x000ee8000c1e1500 */
[----:B------:R-:W-:Y:S04]  /*9620*/  STL [R1+0x1004], R27 ;  /* 0x0010041b01007387 */ /* 0x000fe80000100800 */
[----:B0-----:R-:W4:Y:S04]  /*9630*/  LDL.LU R29, [R1+0x7d0] ;  /* 0x0007d000011d7983 */ /* 0x001f280000300800 */
[----:B------:R-:W2:Y:S04]  /*9640*/  LDL.LU R41, [R1+0x7d4] ;  /* 0x0007d40001297983 */ /* 0x000ea80000300800 */
[----:B------:R-:W3:Y:S04]  /*9650*/  LDL.LU R55, [R1+0x7d8] ;  /* 0x0007d80001377983 */ /* 0x000ee80000300800 */
[----:B------:R-:W3:Y:S04]  /*9660*/  LDL.LU R57, [R1+0x7dc] ;  /* 0x0007dc0001397983 */ /* 0x000ee80000300800 */
[----:B------:R-:W3:Y:S01]  /*9670*/  LDL.LU R56, [R1+0x7e0] ;  /* 0x0007e00001387983 */ /* 0x000ee20000300800 */
[----:B------:R-:W-:-:S02]  /*9680*/  PRMT R78, RZ, 0x7610, R78 ;  /* 0x00007610ff4e7816 */ /* 0x000fc4000000004e */
[----:B------:R-:W-:Y:S02]  /*9690*/  PRMT R77, RZ, 0x7610, R77 ;  /* 0x00007610ff4d7816 */ /* 0x000fe4000000004d */
[----:B------:R-:W-:Y:S02]  /*96a0*/  PRMT R76, RZ, 0x7610, R76 ;  /* 0x00007610ff4c7816 */ /* 0x000fe4000000004c */
[----:B------:R0:W3:Y:S04]  /*96b0*/  @!P4 LDG.E.U16 R78, desc[UR16][R24.64] ;  /* 0x00000010184ec981 */ /* 0x0000e8000c1e1500 */
[----:B------:R1:W-:Y:S04]  /*96c0*/  STS.U16 [R69+UR5+0x8700], R35 ;  /* 0x0087002345007988 */ /* 0x0003e80008000405 */
[----:B------:R1:W3:Y:S01]  /*96d0*/  @!P4 LDG.E.U16 R77, desc[UR16][R22.64] ;  /* 0x00000010164dc981 */ /* 0x0002e2000c1e1500 */
[----:B0-----:R-:W-:-:S03]  /*96e0*/  IMAD.WIDE R24, R36, 0x2, R88 ;  /* 0x0000000224187825 */ /* 0x001fc600078e0258 */
[----:B------:R0:W3:Y:S01]  /*96f0*/  @!P0 LDG.E.U16 R76, desc[UR16][R20.64] ;  /* 0x00000010144c8981 */ /* 0x0000e2000c1e1500 */
[----:B-1----:R-:W-:Y:S01]  /*9700*/  IMAD R35, R90, 0x7, RZ ;  /* 0x000000075a237824 */ /* 0x002fe200078e02ff */
[----:B------:R-:W-:Y:S01]  /*9710*/  PRMT R68, RZ, 0x7610, R68 ;  /* 0x00007610ff447816 */ /* 0x000fe20000000044 */
[C---:B------:R-:W-:Y:S01]  /*9720*/  IMAD.WIDE R22, R36.reuse, 0x2, R84 ;  /* 0x0000000224167825 */ /* 0x040fe200078e0254 */
[----:B------:R-:W-:Y:S03]  /*9730*/  STL [R1+0x1014], R24 ;  /* 0x0010141801007387 */ /* 0x000fe60000100800 */
[----:B0-----:R-:W-:Y:S01]  /*9740*/  IMAD.WIDE R20, R36, 0x2, R82 ;  /* 0x0000000224147825 */ /* 0x001fe200078e0252 */
[----:B------:R-:W-:Y:S01]  /*9750*/  STL [R1+0x1010], R25 ;  /* 0x0010101901007387 */ /* 0x000fe20000100800 */
[----:B------:R-:W-:Y:S02]  /*9760*/  PRMT R67, RZ, 0x7610, R67 ;  /* 0x00007610ff437816 */ /* 0x000fe40000000043 */
[----:B------:R-:W-:Y:S01]  /*9770*/  IMAD.WIDE R48, R35, 0x2, R86 ;  /* 0x0000000223307825 */ /* 0x000fe200078e0256 */
[----:B------:R-:W-:Y:S01]  /*9780*/  STL [R1+0x1020], R22 ;  /* 0x0010201601007387 */ /* 0x000fe20000100800 */
[----:B------:R-:W-:-:S02]  /*9790*/  PRMT R75, RZ, 0x7610, R75 ;  /* 0x00007610ff4b7816 */ /* 0x000fc4000000004b */
[C---:B------:R-:W-:Y:S01]  /*97a0*/  IMAD.WIDE R46, R35.reuse, 0x2, R88 ;  /* 0x00000002232e7825 */ /* 0x040fe200078e0258 */
[----:B------:R-:W-:Y:S01]  /*97b0*/  STL [R1+0x101c], R23 ;  /* 0x00101c1701007387 */ /* 0x000fe20000100800 */
[----:B------:R-:W-:Y:S02]  /*97c0*/  PRMT R74, RZ, 0x7610, R74 ;  /* 0x00007610ff4a7816 */ /* 0x000fe4000000004a */
[----:B------:R-:W-:Y:S01]  /*97d0*/  IMAD R54, R90, 0xf, RZ ;  /* 0x0000000f5a367824 */ /* 0x000fe200078e02ff */
[----:B------:R-:W-:Y:S01]  /*97e0*/  STL [R1+0x102c], R20 ;  /* 0x00102c1401007387 */ /* 0x000fe20000100800 */
[----:B------:R-:W-:-:S03]  /*97f0*/  IMAD.WIDE R36, R35, 0x2, R84 ;  /* 0x0000000223247825 */ /* 0x000fc600078e0254 */
[----:B------:R-:W-:Y:S01]  /*9800*/  STL [R1+0x1028], R21 ;  /* 0x0010281501007387 */ /* 0x000fe20000100800 */
[----:B------:R-:W-:-:S03]  /*9810*/  PRMT R65, RZ, 0x7610, R65 ;  /* 0x00007610ff417816 */ /* 0x000fc60000000041 */
[----:B------:R0:W-:Y:S01]  /*9820*/  STL.64 [R1+0x5e0], R48 ;  /* 0x0005e03001007387 */ /* 0x0001e20000100a00 */
[----:B------:R-:W-:-:S03]  /*9830*/  PRMT R64, RZ, 0x7610, R64 ;  /* 0x00007610ff407816 */ /* 0x000fc60000000040 */
[----:B------:R0:W3:Y:S01]  /*9840*/  @!P3 LDG.E.U16 R68, desc[UR16][R48.64] ;  /* 0x000000103044b981 */ /* 0x0000e2000c1e1500 */
[----:B------:R-:W-:-:S03]  /*9850*/  ISETP.GT.U32.AND P2, PT, R0, R59, PT ;  /* 0x0000003b0000720c */ /* 0x000fc60003f44070 */
[----:B------:R1:W-:Y:S04]  /*9860*/  STL.64 [R1+0x5d8], R46 ;  /* 0x0005d82e01007387 */ /* 0x0003e80000100a00 */
[----:B------:R1:W3:Y:S01]  /*9870*/  @!P3 LDG.E.U16 R67, desc[UR16][R46.64] ;  /* 0x000000102e43b981 */ /* 0x0002e2000c1e1500 */
[----:B0-----:R-:W-:-:S03]  /*9880*/  IMAD.WIDE R48, R35, 0x2, R82 ;  /* 0x0000000223307825 */ /* 0x001fc600078e0252 */
[----:B------:R-:W3:Y:S01]  /*9890*/  LDL.LU R35, [R1+0x7e4] ;  /* 0x0007e40001237983 */ /* 0x000ee20000300800 */
[----:B------:R-:W-:-:S03]  /*98a0*/  PRMT R66, RZ, 0x7610, R66 ;  /* 0x00007610ff427816 */ /* 0x000fc60000000042 */
[----:B------:R-:W3:Y:S01]  /*98b0*/  @!P0 LDG.E.U16 R75, desc[UR16][R32.64] ;  /* 0x00000010204b8981 */ /* 0x000ee2000c1e1500 */
[----:B-1----:R-:W-:-:S03]  /*98c0*/  IMAD.WIDE R46, R54, 0x2, R86 ;  /* 0x00000002362e7825 */ /* 0x002fc600078e0256 */
[----:B------:R-:W3:Y:S01]  /*98d0*/  @!P0 LDG.E.U16 R74, desc[UR16][R30.64] ;  /* 0x000000101e4a8981 */ /* 0x000ee2000c1e1500 */
[----:B------:R-:W-:-:S03]  /*98e0*/  ISETP.GT.U32.AND P0, PT, R0, R61, PT ;  /* 0x0000003d0000720c */ /* 0x000fc60003f04070 */
[----:B------:R-:W-:Y:S04]  /*98f0*/  STL.64 [R1+0x5d0], R36 ;  /* 0x0005d02401007387 */ /* 0x000fe80000100a00 */
[----:B------:R0:W-:Y:S04]  /*9900*/  STL.64 [R1+0x5c8], R48 ;  /* 0x0005c83001007387 */ /* 0x0001e80000100a00 */
[----:B------:R-:W3:Y:S04]  /*9910*/  LDL.LU R33, [R1+0x7e8] ;  /* 0x0007e80001217983 */ /* 0x000ee80000300800 */
[----:B------:R1:W-:Y:S04]  /*9920*/  STL.64 [R1+0x4e0], R46 ;  /* 0x0004e02e01007387 */ /* 0x0003e80000100a00 */
[----:B------:R-:W3:Y:S01]  /*9930*/  @!P3 LDG.E.U16 R65, desc[UR16][R48.64] ;  /* 0x000000103041b981 */ /* 0x000ee2000c1e1500 */
[----:B------:R-:W-:-:S03]  /*9940*/  PRMT R43, RZ, 0x7610, R43 ;  /* 0x00007610ff2b7816 */ /* 0x000fc6000000002b */
[----:B------:R-:W3:Y:S01]  /*9950*/  @!P5 LDG.E.U16 R64, desc[UR16][R46.64] ;  /* 0x000000102e40d981 */ /* 0x000ee2000c1e1500 */
[----:B------:R-:W-:-:S03]  /*9960*/  PRMT R63, RZ, 0x7610, R63 ;  /* 0x00007610ff3f7816 */ /* 0x000fc6000000003f */
[----:B------:R1:W3:Y:S04]  /*9970*/  @!P3 LDG.E.U16 R66, desc[UR16][R36.64] ;  /* 0x000000102442b981 */ /* 0x0002e8000c1e1500 */
[----:B0-----:R-:W3:Y:S04]  /*9980*/  LDL.LU.64 R48, [R1+0x10d8] ;  /* 0x0010d80001307983 */ /* 0x001ee80000300a00 */
[----:B-1----:R-:W3:Y:S01]  /*9990*/  LDL.LU.64 R46, [R1+0x10d0] ;  /* 0x0010d000012e7983 */ /* 0x002ee20000300a00 */
[----:B------:R-:W-:Y:S01]  /*99a0*/  PRMT R72, RZ, 0x7610, R72 ;  /* 0x00007610ff487816 */ /* 0x000fe20000000048 */
[----:B------:R-:W-:Y:S01]  /*99b0*/  IMAD.WIDE R36, R54, 0x2, R88 ;  /* 0x0000000236247825 */ /* 0x000fe200078e0258 */
[C---:B------:R-:W-:Y:S01]  /*99c0*/  ISETP.GT.U32.AND P4, PT, R0.reuse, R60, PT ;  /* 0x0000003c0000720c */ /* 0x040fe20003f84070 */
[----:B------:R-:W3:Y:S02]  /*99d0*/  @!P6 LDG.E.U16 R43, desc[UR16][R20.64] ;  /* 0x00000010142be981 */ /* 0x000ee4000c1e1500 */
[--C-:B------:R-:W-:Y:S01]  /*99e0*/  @!P2 IMAD.IADD R59, R59, 0x1, -R0.reuse ;  /* 0x000000013b3ba824 */ /* 0x100fe200078e0a00 */
[----:B------:R-:W-:Y:S01]  /*99f0*/  ISETP.GT.U32.AND P2, PT, R0, R62, PT ;  /* 0x0000003e0000720c */ /* 0x000fe20003f44070 */
[----:B------:R0:W-:Y:S01]  /*9a00*/  STL.64 [R1+0x4d8], R36 ;  /* 0x0004d82401007387 */ /* 0x0001e20000100a00 */
[----:B------:R-:W-:Y:S01]  /*9a10*/  ISETP.GE.AND P3, PT, R3, RZ, PT ;  /* 0x000000ff0300720c */ /* 0x000fe20003f66270 */
[----:B------:R-:W-:-:S02]  /*9a20*/  @!P0 IMAD.IADD R61, R61, 0x1, -R0 ;  /* 0x000000013d3d8824 */ /* 0x000fc400078e0a00 */
[----:B------:R-:W3:Y:S04]  /*9a30*/  @!P5 LDG.E.U16 R63, desc[UR16][R36.64] ;  /* 0x00000010243fd981 */ /* 0x000ee8000c1e1500 */
[----:B------:R-:W3:Y:S04]  /*9a40*/  LDL.LU R21, [R1+0x7ec] ;  /* 0x0007ec0001157983 */ /* 0x000ee80000300800 */
[----:B------:R-:W3:Y:S04]  /*9a50*/  @!P6 LDG.E.U16 R72, desc[UR16][R26.64] ;  /* 0x000000101a48e981 */ /* 0x000ee8000c1e1500 */
[----:B0-----:R-:W3:Y:S04]  /*9a60*/  LDL.LU.64 R36, [R1+0x10c8] ;  /* 0x0010c80001247983 */ /* 0x001ee80000300a00 */
[----:B------:R-:W3:Y:S01]  /*9a70*/  LDL.LU R27, [R1+0x7f0] ;  /* 0x0007f000011b7983 */ /* 0x000ee20000300800 */
[----:B------:R-:W-:-:S02]  /*9a80*/  @!P4 IMAD.IADD R60, R60, 0x1, -R0 ;  /* 0x000000013c3cc824 */ /* 0x000fc400078e0a00 */
[----:B------:R-:W-:Y:S02]  /*9a90*/  @!P2 IMAD.IADD R62, R62, 0x1, -R0 ;  /* 0x000000013e3ea824 */ /* 0x000fe400078e0a00 */
[----:B------:R-:W-:Y:S01]  /*9aa0*/  @!P3 IMAD.MOV R50, RZ, RZ, -R50 ;  /* 0x000000ffff32b224 */ /* 0x000fe200078e0a32 */
[----:B----4-:R-:W-:Y:S02]  /*9ab0*/  ISETP.GE.AND P0, PT, R29, RZ, PT ;  /* 0x000000ff1d00720c */ /* 0x010fe40003f06270 */
[----:B------:R-:W4:Y:S01]  /*9ac0*/  LDL.LU R29, [R1+0x7f4] ;  /* 0x0007f400011d7983 */ /* 0x000f220000300800 */
[----:B--2---:R-:W-:Y:S01]  /*9ad0*/  ISETP.GE.AND P4, PT, R41, RZ, PT ;  /* 0x000000ff2900720c */ /* 0x004fe20003f86270 */
[----:B------:R-:W-:Y:S01]  /*9ae0*/  IMAD.MOV.U32 R41, RZ, RZ, R6 ;  /* 0x000000ffff297224 */ /* 0x000fe200078e0006 */
[----:B---3--:R-:W-:Y:S02]  /*9af0*/  ISETP.GE.AND P2, PT, R55, RZ, PT ;  /* 0x000000ff3700720c */ /* 0x008fe40003f46270 */
[----:B------:R-:W2:Y:S01]  /*9b00*/  LDL.LU R55, [R1+0x7f8] ;  /* 0x0007f80001377983 */ /* 0x000ea20000300800 */
[----:B------:R-:W-:-:S05]  /*9b10*/  ISETP.GE.AND P3, PT, R57, RZ, PT ;  /* 0x000000ff3900720c */ /* 0x000fca0003f66270 */
[----:B------:R-:W-:Y:S01]  /*9b20*/  @!P0 IMAD.MOV R41, RZ, RZ, -R41 ;  /* 0x000000ffff298224 */ /* 0x000fe200078e0a29 */
[----:B------:R-:W3:Y:S01]  /*9b30*/  LDL.LU R57, [R1+0x7fc] ;  /* 0x0007fc0001397983 */ /* 0x000ee20000300800 */
[----:B------:R-:W-:-:S03]  /*9b40*/  ISETP.GE.AND P0, PT, R56, RZ, PT ;  /* 0x000000ff3800720c */ /* 0x000fc60003f06270 */
[----:B------:R-:W4:Y:S01]  /*9b50*/  LDL.LU R56, [R1+0x800] ;  /* 0x0008000001387983 */ /* 0x000f220000300800 */
[----:B------:R-:W-:Y:S01]  /*9b60*/  PRMT R71, RZ, 0x7610, R71 ;  /* 0x00007610ff477816 */ /* 0x000fe20000000047 */
[----:B------:R-:W-:-:S05]  /*9b70*/  @!P4 IMAD.MOV R52, RZ, RZ, -R52 ;  /* 0x000000ffff34c224 */ /* 0x000fca00078e0a34 */
[----:B------:R0:W4:Y:S01]  /*9b80*/  @!P6 LDG.E.U16 R71, desc[UR16][R24.64] ;  /* 0x000000101847e981 */ /* 0x000122000c1e1500 */
[----:B------:R-:W-:Y:S01]  /*9b90*/  ISETP.GE.AND P4, PT, R35, RZ, PT ;  /* 0x000000ff2300720c */ /* 0x000fe20003f86270 */
[----:B0-----:R-:W-:Y:S02]  /*9ba0*/  IMAD.MOV.U32 R25, RZ, RZ, R47 ;  /* 0x000000ffff197224 */ /* 0x001fe400078e002f */
[----:B------:R-:W4:Y:S02]  /*9bb0*/  LDL.LU R47, [R1+0x10c4] ;  /* 0x0010c400012f7983 */ /* 0x000f240000300800 */
[----:B------:R-:W-:Y:S01]  /*9bc0*/  @!P2 IMAD.MOV R25, RZ, RZ, -R25 ;  /* 0x000000ffff19a224 */ /* 0x000fe200078e0a19 */
[----:B------:R-:W-:Y:S01]  /*9bd0*/  ISETP.GE.AND P2, PT, R33, RZ, PT ;  /* 0x000000ff2100720c */ /* 0x000fe20003f46270 */
[----:B------:R-:W4:Y:S01]  /*9be0*/  LDL.LU R35, [R1+0x804] ;  /* 0x0008040001237983 */ /* 0x000f220000300800 */
[----:B------:R-:W-:-:S03]  /*9bf0*/  @!P3 IMAD.MOV R49, RZ, RZ, -R49 ;  /* 0x000000ffff31b224 */ /* 0x000fc600078e0a31 */
[----:B------:R-:W4:Y:S01]  /*9c00*/  LDL.LU R33, [R1+0x808] ;  /* 0x0008080001217983 */ /* 0x000f220000300800 */
[----:B------:R-:W-:-:S03]  /*9c10*/  @!P0 IMAD.MOV R46, RZ, RZ, -R46 ;  /* 0x000000ffff2e8224 */ /* 0x000fc600078e0a2e */
[----:B------:R-:W4:Y:S01]  /*9c20*/  LDL.LU R0, [R1+0x80c] ;  /* 0x00080c0001007983 */ /* 0x000f220000300800 */
[----:B------:R-:W-:-:S03]  /*9c30*/  ISETP.GE.AND P3, PT, R21, RZ, PT ;  /* 0x000000ff1500720c */ /* 0x000fc60003f66270 */
[----:B------:R-:W4:Y:S01]  /*9c40*/  LDL.LU R3, [R1+0x810] ;  /* 0x0008100001037983 */ /* 0x000f220000300800 */
[----:B------:R-:W-:Y:S01]  /*9c50*/  ISETP.GE.AND P0, PT, R27, RZ, PT ;  /* 0x000000ff1b00720c */ /* 0x000fe20003f06270 */
[----:B------:R-:W-:Y:S02]  /*9c60*/  IMAD.MOV.U32 R27, RZ, RZ, R51 ;  /* 0x000000ffff1b7224 */ /* 0x000fe400078e0033 */
[----:B------:R-:W4:Y:S06]  /*9c70*/  LDL.LU R51, [R1+0x10c0] ;  /* 0x0010c00001337983 */ /* 0x000f2c0000300800 */
[----:B------:R-:W-:-:S02]  /*9c80*/  @!P3 IMAD.MOV R42, RZ, RZ, -R42 ;  /* 0x000000ffff2ab224 */ /* 0x000fc400078e0a2a */
[----:B------:R-:W-:Y:S01]  /*9c90*/  @!P2 IMAD.MOV R27, RZ, RZ, -R27 ;  /* 0x000000ffff1ba224 */ /* 0x000fe200078e0a1b */
[----:B------:R-:W4:Y:S01]  /*9ca0*/  LDL.LU R21, [R1+0x814] ;  /* 0x0008140001157983 */ /* 0x000f220000300800 */
[----:B------:R-:W-:Y:S01]  /*9cb0*/  @!P0 IMAD.MOV R45, RZ, RZ, -R45 ;  /* 0x000000ffff2d8224 */ /* 0x000fe200078e0a2d */
[----:B--2---:R-:W-:Y:S02]  /*9cc0*/  ISETP.GE.AND P2, PT, R55, RZ, PT ;  /* 0x000000ff3700720c */ /* 0x004fe40003f46270 */
[----:B------:R-:W2:Y:S01]  /*9cd0*/  LDL.LU R55, [R1+0x818] ;  /* 0x0008180001377983 */ /* 0x000ea20000300800 */
[----:B---3--:R-:W-:-:S03]  /*9ce0*/  ISETP.GE.AND P3, PT, R57, RZ, PT ;  /* 0x000000ff3900720c */ /* 0x008fc60003f66270 */
[----:B------:R-:W3:Y:S01]  /*9cf0*/  LDL.LU R57, [R1+0x81c] ;  /* 0x00081c0001397983 */ /* 0x000ee20000300800 */
[----:B----4-:R-:W-:-:S03]  /*9d00*/  ISETP.GE.AND P0, PT, R56, RZ, PT ;  /* 0x000000ff3800720c */ /* 0x010fc60003f06270 */
[----:B------:R-:W4:Y:S01]  /*9d10*/  LDL.LU R56, [R1+0x820] ;  /* 0x0008200001387983 */ /* 0x000f220000300800 */
[----:B------:R-:W-:Y:S01]  /*9d20*/  @!P4 IMAD.MOV R48, RZ, RZ, -R48 ;  /* 0x000000ffff30c224 */ /* 0x000fe200078e0a30 */
[----:B------:R-:W-:Y:S01]  /*9d30*/  ISETP.GE.AND P4, PT, R29, RZ, PT ;  /* 0x000000ff1d00720c */ /* 0x000fe20003f86270 */
[----:B------:R-:W-:Y:S02]  /*9d40*/  IMAD.MOV.U32 R29, RZ, RZ, R53 ;  /* 0x000000ffff1d7224 */ /* 0x000fe400078e0035 */
[----:B------:R-:W4:Y:S02]  /*9d50*/  LDL.LU R53, [R1+0x10bc] ;  /* 0x0010bc0001357983 */ /* 0x000f240000300800 */
[----:B------:R-:W-:-:S08]  /*9d60*/  @!P2 IMAD.MOV R29, RZ, RZ, -R29 ;  /* 0x000000ffff1da224 */ /* 0x000fd000078e0a1d */
[----:B------:R-:W-:Y:S01]  /*9d70*/  @!P4 IMAD.MOV R39, RZ, RZ, -R39 ;  /* 0x000000ffff27c224 */ /* 0x000fe200078e0a27 */
[----:B------:R-:W-:Y:S01]  /*9d80*/  ISETP.GE.AND P4, PT, R35, RZ, PT ;  /* 0x000000ff2300720c */ /* 0x000fe20003f86270 */
[----:B------:R-:W-:Y:S02]  /*9d90*/  IMAD.MOV.U32 R35, RZ, RZ, R5 ;  /* 0x000000ffff237224 */ /* 0x000fe400078e0005 */
[----:B------:R-:W4:Y:S01]  /*9da0*/  LDL.LU R5, [R1+0x824] ;  /* 0x0008240001057983 */ /* 0x000f220000300800 */
[----:B------:R-:W-:Y:S01]  /*9db0*/  ISETP.GE.AND P2, PT, R33, RZ, PT ;  /* 0x000000ff2100720c */ /* 0x000fe20003f46270 */
[----:B------:R-:W-:Y:S02]  /*9dc0*/  IMAD.MOV.U32 R33, RZ, RZ, R93 ;  /* 0x000000ffff217224 */ /* 0x000fe400078e005d */
[----:B------:R-:W-:Y:S01]  /*9dd0*/  @!P3 IMAD.MOV R35, RZ, RZ, -R35 ;  /* 0x000000ffff23b224 */ /* 0x000fe200078e0a23 */
[----:B------:R-:W-:Y:S01]  /*9de0*/  ISETP.GE.AND P3, PT, R0, RZ, PT ;  /* 0x000000ff0000720c */ /* 0x000fe20003f66270 */
[----:B------:R-:W-:Y:S01]  /*9df0*/  @!P0 IMAD.MOV R33, RZ, RZ, -R33 ;  /* 0x000000ffff218224 */ /* 0x000fe200078e0a21 */
[----:B------:R-:W4:Y:S01]  /*9e00*/  LDL.LU R6, [R1+0x830] ;  /* 0x0008300001067983 */ /* 0x000f220000300800 */
[----:B------:R-:W-:Y:S01]  /*9e10*/  ISETP.GE.AND P0, PT, R3, RZ, PT ;  /* 0x000000ff0300720c */ /* 0x000fe20003f06270 */
[----:B------:R-:W-:-:S02]  /*9e20*/  IMAD.MOV.U32 R93, RZ, RZ, R92 ;  /* 0x000000ffff5d7224 */ /* 0x000fc400078e005c */
[----:B------:R-:W4:Y:S01]  /*9e30*/  LDL.LU R0, [R1+0x834] ;  /* 0x0008340001007983 */ /* 0x000f220000300800 */
[----:B------:R-:W-:Y:S02]  /*9e40*/  IMAD.MOV.U32 R92, RZ, RZ, R18 ;  /* 0x000000ffff5c7224 */ /* 0x000fe400078e0012 */
[----:B------:R-:W-:Y:S01]  /*9e50*/  IMAD.MOV.U32 R18, RZ, RZ, R17 ;  /* 0x000000ffff127224 */ /* 0x000fe200078e0011 */
[----:B------:R-:W4:Y:S01]  /*9e60*/  LDL.LU R3, [R1+0x838] ;  /* 0x0008380001037983 */ /* 0x000f220000300800 */
[----:B------:R-:W-:Y:S02]  /*9e70*/  @!P4 IMAD.MOV R93, RZ, RZ, -R93 ;  /* 0x000000ffff5dc224 */ /* 0x000fe400078e0a5d */
[----:B------:R-:W-:Y:S02]  /*9e80*/  @!P2 IMAD.MOV R19, RZ, RZ, -R19 ;  /* 0x000000ffff13a224 */ /* 0x000fe400078e0a13 */
[----:B------:R-:W-:Y:S02]  /*9e90*/  @!P3 IMAD.MOV R92, RZ, RZ, -R92 ;  /* 0x000000ffff5cb224 */ /* 0x000fe400078e0a5c */
[----:B------:R-:W-:-:S02]  /*9ea0*/  @!P0 IMAD.MOV R18, RZ, RZ, -R18 ;  /* 0x000000ffff128224 */ /* 0x000fc400078e0a12 */
[----:B------:R-:W-:Y:S01]  /*9eb0*/  IMAD.MOV.U32 R17, RZ, RZ, R16 ;  /* 0x000000ffff117224 */ /* 0x000fe200078e0010 */
[----:B------:R-:W-:Y:S02]  /*9ec0*/  ISETP.GE.AND P4, PT, R21, RZ, PT ;  /* 0x000000ff1500720c */ /* 0x000fe40003f86270 */
[----:B------:R-:W4:Y:S01]  /*9ed0*/  LDL.LU R21, [R1+0x83c] ;  /* 0x00083c0001157983 */ /* 0x000f220000300800 */
[----:B------:R-:W-:Y:S01]  /*9ee0*/  IMAD.MOV.U32 R16, RZ, RZ, R15 ;  /* 0x000000ffff107224 */ /* 0x000fe200078e000f */
[----:B--2---:R-:W-:Y:S02]  /*9ef0*/  ISETP.GE.AND P2, PT, R55, RZ, PT ;  /* 0x000000ff3700720c */ /* 0x004fe40003f46270 */
[----:B------:R-:W2:Y:S01]  /*9f00*/  LDL.LU R55, [R1+0x840] ;  /* 0x0008400001377983 */ /* 0x000ea20000300800 */
[----:B---3--:R-:W-:-:S03]  /*9f10*/  ISETP.GE.AND P3, PT, R57, RZ, PT ;  /* 0x000000ff3900720c */ /* 0x008fc60003f66270 */
[----:B------:R-:W3:Y:S01]  /*9f20*/  LDL.LU R57, [R1+0x844] ;  /* 0x0008440001397983 */ /* 0x000ee20000300800 */
[----:B----4-:R-:W-:-:S03]  /*9f30*/  ISETP.GE.AND P0, PT, R56, RZ, PT ;  /* 0x000000ff3800720c */ /* 0x010fc60003f06270 */
[----:B------:R-:W4:Y:S04]  /*9f40*/  LDL.LU R56, [R1+0x848] ;  /* 0x0008480001387983 */ /* 0x000f280000300800 */
[----:B------:R-:W2:Y:S01]  /*9f50*/  LDL.LU R15, [R1+0x828] ;  /* 0x00082800010f7983 */ /* 0x000ea20000300800 */
[----:B------:R-:W-:Y:S02]  /*9f60*/  @!P4 IMAD.MOV R17, RZ, RZ, -R17 ;  /* 0x000000ffff11c224 */ /* 0x000fe400078e0a11 */
[----:B------:R-:W-:Y:S01]  /*9f70*/  @!P2 IMAD.MOV R16, RZ, RZ, -R16 ;  /* 0x000000ffff10a224 */ /* 0x000fe200078e0a10 */
[----:B------:R-:W-:Y:S02]  /*9f80*/  ISETP.GE.AND P4, PT, R5, RZ, PT ;  /* 0x000000ff0500720c */ /* 0x000fe40003f86270 */
[----:B------:R-:W3:Y:S01]  /*9f90*/  LDL.LU R5, [R1+0x10b8] ;  /* 0x0010b80001057983 */ /* 0x000ee20000300800 */
[----:B--2---:R-:W-:Y:S01]  /*9fa0*/  ISETP.GE.AND P2, PT, R15, RZ, PT ;  /* 0x000000ff0f00720c */ /* 0x004fe20003f46270 */
[----:B------:R-:W-:-:S02]  /*9fb0*/  IMAD.MOV.U32 R15, RZ, RZ, R13 ;  /* 0x000000ffff0f7224 */ /* 0x000fc400078e000d */
[----:B------:R-:W2:Y:S01]  /*9fc0*/  LDL.LU R13, [R1+0x82c] ;  /* 0x00082c00010d7983 */ /* 0x000ea20000300800 */
[----:B------:R-:W-:Y:S02]  /*9fd0*/  @!P3 IMAD.MOV R14, RZ, RZ, -R14 ;  /* 0x000000ffff0eb224 */ /* 0x000fe400078e0a0e */
[----:B------:R-:W-:Y:S01]  /*9fe0*/  @!P0 IMAD.MOV R15, RZ, RZ, -R15 ;  /* 0x000000ffff0f8224 */ /* 0x000fe200078e0a0f */
[----:B------:R-:W-:Y:S02]  /*9ff0*/  ISETP.GE.AND P0, PT, R6, RZ, PT ;  /* 0x000000ff0600720c */ /* 0x000fe40003f06270 */
[----:B------:R-:W-:-:S11]  /*a000*/  PRMT R51, RZ, 0x7610, R51 ;  /* 0x00007610ff337816 */ /* 0x000fd60000000033 */
[----:B------:R-:W-:Y:S01]  /*a010*/  @!P0 IMAD.MOV R9, RZ, RZ, -R9 ;  /* 0x000000ffff098224 */ /* 0x000fe200078e0a09 */
[----:B------:R-:W-:Y:S02]  /*a020*/  ISETP.GE.AND P0, PT, R55, RZ, PT ;  /* 0x000000ff3700720c */ /* 0x000fe40003f06270 */
[----:B--2---:R-:W-:Y:S01]  /*a030*/  ISETP.GE.AND P3, PT, R13, RZ, PT ;  /* 0x000000ff0d00720c */ /* 0x004fe20003f66270 */
[----:B------:R-:W-:Y:S02]  /*a040*/  IMAD.MOV.U32 R13, RZ, RZ, R12 ;  /* 0x000000ffff0d7224 */ /* 0x000fe400078e000c */
[----:B------:R-:W-:Y:S02]  /*a050*/  IMAD.MOV.U32 R12, RZ, RZ, R11 ;  /* 0x000000ffff0c7224 */ /* 0x000fe400078e000b */
[----:B------:R-:W-:Y:S01]  /*a060*/  @!P4 IMAD.MOV R13, RZ, RZ, -R13 ;  /* 0x000000ffff0dc224 */ /* 0x000fe200078e0a0d */
[----:B------:R-:W-:Y:S01]  /*a070*/  ISETP.GE.AND P4, PT, R0, RZ, PT ;  /* 0x000000ff0000720c */ /* 0x000fe20003f86270 */
[----:B------:R-:W-:Y:S01]  /*a080*/  @!P2 IMAD.MOV R12, RZ, RZ, -R12 ;  /* 0x000000ffff0ca224 */ /* 0x000fe200078e0a0c */
[----:B------:R-:W-:Y:S01]  /*a090*/  ISETP.GE.AND P2, PT, R3, RZ, PT ;  /* 0x000000ff0300720c */ /* 0x000fe20003f46270 */
[----:B------:R-:W-:-:S02]  /*a0a0*/  IMAD.MOV.U32 R11, RZ, RZ, R10 ;  /* 0x000000ffff0b7224 */ /* 0x000fc400078e000a */
[----:B------:R-:W-:Y:S02]  /*a0b0*/  IMAD.MOV.U32 R10, RZ, RZ, R8 ;  /* 0x000000ffff0a7224 */ /* 0x000fe400078e0008 */
[----:B------:R-:W-:-:S06]  /*a0c0*/  IMAD.MOV.U32 R8, RZ, RZ, R7 ;  /* 0x000000ffff087224 */ /* 0x000fcc00078e0007 */
[----:B------:R-:W-:Y:S01]  /*a0d0*/  @!P4 IMAD.MOV R10, RZ, RZ, -R10 ;  /* 0x000000ffff0ac224 */ /* 0x000fe200078e0a0a */
[----:B---3--:R-:W-:Y:S01]  /*a0e0*/  ISETP.GE.AND P4, PT, R57, RZ, PT ;  /* 0x000000ff3900720c */ /* 0x008fe20003f86270 */
[----:B------:R-:W-:Y:S01]  /*a0f0*/  @!P2 IMAD.MOV R8, RZ, RZ, -R8 ;  /* 0x000000ffff08a224 */ /* 0x000fe200078e0a08 */
[----:B----4-:R-:W-:Y:S01]  /*a100*/  ISETP.GE.AND P2, PT, R56, RZ, PT ;  /* 0x000000ff3800720c */ /* 0x010fe20003f46270 */
[----:B------:R-:W-:-:S04]  /*a110*/  IMAD.WIDE R56, R54, 0x2, R84 ;  /* 0x0000000236387825 */ /* 0x000fc800078e0254 */
[----:B------:R-:W-:-:S05]  /*a120*/  IMAD.WIDE R54, R54, 0x2, R82 ;  /* 0x0000000236367825 */ /* 0x000fca00078e0252 */
[----:B------:R-:W2:Y:S01]  /*a130*/  @!P5 LDG.E.U16 R51, desc[UR16][R54.64] ;  /* 0x000000103633d981 */ /* 0x000ea2000c1e1500 */
[----:B------:R-:W-:Y:S01]  /*a140*/  @!P3 IMAD.MOV R11, RZ, RZ, -R11 ;  /* 0x000000ffff0bb224 */ /* 0x000fe200078e0a0b */
[----:B------:R-:W-:Y:S02]  /*a150*/  ISETP.GE.AND P3, PT, R21, RZ, PT ;  /* 0x000000ff1500720c */ /* 0x000fe40003f66270 */
[----:B------:R-:W-:Y:S01]  /*a160*/  SHF.R.S32.HI R0, RZ, 0x6, R80 ;  /* 0x00000006ff007819 */ /* 0x000fe20000011450 */
[----:B------:R-:W-:-:S03]  /*a170*/  VIADD R21, R58, 0xffffffe8 ;  /* 0xffffffe83a157836 */ /* 0x000fc60000000000 */
[----:B------:R-:W-:Y:S01]  /*a180*/  SGXT R0, R0, 0x1 ;  /* 0x000000010000781a */ /* 0x000fe20000000200 */
[----:B------:R-:W-:-:S03]  /*a190*/  IMAD.MOV.U32 R7, RZ, RZ, R59 ;  /* 0x000000ffff077224 */ /* 0x000fc600078e003b */
[----:B------:R-:W-:Y:S01]  /*a1a0*/  LOP3.LUT R0, R4, 0x90, R0, 0x78, !PT ;  /* 0x0000009004007812 */ /* 0x000fe200078e7800 */
[----:B------:R-:W-:Y:S02]  /*a1b0*/  IMAD.MOV.U32 R4, RZ, RZ, R60 ;  /* 0x000000ffff047224 */ /* 0x000fe400078e003c */
[----:B------:R-:W-:Y:S01]  /*a1c0*/  @!P3 IMAD.MOV R7, RZ, RZ, -R7 ;  /* 0x000000ffff07b224 */ /* 0x000fe200078e0a07 */
[----:B------:R-:W-:Y:S01]  /*a1d0*/  ISETP.GE.U32.AND P3, PT, R21, 0x7fffffa9, PT ;  /* 0x7fffffa91500780c */ /* 0x000fe20003f66070 */
[----:B------:R-:W-:Y:S02]  /*a1e0*/  VIADD R3, R58, 0xffffffe0 ;  /* 0xffffffe03a037836 */ /* 0x000fe40000000000 */
[----:B------:R-:W-:Y:S02]  /*a1f0*/  IMAD.MOV.U32 R6, RZ, RZ, R61 ;  /* 0x000000ffff067224 */ /* 0x000fe400078e003d */
[----:B------:R-:W-:Y:S01]  /*a200*/  @!P4 IMAD.MOV R4, RZ, RZ, -R4 ;  /* 0x000000ffff04c224 */ /* 0x000fe200078e0a04 */
[----:B------:R-:W-:Y:S01]  /*a210*/  ISETP.NE.AND P4, PT, R5, RZ, PT ;  /* 0x000000ff0500720c */ /* 0x000fe20003f85270 */
[----:B------:R-:W-:Y:S01]  /*a220*/  STL [R1+0x1034], R0 ;  /* 0x0010340001007387 */ /* 0x000fe20000100800 */
[----:B------:R-:W-:Y:S01]  /*a230*/  LOP3.LUT R5, RZ, R5, RZ, 0x33, !PT ;  /* 0x00000005ff057212 */ /* 0x000fe200078e33ff */
[----:B------:R-:W-:Y:S01]  /*a240*/  @!P0 IMAD.MOV R6, RZ, RZ, -R6 ;  /* 0x000000ffff068224 */ /* 0x000fe200078e0a06 */
[----:B------:R-:W-:Y:S01]  /*a250*/  ISETP.GE.U32.AND P0, PT, R3, 0x7fffffa1, PT ;  /* 0x7fffffa10300780c */ /* 0x000fe20003f06070 */
[----:B------:R-:W-:Y:S01]  /*a260*/  IMAD R21, R90, 0x17, RZ ;  /* 0x000000175a157824 */ /* 0x000fe200078e02ff */
[----:B------:R-:W-:Y:S01]  /*a270*/  STL.64 [R1+0xd0], R56 ;  /* 0x0000d03801007387 */ /* 0x000fe20000100a00 */
[----:B------:R-:W-:Y:S01]  /*a280*/  IMAD.MOV.U32 R3, RZ, RZ, R62 ;  /* 0x000000ffff037224 */ /* 0x000fe200078e003e */
[----:B------:R-:W-:-:S02]  /*a290*/  PRMT R47, RZ, 0x7610, R47 ;  /* 0x00007610ff2f7816 */ /* 0x000fc4000000002f */
[----:B------:R-:W-:Y:S01]  /*a2a0*/  STL.64 [R1+0xc8], R54 ;  /* 0x0000c83601007387 */ /* 0x000fe20000100a00 */
[----:B------:R-:W-:-:S03]  /*a2b0*/  SEL R62, R5, R50, !P4 ;  /* 0x00000032053e7207 */ /* 0x000fc60006000000 */
[----:B--2---:R0:W-:Y:S02]  /*a2c0*/  STL [R1+0x740], R51 ;  /* 0x0007403301007387 */ /* 0x0041e40000100800 */
[----:B0-----:R-:W-:-:S05]  /*a2d0*/  IMAD.WIDE R50, R21, 0x2, R86 ;  /* 0x0000000215327825 */ /* 0x001fca00078e0256 */
[----:B------:R0:W2:Y:S01]  /*a2e0*/  @!P3 LDG.E.U16 R47, desc[UR16][R50.64] ;  /* 0x00000010322fb981 */ /* 0x0000a2000c1e1500 */
[----:B------:R-:W-:Y:S02]  /*a2f0*/  PRMT R44, RZ, 0x7610, R44 ;  /* 0x00007610ff2c7816 */ /* 0x000fe4000000002c */
[----:B------:R-:W-:Y:S01]  /*a300*/  SEL R60, R5, R46, !P4 ;  /* 0x0000002e053c7207 */ /* 0x000fe20006000000 */
[----:B------:R0:W-:Y:S01]  /*a310*/  STL.64 [R1+0xc0], R50 ;  /* 0x0000c03201007387 */ /* 0x0001e20000100a00 */
[----:B------:R-:W-:Y:S02]  /*a320*/  PRMT R31, RZ, 0x7610, R31 ;  /* 0x00007610ff1f7816 */ /* 0x000fe4000000001f */
[----:B------:R-:W-:Y:S02]  /*a330*/  PRMT R53, RZ, 0x7610, R53 ;  /* 0x00007610ff357816 */ /* 0x000fe40000000035 */
[----:B------:R-:W-:-:S04]  /*a340*/  PRMT R0, RZ, 0x7610, R0 ;  /* 0x00007610ff007816 */ /* 0x000fc80000000000 */
[----:B------:R-:W3:Y:S01]  /*a350*/  @!P5 LDG.E.U16 R53, desc[UR16][R56.64] ;  /* 0x000000103835d981 */ /* 0x000ee2000c1e1500 */
[----:B0-----:R-:W-:-:S05]  /*a360*/  IMAD.WIDE R50, R21, 0x2, R82 ;  /* 0x0000000215327825 */ /* 0x001fca00078e0252 */
[----:B------:R-:W4:Y:S04]  /*a370*/  @!P3 LDG.E.U16 R0, desc[UR16][R50.64] ;  /* 0x000000103200b981 */ /* 0x000f28000c1e1500 */
[----:B--2---:R0:W-:Y:S02]  /*a380*/  STL [R1+0x748], R47 ;  /* 0x0007482f01007387 */ /* 0x0041e40000100800 */
[----:B0-----:R-:W-:-:S05]  /*a390*/  IMAD.WIDE R46, R21, 0x2, R88 ;  /* 0x00000002152e7825 */ /* 0x001fca00078e0258 */
[----:B------:R0:W-:Y:S04]  /*a3a0*/  STL.64 [R1+0xb8], R46 ;  /* 0x0000b82e01007387 */ /* 0x0001e80000100a00 */
[----:B------:R0:W2:Y:S02]  /*a3b0*/  @!P3 LDG.E.U16 R44, desc[UR16][R46.64] ;  /* 0x000000102e2cb981 */ /* 0x0000a4000c1e1500 */
[----:B0-----:R-:W-:-:S05]  /*a3c0*/  IMAD.WIDE R46, R21, 0x2, R84 ;  /* 0x00000002152e7825 */ /* 0x001fca00078e0254 */
[----:B------:R-:W3:Y:S01]  /*a3d0*/  @!P3 LDG.E.U16 R31, desc[UR16][R46.64] ;  /* 0x000000102e1fb981 */ /* 0x000ee2000c1e1500 */
[----:B------:R-:W-:Y:S02]  /*a3e0*/  PRMT R70, RZ, 0x7610, R70 ;  /* 0x00007610ff467816 */ /* 0x000fe40000000046 */
[C---:B------:R-:W-:Y:S01]  /*a3f0*/  SEL R55, R5.reuse, R93, !P4 ;  /* 0x0000005d05377207 */ /* 0x040fe20006000000 */
[----:B------:R-:W-:Y:S01]  /*a400*/  IMAD R93, R90, 0x1f, RZ ;  /* 0x0000001f5a5d7824 */ /* 0x000fe200078e02ff */
[C---:B------:R-:W-:Y:S02]  /*a410*/  SEL R56, R5.reuse, R33, !P4 ;  /* 0x0000002105387207 */ /* 0x040fe40006000000 */
[----:B------:R-:W-:Y:S01]  /*a420*/  PRMT R37, RZ, 0x7610, R37 ;  /* 0x00007610ff257816 */ /* 0x000fe20000000025 */
[----:B------:R0:W4:Y:S01]  /*a430*/  @!P6 LDG.E.U16 R70, desc[UR16][R22.64] ;  /* 0x000000101646e981 */ /* 0x000122000c1e1500 */
[C---:B------:R-:W-:Y:S02]  /*a440*/  SEL R33, R5.reuse, R16, !P4 ;  /* 0x0000001005217207 */ /* 0x040fe40006000000 */
[----:B0-----:R-:W-:Y:S01]  /*a450*/  PRMT R23, RZ, 0x7610, R23 ;  /* 0x00007610ff177816 */ /* 0x001fe20000000017 */
[----:B--2---:R0:W-:Y:S04]  /*a460*/  STL [R1+0x750], R44 ;  /* 0x0007502c01007387 */ /* 0x0041e80000100800 */
[----:B------:R-:W-:Y:S01]  /*a470*/  STL.64 [R1+0xb0], R46 ;  /* 0x0000b02e01007387 */ /* 0x000fe20000100a00 */
[----:B0-----:R-:W-:-:S03]  /*a480*/  SEL R44, R5, R35, !P4 ;  /* 0x00000023052c7207 */ /* 0x001fc60006000000 */
[----:B---3--:R-:W-:Y:S01]  /*a490*/  STL [R1+0x754], R31 ;  /* 0x0007541f01007387 */ /* 0x008fe20000100800 */
[----:B------:R-:W-:-:S03]  /*a4a0*/  SEL R35, R5, R12, !P4 ;  /* 0x0000000c05237207 */ /* 0x000fc60006000000 */
[----:B------:R0:W-:Y:S04]  /*a4b0*/  STL [R1+0x744], R53 ;  /* 0x0007443501007387 */ /* 0x0001e80000100800 */
[----:B------:R-:W-:Y:S04]  /*a4c0*/  STL.64 [R1+0xa8], R50 ;  /* 0x0000a83201007387 */ /* 0x000fe80000100a00 */
[----:B----4-:R1:W-:Y:S01]  /*a4d0*/  STL [R1+0x75c], R0 ;  /* 0x00075c0001007387 */ /* 0x0103e20000100800 */
[----:B0-----:R-:W-:Y:S01]  /*a4e0*/  SEL R53, R5, R17, !P4 ;  /* 0x0000001105357207 */ /* 0x001fe20006000000 */
[----:B------:R-:W-:-:S05]  /*a4f0*/  IMAD.WIDE R16, R93, 0x2, R86 ;  /* 0x000000025d107825 */ /* 0x000fca00078e0256 */
[----:B------:R-:W2:Y:S01]  /*a500*/  @!P0 LDG.E.U16 R37, desc[UR16][R16.64] ;  /* 0x0000001010258981 */ /* 0x000ea2000c1e1500 */
[----:B-1----:R-:W-:Y:S01]  /*a510*/  SEL R0, R5, R13, !P4 ;  /* 0x0000000d05007207 */ /* 0x002fe20006000000 */
[----:B------:R-:W-:-:S05]  /*a520*/  IMAD.WIDE R12, R93, 0x2, R88 ;  /* 0x000000025d0c7825 */ /* 0x000fca00078e0258 */
[----:B------:R-:W3:Y:S01]  /*a530*/  @!P0 LDG.E.U16 R23, desc[UR16][R12.64] ;  /* 0x000000100c178981 */ /* 0x000ee2000c1e1500 */
[C---:B------:R-:W-:Y:S02]  /*a540*/  SEL R46, R5.reuse, R92, !P4 ;  /* 0x0000005c052e7207 */ /* 0x040fe40006000000 */
[----:B------:R-:W0:Y:S01]  /*a550*/  LDC R92, c[0x0][0x3a0] ;  /* 0x0000e800ff5c7b82 */ /* 0x000e220000000800 */
[----:B------:R-:W-:Y:S01]  /*a560*/  @!P2 IMAD.MOV R3, RZ, RZ, -R3 ;  /* 0x000000ffff03a224 */ /* 0x000fe200078e0a03 */
[----:B------:R-:W-:Y:S01]  /*a570*/  STL.64 [R1+0xa0], R16 ;  /* 0x0000a01001007387 */ /* 0x000fe20000100a00 */
[C---:B------:R-:W-:Y:S02]  /*a580*/  SEL R47, R5.reuse, R6, !P4 ;  /* 0x00000006052f7207 */ /* 0x040fe40006000000 */
[C---:B------:R-:W-:Y:S02]  /*a590*/  SEL R58, R5.reuse, R45, !P4 ;  /* 0x0000002d053a7207 */ /* 0x040fe40006000000 */
[----:B------:R-:W-:-:S02]  /*a5a0*/  SEL R61, R5, R52, !P4 ;  /* 0x00000034053d7207 */ /* 0x000fc40006000000 */
[C---:B------:R-:W-:Y:S02]  /*a5b0*/  SEL R59, R5.reuse, R48, !P4 ;  /* 0x00000030053b7207 */ /* 0x040fe40006000000 */
[C---:B------:R-:W-:Y:S02]  /*a5c0*/  SEL R57, R5.reuse, R39, !P4 ;  /* 0x0000002705397207 */ /* 0x040fe40006000000 */
[C---:B------:R-:W-:Y:S02]  /*a5d0*/  SEL R45, R5.reuse, R3, !P4 ;  /* 0x00000003052d7207 */ /* 0x040fe40006000000 */
[C---:B------:R-:W-:Y:S02]  /*a5e0*/  SEL R25, R5.reuse, R25, !P4 ;  /* 0x0000001905197207 */ /* 0x040fe40006000000 */
[C---:B------:R-:W-:Y:S02]  /*a5f0*/  SEL R49, R5.reuse, R49, !P4 ;  /* 0x0000003105317207 */ /* 0x040fe40006000000 */
[----:B------:R-:W-:-:S02]  /*a600*/  SEL R27, R5, R27, !P4 ;  /* 0x0000001b051b7207 */ /* 0x000fc40006000000 */
[C---:B------:R-:W-:Y:S01]  /*a610*/  SEL R42, R5.reuse, R42, !P4 ;  /* 0x0000002a052a7207 */ /* 0x040fe20006000000 */
[C---:B0-----:R-:W-:Y:S01]  /*a620*/  VIADD R6, R92.reuse, 0xffffffd8 ;  /* 0xffffffd85c067836 */ /* 0x041fe20000000000 */
[C---:B------:R-:W-:Y:S01]  /*a630*/  SEL R29, R5.reuse, R29, !P4 ;  /* 0x0000001d051d7207 */ /* 0x040fe20006000000 */
[----:B------:R-:W-:Y:S01]  /*a640*/  VIADD R3, R92, 0xffffffc0 ;  /* 0xffffffc05c037836 */ /* 0x000fe20000000000 */
[C---:B------:R-:W-:Y:S02]  /*a650*/  SEL R31, R5.reuse, R19, !P4 ;  /* 0x00000013051f7207 */ /* 0x040fe40006000000 */
[C---:B------:R-:W-:Y:S02]  /*a660*/  SEL R54, R5.reuse, R18, !P4 ;  /* 0x0000001205367207 */ /* 0x040fe40006000000 */
[C---:B------:R-:W-:Y:S02]  /*a670*/  SEL R48, R5.reuse, R14, !P4 ;  /* 0x0000000e05307207 */ /* 0x040fe40006000000 */
[----:B------:R-:W-:-:S02]  /*a680*/  SEL R52, R5, R15, !P4 ;  /* 0x0000000f05347207 */ /* 0x000fc40006000000 */
[C---:B------:R-:W-:Y:S02]  /*a690*/  SEL R21, R5.reuse, R11, !P4 ;  /* 0x0000000b05157207 */ /* 0x040fe40006000000 */
[C---:B------:R-:W-:Y:S02]  /*a6a0*/  SEL R51, R5.reuse, R9, !P4 ;  /* 0x0000000905337207 */ /* 0x040fe40006000000 */
[C---:B------:R-:W-:Y:S02]  /*a6b0*/  SEL R50, R5.reuse, R10, !P4 ;  /* 0x0000000a05327207 */ /* 0x040fe40006000000 */
[C---:B------:R-:W-:Y:S02]  /*a6c0*/  SEL R39, R5.reuse, R7, !P4 ;  /* 0x0000000705277207 */ /* 0x040fe40006000000 */
[----:B------:R-:W-:Y:S02]  /*a6d0*/  SEL R41, R5, R41, !P4 ;  /* 0x0000002905297207 */ /* 0x000fe40006000000 */
[----:B------:R-:W-:-:S02]  /*a6e0*/  ISETP.GE.U32.AND P2, PT, R6, 0x7fffff99, PT ;  /* 0x7fffff990600780c */ /* 0x000fc40003f46070 */
[----:B------:R-:W-:Y:S01]  /*a6f0*/  ISETP.GE.U32.AND P5, PT, R3, 0x7fffff81, PT ;  /* 0x7fffff810300780c */ /* 0x000fe20003fa6070 */
[----:B------:R-:W-:Y:S01]  /*a700*/  IMAD R3, R90, 0x27, RZ ;  /* 0x000000275a037824 */ /* 0x000fe200078e02ff */
[----:B------:R-:W-:Y:S02]  /*a710*/  PRMT R19, RZ, 0x7610, R19 ;  /* 0x00007610ff137816 */ /* 0x000fe40000000013 */
[----:B------:R-:W-:Y:S01]  /*a720*/  PRMT R9, RZ, 0x7610, R9 ;  /* 0x00007610ff097816 */ /* 0x000fe20000000009 */
[----:B------:R-:W-:Y:S01]  /*a730*/  IMAD.WIDE R14, R3, 0x2, R88 ;  /* 0x00000002030e7825 */ /* 0x000fe200078e0258 */
[----:B------:R-:W-:-:S05]  /*a740*/  PRMT R7, RZ, 0x7610, R7 ;  /* 0x00007610ff077816 */ /* 0x000fca0000000007 */
[----:B------:R-:W4:Y:S04]  /*a750*/  @!P2 LDG.E.U16 R9, desc[UR16][R14.64] ;  /* 0x000000100e09a981 */ /* 0x000f28000c1e1500 */
[----:B--2---:R0:W-:Y:S04]  /*a760*/  STL [R1+0x764], R37 ;  /* 0x0007642501007387 */ /* 0x0041e80000100800 */
[----:B------:R-:W-:Y:S04]  /*a770*/  STL.64 [R1+0x98], R12 ;  /* 0x0000980c01007387 */ /* 0x000fe80000100a00 */
[----:B---3--:R1:W-:Y:S01]  /*a780*/  STL [R1+0x76c], R23 ;  /* 0x00076c1701007387 */ /* 0x0083e20000100800 */
[----:B0-----:R-:W-:-:S02]  /*a790*/  SEL R37, R5, R8, !P4 ;  /* 0x0000000805257207 */ /* 0x001fc40006000000 */
[----:B-1----:R-:W-:Y:S01]  /*a7a0*/  SEL R23, R5, R4, !P4 ;  /* 0x0000000405177207 */ /* 0x002fe20006000000 */
[C---:B------:R-:W-:Y:S02]  /*a7b0*/  VIADD R5, R92.reuse, 0xffffffd0 ;  /* 0xffffffd05c057836 */ /* 0x040fe40000000000 */
[----:B------:R-:W-:-:S03]  /*a7c0*/  VIADD R4, R92, 0xffffffc8 ;  /* 0xffffffc85c047836 */ /* 0x000fc60000000000 */
[----:B------:R-:W-:Y:S02]  /*a7d0*/  ISETP.GE.U32.AND P3, PT, R5, 0x7fffff91, PT ;  /* 0x7fffff910500780c */ /* 0x000fe40003f66070 */
[----:B------:R-:W-:Y:S01]  /*a7e0*/  ISETP.GE.U32.AND P4, PT, R4, 0x7fffff89, PT ;  /* 0x7fffff890400780c */ /* 0x000fe20003f86070 */
[----:B------:R-:W-:Y:S01]  /*a7f0*/  IMAD.WIDE R4, R93, 0x2, R84 ;  /* 0x000000025d047825 */ /* 0x000fe200078e0254 */
[----:B------:R-:W-:-:S03]  /*a800*/  PRMT R8, RZ, 0x7610, R8 ;  /* 0x00007610ff087816 */ /* 0x000fc60000000008 */
[C---:B------:R-:W-:Y:S01]  /*a810*/  IMAD.WIDE R12, R3.reuse, 0x2, R84 ;  /* 0x00000002030c7825 */ /* 0x040fe200078e0254 */
[----:B------:R0:W-:Y:S04]  /*a820*/  STL.64 [R1+0x90], R4 ;  /* 0x0000900401007387 */ /* 0x0001e80000100a00 */
[----:B------:R0:W2:Y:S04]  /*a830*/  @!P0 LDG.E.U16 R19, desc[UR16][R4.64] ;  /* 0x0000001004138981 */ /* 0x0000a8000c1e1500 */
[----:B------:R-:W3:Y:S01]  /*a840*/  @!P2 LDG.E.U16 R8, desc[UR16][R12.64] ;  /* 0x000000100c08a981 */ /* 0x000ee2000c1e1500 */
[----:B0-----:R-:W-:-:S05]  /*a850*/  IMAD.WIDE R4, R3, 0x2, R82 ;  /* 0x0000000203047825 */ /* 0x001fca00078e0252 */
[----:B------:R-:W2:Y:S01]  /*a860*/  @!P2 LDG.E.U16 R7, desc[UR16][R4.64] ;  /* 0x000000100407a981 */ /* 0x000ea2000c1e1500 */
[----:B------:R-:W-:-:S04]  /*a870*/  IMAD.WIDE R16, R3, 0x2, R86 ;  /* 0x0000000203107825 */ /* 0x000fc800078e0256 */
[----:B------:R-:W-:Y:S01]  /*a880*/  IMAD.WIDE R92, R93, 0x2, R82 ;  /* 0x000000025d5c7825 */ /* 0x000fe200078e0252 */
[----:B------:R-:W-:Y:S04]  /*a890*/  STL.64 [R1+0x80], R16 ;  /* 0x0000801001007387 */ /* 0x000fe80000100a00 */
[----:B------:R-:W-:Y:S01]  /*a8a0*/  STL.64 [R1+0x88], R92 ;  /* 0x0000885c01007387 */ /* 0x000fe20000100a00 */
[----:B------:R-:W-:-:S03]  /*a8b0*/  IMAD R3, R90, 0x2f, RZ ;  /* 0x0000002f5a037824 */ /* 0x000fc600078e02ff */
[----:B------:R-:W-:Y:S01]  /*a8c0*/  STL.64 [R1+0x78], R14 ;  /* 0x0000780e01007387 */ /* 0x000fe20000100a00 */
[----:B------:R-:W-:-:S03]  /*a8d0*/  PRMT R20, RZ, 0x7610, R20 ;  /* 0x00007610ff147816 */ /* 0x000fc60000000014 */
[----:B------:R-:W-:Y:S04]  /*a8e0*/  STL.64 [R1+0x70], R12 ;  /* 0x0000700c01007387 */ /* 0x000fe80000100a00 */
[----:B------:R-:W-:Y:S01]  /*a8f0*/  STL.64 [R1+0x68], R4 ;  /* 0x0000680401007387 */ /* 0x000fe20000100a00 */
[----:B------:R-:W-:Y:S02]  /*a900*/  PRMT R22, RZ, 0x7610, R22 ;  /* 0x00007610ff167816 */ /* 0x000fe40000000016 */
[----:B------:R-:W-:-:S06]  /*a910*/  PRMT R18, RZ, 0x7610, R18 ;  /* 0x00007610ff127816 */ /* 0x000fcc0000000012 */
[----:B------:R-:W2:Y:S04]  /*a920*/  @!P0 LDG.E.U16 R18, desc[UR16][R92.64] ;  /* 0x000000105c128981 */ /* 0x000ea8000c1e1500 */
[----:B---3--:R-:W-:Y:S04]  /*a930*/  STL [R1+0x734], R8 ;  /* 0x0007340801007387 */ /* 0x008fe80000100800 */
[----:B----4-:R0:W-:Y:S04]  /*a940*/  STL [R1+0x730], R9 ;  /* 0x0007300901007387 */ /* 0x0101e80000100800 */
[----:B--2---:R1:W-:Y:S01]  /*a950*/  STL [R1+0x738], R7 ;  /* 0x0007380701007387 */ /* 0x0043e20000100800 */
[----:B0-----:R-:W-:-:S05]  /*a960*/  IMAD.WIDE R8, R3, 0x2, R88 ;  /* 0x0000000203087825 */ /* 0x001fca00078e0258 */
[----:B------:R-:W2:Y:S01]  /*a970*/  @!P3 LDG.E.U16 R20, desc[UR16][R8.64] ;  /* 0x000000100814b981 */ /* 0x000ea2000c1e1500 */
[----:B-1----:R-:W-:-:S05]  /*a980*/  IMAD.WIDE R6, R3, 0x2, R84 ;  /* 0x0000000203067825 */ /* 0x002fca00078e0254 */
[----:B------:R-:W3:Y:S01]  /*a990*/  @!P3 LDG.E.U16 R22, desc[UR16][R6.64] ;  /* 0x000000100616b981 */ /* 0x000ee2000c1e1500 */
[----:B------:R-:W-:Y:S01]  /*a9a0*/  IMAD.WIDE R12, R3, 0x2, R86 ;  /* 0x00000002030c7825 */ /* 0x000fe200078e0256 */
[----:B------:R-:W-:-:S03]  /*a9b0*/  PRMT R10, RZ, 0x7610, R10 ;  /* 0x00007610ff0a7816 */ /* 0x000fc6000000000a */
[----:B------:R-:W-:Y:S01]  /*a9c0*/  IMAD.WIDE R4, R3, 0x2, R82 ;  /* 0x0000000203047825 */ /* 0x000fe200078e0252 */
[----:B------:R0:W-:Y:S04]  /*a9d0*/  STL.64 [R1+0x60], R12 ;  /* 0x0000600c01007387 */ /* 0x0001e80000100a00 */
[----:B------:R-:W-:Y:S04]  /*a9e0*/  STL.64 [R1+0x58], R8 ;  /* 0x0000580801007387 */ /* 0x000fe80000100a00 */
[----:B------:R-:W-:Y:S01]  /*a9f0*/  STL.64 [R1+0x50], R6 ;  /* 0x0000500601007387 */ /* 0x000fe20000100a00 */
[----:B------:R-:W-:-:S03]  /*aa00*/  PRMT R11, RZ, 0x7610, R11 ;  /* 0x00007610ff0b7816 */ /* 0x000fc6000000000b */
[----:B------:R0:W4:Y:S01]  /*aa10*/  @!P3 LDG.E.U16 R10, desc[UR16][R12.64] ;  /* 0x000000100c0ab981 */ /* 0x000122000c1e1500 */
[----:B------:R-:W-:Y:S02]  /*aa20*/  PRMT R24, RZ, 0x7610, R24 ;  /* 0x00007610ff187816 */ /* 0x000fe40000000018 */
[----:B------:R-:W-:Y:S01]  /*aa30*/  PRMT R26, RZ, 0x7610, R26 ;  /* 0x00007610ff1a7816 */ /* 0x000fe2000000001a */
[----:B------:R1:W4:Y:S01]  /*aa40*/  @!P2 LDG.E.U16 R11, desc[UR16][R16.64] ;  /* 0x00000010100ba981 */ /* 0x000322000c1e1500 */
[----:B------:R-:W-:-:S03]  /*aa50*/  PRMT R28, RZ, 0x7610, R28 ;  /* 0x00007610ff1c7816 */ /* 0x000fc6000000001c */
[----:B------:R-:W4:Y:S01]  /*aa60*/  @!P3 LDG.E.U16 R24, desc[UR16][R4.64] ;  /* 0x000000100418b981 */ /* 0x000f22000c1e1500 */
[----:B0-----:R-:W-:-:S04]  /*aa70*/  IMAD R12, R90, 0x37, RZ ;  /* 0x000000375a0c7824 */ /* 0x001fc800078e02ff */
[----:B-1----:R-:W-:-:S05]  /*aa80*/  IMAD.WIDE R16, R12, 0x2, R88 ;  /* 0x000000020c107825 */ /* 0x002fca00078e0258 */
[----:B------:R-:W4:Y:S04]  /*aa90*/  @!P4 LDG.E.U16 R28, desc[UR16][R16.64] ;  /* 0x00000010101cc981 */ /* 0x000f28000c1e1500 */
[----:B--2---:R-:W-:Y:S04]  /*aaa0*/  STL [R1+0x103c], R20 ;  /* 0x00103c1401007387 */ /* 0x004fe80000100800 */
[----:B------:R-:W-:Y:S04]  /*aab0*/  STL.64 [R1+0x48], R4 ;  /* 0x0000480401007387 */ /* 0x000fe80000100a00 */
[----:B---3--:R0:W-:Y:S04]  /*aac0*/  STL [R1+0x1044], R22 ;  /* 0x0010441601007387 */ /* 0x0081e80000100800 */
[----:B------:R-:W-:Y:S04]  /*aad0*/  STL [R1+0x724], R19 ;  /* 0x0007241301007387 */ /* 0x000fe80000100800 */
[----:B0-----:R-:W2:Y:S04]  /*aae0*/  LDL.LU R22, [R1+0x6f0] ;  /* 0x0006f00001167983 */ /* 0x001ea80000300800 */
[----:B------:R-:W3:Y:S04]  /*aaf0*/  LDL.LU R20, [R1+0x6ec] ;  /* 0x0006ec0001147983 */ /* 0x000ee80000300800 */
[----:B------:R-:W2:Y:S04]  /*ab00*/  LDL.LU R3, [R1+0x6e8] ;  /* 0x0006e80001037983 */ /* 0x000ea80000300800 */
[----:B------:R0:W-:Y:S04]  /*ab10*/  STL [R1+0x728], R18 ;  /* 0x0007281201007387 */ /* 0x0001e80000100800 */
[----:B------:R-:W2:Y:S04]  /*ab20*/  LDL.LU R92, [R1+0x6e4] ;  /* 0x0006e400015c7983 */ /* 0x000ea80000300800 */
[----:B------:R-:W2:Y:S01]  /*ab30*/  LDL.LU R93, [R1+0x6e0] ;  /* 0x0006e000015d7983 */ /* 0x000ea20000300800 */
[----:B0-----:R-:W-:-:S05]  /*ab40*/  IMAD.WIDE R18, R12, 0x2, R86 ;  /* 0x000000020c127825 */ /* 0x001fca00078e0256 */
[----:B------:R-:W2:Y:S04]  /*ab50*/  @!P4 LDG.E.U16 R26, desc[UR16][R18.64] ;  /* 0x00000010121ac981 */ /* 0x000ea8000c1e1500 */
[----:B----4-:R-:W-:Y:S04]  /*ab60*/  STL [R1+0x72c], R11 ;  /* 0x00072c0b01007387 */ /* 0x010fe80000100800 */
[----:B------:R0:W-:Y:S04]  /*ab70*/  STL [R1+0x104c], R24 ;  /* 0x00104c1801007387 */ /* 0x0001e80000100800 */
[----:B0-----:R-:W4:Y:S01]  /*ab80*/  LDL.LU R24, [R1+0x6f4] ;  /* 0x0006f40001187983 */ /* 0x001f220000300800 */
[----:B------:R-:W-:Y:S01]  /*ab90*/  PRMT R30, RZ, 0x7610, R30 ;  /* 0x00007610ff1e7816 */ /* 0x000fe2000000001e */
[----:B------:R-:W-:Y:S01]  /*aba0*/  IMAD.WIDE R14, R12, 0x2, R84 ;  /* 0x000000020c0e7825 */ /* 0x000fe200078e0254 */
[----:B------:R-:W-:-:S03]  /*abb0*/  PRMT R32, RZ, 0x7610, R32 ;  /* 0x00007610ff207816 */ /* 0x000fc60000000020 */
[----:B------:R-:W-:Y:S01]  /*abc0*/  IMAD.WIDE R12, R12, 0x2, R82 ;  /* 0x000000020c0c7825 */ /* 0x000fe200078e0252 */
[----:B------:R-:W3:Y:S04]  /*abd0*/  @!P4 LDG.E.U16 R30, desc[UR16][R14.64] ;  /* 0x000000100e1ec981 */ /* 0x000ee8000c1e1500 */
[----:B------:R-:W3:Y:S04]  /*abe0*/  @!P4 LDG.E.U16 R32, desc[UR16][R12.64] ;  /* 0x000000100c20c981 */ /* 0x000ee8000c1e1500 */
[----:B--2---:R0:W-:Y:S04]  /*abf0*/  STL [R1+0x1064], R26 ;  /* 0x0010641a01007387 */ /* 0x0041e80000100800 */
[----:B0-----:R-:W2:Y:S04]  /*ac00*/  LDL.LU R26, [R1+0x6f8] ;  /* 0x0006f800011a7983 */ /* 0x001ea80000300800 */
[----:B------:R0:W-:Y:S04]  /*ac10*/  STL [R1+0x105c], R18 ;  /* 0x00105c1201007387 */ /* 0x0001e80000100800 */
[----:B0-----:R-:W2:Y:S04]  /*ac20*/  LDL.LU R18, [R1+0x6fc] ;  /* 0x0006fc0001127983 */ /* 0x001ea80000300800 */
[----:B------:R0:W-:Y:S04]  /*ac30*/  STL [R1+0x1054], R19 ;  /* 0x0010541301007387 */ /* 0x0001e80000100800 */
[----:B0-----:R-:W2:Y:S04]  /*ac40*/  LDL.LU R19, [R1+0x700] ;  /* 0x0007000001137983 */ /* 0x001ea80000300800 */
[----:B------:R-:W-:Y:S04]  /*ac50*/  STL [R1+0x73c], R10 ;  /* 0x00073c0a01007387 */ /* 0x000fe80000100800 */
[----:B------:R0:W-:Y:S04]  /*ac60*/  STL [R1+0x107c], R28 ;  /* 0x00107c1c01007387 */ /* 0x0001e80000100800 */
[----:B0-----:R-:W2:Y:S04]  /*ac70*/  LDL.LU R28, [R1+0x704] ;  /* 0x00070400011c7983 */ /* 0x001ea80000300800 */
[----:B------:R0:W-:Y:S04]  /*ac80*/  STL [R1+0x1074], R16 ;  /* 0x0010741001007387 */ /* 0x0001e80000100800 */
[----:B0-----:R-:W2:Y:S04]  /*ac90*/  LDL.LU R16, [R1+0x720] ;  /* 0x0007200001107983 */ /* 0x001ea80000300800 */
[----:B------:R-:W-:Y:S04]  /*aca0*/  STL [R1+0x106c], R17 ;  /* 0x00106c1101007387 */ /* 0x000fe80000100800 */
[----:B---3--:R-:W-:Y:S04]  /*acb0*/  STL [R1+0x1094], R30 ;  /* 0x0010941e01007387 */ /* 0x008fe80000100800 */
[----:B------:R-:W-:Y:S04]  /*acc0*/  STL [R1+0x108c], R14 ;  /* 0x00108c0e01007387 */ /* 0x000fe80000100800 */
[----:B------:R-:W-:Y:S04]  /*acd0*/  STL [R1+0x1084], R15 ;  /* 0x0010840f01007387 */ /* 0x000fe80000100800 */
[----:B------:R-:W-:Y:S04]  /*ace0*/  STL [R1+0x10a8], R32 ;  /* 0x0010a82001007387 */ /* 0x000fe80000100800 */
[----:B------:R-:W-:Y:S04]  /*acf0*/  STL [R1+0x10a4], R12 ;  /* 0x0010a40c01007387 */ /* 0x000fe80000100800 */
[----:B------:R-:W-:Y:S04]  /*ad00*/  STL [R1+0x10a0], R13 ;  /* 0x0010a00d01007387 */ /* 0x000fe80000100800 */
[----:B------:R-:W-:Y:S04]  /*ad10*/  STL [R1+0x10ac], R90 ;  /* 0x0010ac5a01007387 */ /* 0x000fe80000100800 */
[----:B--2---:R-:W-:Y:S04]  /*ad20*/  STS.U16 [R69+UR5+0xc700], R16 ;  /* 0x00c7001045007988 */ /* 0x004fe80008000405 */
        /* <DEDUP_REMOVED lines=10> */
[----:B------:R0:W-:Y:S04]  /*add0*/  STS.U16 [R69+UR5+0x9300], R2 ;  /* 0x0093000245007988 */ /* 0x0001e80008000405 */
[----:B------:R1:W-:Y:S04]  /*ade0*/  STS.U16 [R69+UR5+0xd300], R91 ;  /* 0x00d3005b45007988 */ /* 0x0003e80008000405 */
[----:B0-----:R-:W2:Y:S04]  /*adf0*/  LDL.LU R2, [R1+0x10b4] ;  /* 0x0010b40001027983 */ /* 0x001ea80000300800 */
[----:B-1----:R-:W3:Y:S01]  /*ae00*/  LDL.LU R91, [R1+0x10b0] ;  /* 0x0010b000015b7983 */ /* 0x002ee20000300800 */
[----:B------:R-:W-:Y:S01]  /*ae10*/  LOP3.LUT R12, R80, 0x3f, RZ, 0xc0, !PT ;  /* 0x0000003f500c7812 */ /* 0x000fe200078ec0ff */
[----:B------:R-:W-:-:S02]  /*ae20*/  IMAD R93, R62, UR4, RZ ;  /* 0x000000043e5d7c24 */ /* 0x000fc4000f8e02ff */
[----:B------:R-:W-:Y:S01]  /*ae30*/  STS.U16 [R69+UR5+0x1700], R81 ;  /* 0x0017005145007988 */ /* 0x000fe20008000405 */
[----:B------:R-:W-:-:S03]  /*ae40*/  IMAD R18, R61, UR4, RZ ;  /* 0x000000043d127c24 */ /* 0x000fc6000f8e02ff */
[----:B------:R-:W-:Y:S04]  /*ae50*/  STS.U16 [R69+UR5+0x5700], R79 ;  /* 0x0057004f45007988 */ /* 0x000fe80008000405 */
[----:B------:R-:W-:Y:S01]  /*ae60*/  STS.U16 [R69+UR5+0x9700], R78 ;  /* 0x0097004e45007988 */ /* 0x000fe20008000405 */
[----:B------:R-:W-:-:S03]  /*ae70*/  IMAD R32, R45, UR30, RZ ;  /* 0x0000001e2d207c24 */ /* 0x000fc6000f8e02ff */
[----:B------:R-:W-:Y:S01]  /*ae80*/  STS.U16 [R69+UR5+0xd700], R77 ;  /* 0x00d7004d45007988 */ /* 0x000fe20008000405 */
[----:B------:R-:W-:-:S03]  /*ae90*/  IMAD R25, R25, UR4, RZ ;  /* 0x0000000419197c24 */ /* 0x000fc6000f8e02ff */
[----:B------:R-:W-:Y:S01]  /*aea0*/  STS.U16 [R69+UR5+0x1b00], R76 ;  /* 0x001b004c45007988 */ /* 0x000fe20008000405 */
[----:B------:R-:W-:-:S03]  /*aeb0*/  IMAD R49, R49, UR4, RZ ;  /* 0x0000000431317c24 */ /* 0x000fc6000f8e02ff */
        /* <DEDUP_REMOVED lines=11> */
[----:B------:R0:W-:Y:S01]  /*af70*/  STS.U16 [R69+UR5+0xdf00], R43 ;  /* 0x00df002b45007988 */ /* 0x0001e20008000405 */
[----:B------:R-:W-:Y:S02]  /*af80*/  IMAD R42, R42, UR4, RZ ;  /* 0x000000042a2a7c24 */ /* 0x000fe4000f8e02ff */
[----:B------:R-:W-:Y:S02]  /*af90*/  IMAD R14, R58, UR4, RZ ;  /* 0x000000043a0e7c24 */ /* 0x000fe4000f8e02ff */
[----:B------:R-:W-:Y:S02]  /*afa0*/  IMAD R24, R57, UR4, RZ ;  /* 0x0000000439187c24 */ /* 0x000fe4000f8e02ff */
[----:B------:R-:W-:Y:S02]  /*afb0*/  IMAD R29, R29, UR4, RZ ;  /* 0x000000041d1d7c24 */ /* 0x000fe4000f8e02ff */
[----:B------:R-:W-:Y:S02]  /*afc0*/  IMAD R44, R44, UR4, RZ ;  /* 0x000000042c2c7c24 */ /* 0x000fe4000f8e02ff */
[----:B------:R-:W-:-:S02]  /*afd0*/  IMAD R22, R55, UR9, RZ ;  /* 0x0000000937167c24 */ /* 0x000fc4000f8e02ff */
        /* <DEDUP_REMOVED lines=12> */
[----:B------:R-:W-:Y:S02]  /*b0a0*/  IMAD R4, R90, 0x3f, RZ ;  /* 0x0000003f5a047824 */ /* 0x000fe400078e02ff */
[----:B------:R-:W-:Y:S01]  /*b0b0*/  IMAD R37, R37, UR26, RZ ;  /* 0x0000001a25257c24 */ /* 0x000fe2000f8e02ff */
[----:B------:R-:W-:Y:S01]  /*b0c0*/  PRMT R34, RZ, 0x7610, R34 ;  /* 0x00007610ff227816 */ /* 0x000fe20000000022 */
[C---:B------:R-:W-:Y:S01]  /*b0d0*/  IMAD.WIDE R10, R4.reuse, 0x2, R86 ;  /* 0x00000002040a7825 */ /* 0x040fe200078e0256 */
[----:B------:R-:W-:Y:S02]  /*b0e0*/  PRMT R36, RZ, 0x7610, R36 ;  /* 0x00007610ff247816 */ /* 0x000fe40000000024 */
[----:B------:R-:W-:Y:S01]  /*b0f0*/  PRMT R38, RZ, 0x7610, R38 ;  /* 0x00007610ff267816 */ /* 0x000fe20000000026 */
[C---:B------:R-:W-:Y:S01]  /*b100*/  IMAD.WIDE R8, R4.reuse, 0x2, R88 ;  /* 0x0000000204087825 */ /* 0x040fe200078e0258 */
[----:B------:R-:W-:Y:S01]  /*b110*/  PRMT R40, RZ, 0x7610, R40 ;  /* 0x00007610ff287816 */ /* 0x000fe20000000028 */
[----:B------:R-:W4:Y:S02]  /*b120*/  @!P5 LDG.E.U16 R34, desc[UR16][R10.64] ;  /* 0x000000100a22d981 */ /* 0x000f24000c1e1500 */
[----:B------:R-:W-:-:S02]  /*b130*/  IMAD.WIDE R6, R4, 0x2, R84 ;  /* 0x0000000204067825 */ /* 0x000fc400078e0254 */
[----:B------:R-:W4:Y:S02]  /*b140*/  @!P5 LDG.E.U16 R36, desc[UR16][R8.64] ;  /* 0x000000100824d981 */ /* 0x000f24000c1e1500 */
[----:B------:R-:W-:Y:S02]  /*b150*/  IMAD R39, R39, UR27, RZ ;  /* 0x0000001b27277c24 */ /* 0x000fe4000f8e02ff */
[----:B------:R-:W-:Y:S01]  /*b160*/  IMAD.WIDE R4, R4, 0x2, R82 ;  /* 0x0000000204047825 */ /* 0x000fe200078e0252 */
[----:B------:R-:W4:Y:S03]  /*b170*/  @!P5 LDG.E.U16 R38, desc[UR16][R6.64] ;  /* 0x000000100626d981 */ /* 0x000f26000c1e1500 */
[----:B------:R-:W-:Y:S01]  /*b180*/  IMAD R23, R23, UR29, RZ ;  /* 0x0000001d17177c24 */ /* 0x000fe2000f8e02ff */
[----:B------:R-:W4:Y:S01]  /*b190*/  @!P5 LDG.E.U16 R40, desc[UR16][R4.64] ;  /* 0x000000100428d981 */ /* 0x000f22000c1e1500 */
[----:B---3--:R-:W-:-:S05]  /*b1a0*/  IMAD R92, R12, R91, RZ ;  /* 0x0000005b0c5c7224 */ /* 0x008fca00078e02ff */
[C---:B------:R-:W-:Y:S01]  /*b1b0*/  LEA R3, P0, R92.reuse, UR14, 0x1 ;  /* 0x0000000e5c037c11 */ /* 0x040fe2000f8008ff */
[----:B------:R-:W1:Y:S03]  /*b1c0*/  LDCU UR14, c[0x0][0x3b0] ;  /* 0x00007600ff0e77ac */ /* 0x000e660008000800 */
[----:B------:R-:W-:Y:S02]  /*b1d0*/  LEA.HI.X.SX32 R92, R92, UR15, 0x1, P0 ;  /* 0x0000000f5c5c7c11 */ /* 0x000fe400080f0eff */
[CC--:B------:R-:W-:Y:S02]  /*b1e0*/  LEA R45, P0, R93.reuse, R3.reuse, 0x1 ;  /* 0x000000035d2d7211 */ /* 0x0c0fe400078008ff */
[----:B------:R-:W-:Y:S02]  /*b1f0*/  LEA R61, P2, R18, R3, 0x1 ;  /* 0x00000003123d7211 */ /* 0x000fe400078408ff */
[----:B------:R-:W-:-:S02]  /*b200*/  LEA.HI.X.SX32 R93, R93, R92, 0x1, P0 ;  /* 0x0000005c5d5d7211 */ /* 0x000fc400000f0eff */
[-C--:B------:R-:W-:Y:S02]  /*b210*/  LEA.HI.X.SX32 R18, R18, R92.reuse, 0x1, P2 ;  /* 0x0000005c12127211 */ /* 0x080fe400010f0eff */
[-C--:B0-----:R-:W-:Y:S01]  /*b220*/  LEA R69, P0, R25, R3.reuse, 0x1 ;  /* 0x0000000319457211 */ /* 0x081fe200078008ff */
[----:B------:R-:W-:Y:S01]  /*b230*/  STL [R1+0x9d4], R45 ;  /* 0x0009d42d01007387 */ /* 0x000fe20000100800 */
[----:B--2---:R-:W-:Y:S01]  /*b240*/  LOP3.LUT R43, R2, 0x70, RZ, 0x3c, !PT ;  /* 0x00000070022b7812 */ /* 0x004fe200078e3cff */
[----:B-1----:R-:W-:Y:S01]  /*b250*/  IMAD R56, R41, UR14, RZ ;  /* 0x0000000e29387c24 */ /* 0x002fe2000f8e02ff */
[-C--:B------:R-:W-:Y:S01]  /*b260*/  LEA R41, P2, R49, R3.reuse, 0x1 ;  /* 0x0000000331297211 */ /* 0x080fe200078408ff */
[----:B------:R-:W-:Y:S01]  /*b270*/  STL [R1+0x9dc], R61 ;  /* 0x0009dc3d01007387 */ /* 0x000fe20000100800 */
[----:B------:R-:W-:Y:S02]  /*b280*/  LEA R47, P3, R30, R3, 0x1 ;  /* 0x000000031e2f7211 */ /* 0x000fe400078608ff */
[-C--:B------:R-:W-:Y:S01]  /*b290*/  LEA.HI.X.SX32 R25, R25, R92.reuse, 0x1, P0 ;  /* 0x0000005c19197211 */ /* 0x080fe200000f0eff */
[----:B------:R-:W-:Y:S01]  /*b2a0*/  STL [R1+0x9d0], R93 ;  /* 0x0009d05d01007387 */ /* 0x000fe20000100800 */
[----:B------:R-:W-:-:S02]  /*b2b0*/  LEA.HI.X.SX32 R77, R49, R92, 0x1, P2 ;  /* 0x0000005c314d7211 */ /* 0x000fc400010f0eff */
[-C--:B------:R-:W-:Y:S01]  /*b2c0*/  LEA R62, P0, R19, R3.reuse, 0x1 ;  /* 0x00000003133e7211 */ /* 0x080fe200078008ff */
[----:B------:R-:W-:Y:S01]  /*b2d0*/  STL [R1+0x9d8], R18 ;  /* 0x0009d81201007387 */ /* 0x000fe20000100800 */
[----:B------:R-:W-:Y:S02]  /*b2e0*/  LEA.HI.X.SX32 R30, R30, R92, 0x1, P3 ;  /* 0x0000005c1e1e7211 */ /* 0x000fe400018f0eff */
[-C--:B------:R-:W-:Y:S01]  /*b2f0*/  LEA R70, P2, R27, R3.reuse, 0x1 ;  /* 0x000000031b467211 */ /* 0x080fe200078408ff */
[----:B------:R-:W-:Y:S01]  /*b300*/  STL [R1+0x9e4], R69 ;  /* 0x0009e44501007387 */ /* 0x000fe20000100800 */
[----:B------:R-:W-:-:S03]  /*b310*/  LEA R78, P3, R42, R3, 0x1 ;  /* 0x000000032a4e7211 */ /* 0x000fc600078608ff */
[----:B------:R-:W-:Y:S01]  /*b320*/  STS.U16 [R43+UR5+0x380], R68 ;  /* 0x000380442b007988 */ /* 0x000fe20008000405 */
[----:B------:R-:W-:-:S03]  /*b330*/  LEA.HI.X.SX32 R19, R19, R92, 0x1, P0 ;  /* 0x0000005c13137211 */ /* 0x000fc600000f0eff */
[----:B------:R-:W-:Y:S01]  /*b340*/  STL [R1+0x9f4], R47 ;  /* 0x0009f42f01007387 */ /* 0x000fe20000100800 */
[----:B------:R-:W-:-:S03]  /*b350*/  LEA.HI.X.SX32 R27, R27, R92, 0x1, P2 ;  /* 0x0000005c1b1b7211 */ /* 0x000fc600010f0eff */
[----:B------:R-:W-:Y:S01]  /*b360*/  STS.U16 [R43+UR5+0x4380], R67 ;  /* 0x004380432b007988 */ /* 0x000fe20008000405 */
[----:B------:R-:W-:-:S03]  /*b370*/  LEA R49, P0, R14, R3, 0x1 ;  /* 0x000000030e317211 */ /* 0x000fc600078008ff */
[----:B------:R-:W-:Y:S01]  /*b380*/  STL [R1+0x9ec], R41 ;  /* 0x0009ec2901007387 */ /* 0x000fe20000100800 */
[----:B------:R-:W-:-:S03]  /*b390*/  LEA.HI.X.SX32 R42, R42, R92, 0x1, P3 ;  /* 0x0000005c2a2a7211 */ /* 0x000fc600018f0eff */
[----:B------:R-:W-:Y:S04]  /*b3a0*/  STS.U16 [R43+UR5+0x8380], R66 ;  /* 0x008380422b007988 */ /* 0x000fe80008000405 */
[----:B------:R-:W-:Y:S04]  /*b3b0*/  STL [R1+0x9e0], R25 ;  /* 0x0009e01901007387 */ /* 0x000fe80000100800 */
[----:B------:R-:W-:Y:S04]  /*b3c0*/  STS.U16 [R43+UR5+0xc380], R65 ;  /* 0x00c380412b007988 */ /* 0x000fe80008000405 */
[----:B------:R-:W-:Y:S01]  /*b3d0*/  STL [R1+0x9e8], R77 ;  /* 0x0009e84d01007387 */ /* 0x000fe20000100800 */
[----:B------:R-:W-:-:S03]  /*b3e0*/  LEA R71, P3, R29, R3, 0x1 ;  /* 0x000000031d477211 */ /* 0x000fc600078608ff */
[----:B------:R-:W-:Y:S04]  /*b3f0*/  STS.U16 [R43+UR5+0x780], R64 ;  /* 0x000780402b007988 */ /* 0x000fe80008000405 */
[----:B------:R-:W-:Y:S01]  /*b400*/  STL [R1+0x9f0], R30 ;  /* 0x0009f01e01007387 */ /* 0x000fe20000100800 */
[----:B------:R-:W-:-:S03]  /*b410*/  LEA.HI.X.SX32 R14, R14, R92, 0x1, P0 ;  /* 0x0000005c0e0e7211 */ /* 0x000fc600000f0eff */
[----:B------:R0:W-:Y:S04]  /*b420*/  STS.U16 [R43+UR5+0x4780], R63 ;  /* 0x0047803f2b007988 */ /* 0x0001e80008000405 */
[----:B------:R-:W-:Y:S04]  /*b430*/  STL [R1+0x9fc], R62 ;  /* 0x0009fc3e01007387 */ /* 0x000fe80000100800 */
[----:B------:R-:W-:Y:S01]  /*b440*/  STL [R1+0xa04], R70 ;  /* 0x000a044601007387 */ /* 0x000fe20000100800 */
[----:B0-----:R-:W-:-:S03]  /*b450*/  LEA R63, P2, R24, R3, 0x1 ;  /* 0x00000003183f7211 */ /* 0x001fc600078408ff */
[----:B------:R-:W-:Y:S01]  /*b460*/  STL [R1+0x9f8], R19 ;  /* 0x0009f81301007387 */ /* 0x000fe20000100800 */
[----:B------:R-:W-:-:S03]  /*b470*/  LEA.HI.X.SX32 R29, R29, R92, 0x1, P3 ;  /* 0x0000005c1d1d7211 */ /* 0x000fc600018f0eff */
[----:B------:R-:W-:Y:S01]  /*b480*/  STL [R1+0xa0c], R78 ;  /* 0x000a0c4e01007387 */ /* 0x000fe20000100800 */
[----:B------:R-:W-:-:S03]  /*b490*/  LEA.HI.X.SX32 R24, R24, R92, 0x1, P2 ;  /* 0x0000005c18187211 */ /* 0x000fc600010f0eff */
[----:B------:R-:W-:Y:S01]  /*b4a0*/  STL [R1+0xa00], R27 ;  /* 0x000a001b01007387 */ /* 0x000fe20000100800 */
[----:B------:R-:W-:-:S03]  /*b4b0*/  LEA R79, P0, R44, R3, 0x1 ;  /* 0x000000032c4f7211 */ /* 0x000fc600078008ff */
[----:B------:R-:W-:Y:S01]  /*b4c0*/  STL [R1+0xa08], R42 ;  /* 0x000a082a01007387 */ /* 0x000fe20000100800 */
[----:B------:R-:W-:-:S03]  /*b4d0*/  LEA R52, P2, R15, R3, 0x1 ;  /* 0x000000030f347211 */ /* 0x000fc600078408ff */
[----:B------:R-:W-:Y:S01]  /*b4e0*/  STL [R1+0xa14], R49 ;  /* 0x000a143101007387 */ /* 0x000fe20000100800 */
[----:B------:R-:W-:-:S03]  /*b4f0*/  LEA R64, P3, R22, R3, 0x1 ;  /* 0x0000000316407211 */ /* 0x000fc600078608ff */
[----:B------:R-:W-:Y:S01]  /*b500*/  STL [R1+0xa1c], R63 ;  /* 0x000a1c3f01007387 */ /* 0x000fe20000100800 */
[----:B------:R-:W-:-:S03]  /*b510*/  LEA.HI.X.SX32 R44, R44, R92, 0x1, P0 ;  /* 0x0000005c2c2c7211 */ /* 0x000fc600000f0eff */
        /* <DEDUP_REMOVED lines=15> */
[----:B------:R-:W-:-:S03]  /*b610*/  LEA R65, P0, R20, R3, 0x1 ;  /* 0x0000000314417211 */ /* 0x000fc600078008ff */
[----:B------:R-:W-:Y:S01]  /*b620*/  STL [R1+0xa30], R15 ;  /* 0x000a300f01007387 */ /* 0x000fe20000100800 */
[----:B------:R-:W-:-:S03]  /*b630*/  LEA.HI.X.SX32 R28, R28, R92, 0x1, P3 ;  /* 0x0000005c1c1c7211 */ /* 0x000fc600018f0eff */
        /* <DEDUP_REMOVED lines=44> */
[----:B------:R-:W2:Y:S01]  /*b900*/  LDL.LU R13, [R1+0x744] ;  /* 0x00074400010d7983 */ /* 0x000ea20000300800 */
[----:B------:R-:W-:-:S03]  /*b910*/  LEA.HI.X.SX32 R37, R37, R92, 0x1, P0 ;  /* 0x0000005c25257211 */ /* 0x000fc600000f0eff */
[----:B------:R-:W-:Y:S01]  /*b920*/  STL [R1+0xa94], R50 ;  /* 0x000a943201007387 */ /* 0x000fe20000100800 */
[----:B------:R-:W-:-:S03]  /*b930*/  LEA R57, P6, R56, R3, 0x1 ;  /* 0x0000000338397211 */ /* 0x000fc600078c08ff */
[----:B------:R-:W-:Y:S01]  /*b940*/  STL [R1+0xa9c], R17 ;  /* 0x000a9c1101007387 */ /* 0x000fe20000100800 */
[----:B------:R-:W-:-:S03]  /*b950*/  LEA.HI.X.SX32 R26, R26, R92, 0x1, P3 ;  /* 0x0000005c1a1a7211 */ /* 0x000fc600018f0eff */
[----:B------:R-:W-:Y:S01]  /*b960*/  STL [R1+0xaa4], R21 ;  /* 0x000aa41501007387 */ /* 0x000fe20000100800 */
[----:B------:R-:W-:-:S03]  /*b970*/  LEA.HI.X.SX32 R53, R39, R92, 0x1, P2 ;  /* 0x0000005c27357211 */ /* 0x000fc600010f0eff */
[----:B------:R-:W-:Y:S04]  /*b980*/  STL [R1+0xab0], R75 ;  /* 0x000ab04b01007387 */ /* 0x000fe80000100800 */
[----:B------:R-:W-:Y:S04]  /*b990*/  STL [R1+0xac0], R60 ;  /* 0x000ac03c01007387 */ /* 0x000fe80000100800 */
[----:B------:R-:W-:Y:S04]  /*b9a0*/  STL [R1+0xab8], R54 ;  /* 0x000ab83601007387 */ /* 0x000fe80000100800 */
[----:B------:R-:W-:Y:S04]  /*b9b0*/  STL [R1+0xac8], R68 ;  /* 0x000ac84401007387 */ /* 0x000fe80000100800 */
[----:B------:R-:W-:Y:S01]  /*b9c0*/  STL [R1+0xad0], R76 ;  /* 0x000ad04c01007387 */ /* 0x000fe20000100800 */
[----:B------:R-:W-:-:S03]  /*b9d0*/  LEA.HI.X.SX32 R23, R23, R92, 0x1, P4 ;  /* 0x0000005c17177211 */ /* 0x000fc600020f0eff */
[----:B------:R-:W-:Y:S01]  /*b9e0*/  STL [R1+0xaac], R37 ;  /* 0x000aac2501007387 */ /* 0x000fe20000100800 */
[-C--:B------:R-:W-:Y:S02]  /*b9f0*/  LEA.HI.X.SX32 R39, R32, R92.reuse, 0x1, P5 ;  /* 0x0000005c20277211 */ /* 0x080fe400028f0eff */
[----:B------:R-:W-:Y:S01]  /*ba00*/  LEA.HI.X.SX32 R56, R56, R92, 0x1, P6 ;  /* 0x0000005c38387211 */ /* 0x000fe200030f0eff */
[----:B------:R-:W-:Y:S01]  /*ba10*/  STL [R1+0xad8], R57 ;  /* 0x000ad83901007387 */ /* 0x000fe20000100800 */
[----:B------:R-:W0:Y:S03]  /*ba20*/  LDC R32, c[0x0][0x3a0] ;  /* 0x0000e800ff207b82 */ /* 0x000e260000000800 */
[----:B------:R-:W-:Y:S04]  /*ba30*/  STL [R1+0xabc], R26 ;  /* 0x000abc1a01007387 */ /* 0x000fe80000100800 */
[----:B------:R-:W-:Y:S04]  /*ba40*/  STL [R1+0xab4], R53 ;  /* 0x000ab43501007387 */ /* 0x000fe80000100800 */
[----:B------:R-:W3:Y:S01]  /*ba50*/  LDL.LU R92, [R1+0x740] ;  /* 0x00074000015c7983 */ /* 0x000ee20000300800 */
[----:B0-----:R-:W-:-:S05]  /*ba60*/  VIADD R90, R32, 0x3f ;  /* 0x0000003f205a7836 */ /* 0x001fca0000000000 */
[----:B------:R-:W-:-:S04]  /*ba70*/  ISETP.GT.AND P0, PT, R90, 0x3f, PT ;  /* 0x0000003f5a00780c */ /* 0x000fc80003f04270 */
[----:B------:R-:W-:Y:S01]  /*ba80*/  ISETP.LT.AND P0, PT, R12, R32, P0 ;  /* 0x000000200c00720c */ /* 0x000fe20000701270 */
[----:B------:R-:W-:Y:S01]  /*ba90*/  STL [R1+0xac4], R23 ;  /* 0x000ac41701007387 */ /* 0x000fe20000100800 */
[----:B------:R-:W-:-:S03]  /*baa0*/  PRMT R3, RZ, 0x7610, R3 ;  /* 0x00007610ff037816 */ /* 0x000fc60000000003 */
[----:B------:R-:W4:Y:S04]  /*bab0*/  LDL.LU R90, [R1+0x10ac] ;  /* 0x0010ac00015a7983 */ /* 0x000f280000300800 */
[----:B------:R-:W-:Y:S04]  /*bac0*/  STL [R1+0xacc], R39 ;  /* 0x000acc2701007387 */ /* 0x000fe80000100800 */
[----:B------:R-:W4:Y:S04]  /*bad0*/  LDL.LU R32, [R1+0x10a8] ;  /* 0x0010a80001207983 */ /* 0x000f280000300800 */
[----:B------:R-:W5:Y:S04]  /*bae0*/  LDL.LU R12, [R1+0x10a4] ;  /* 0x0010a400010c7983 */ /* 0x000f680000300800 */
[----:B------:R-:W-:Y:S04]  /*baf0*/  STL [R1+0xad4], R56 ;  /* 0x000ad43801007387 */ /* 0x000fe80000100800 */
[----:B--2---:R0:W-:Y:S04]  /*bb00*/  STS.U16 [R43+UR5+0x8780], R13 ;  /* 0x0087800d2b007988 */ /* 0x0041e80008000405 */
[----:B0-----:R-:W5:Y:S04]  /*bb10*/  LDL.LU R13, [R1+0x10a0] ;  /* 0x0010a000010d7983 */ /* 0x001f680000300800 */
[----:B---3--:R0:W-:Y:S02]  /*bb20*/  STS.U16 [R43+UR5+0xc780], R92 ;  /* 0x00c7805c2b007988 */ /* 0x0081e40008000405 */
[----:B0-----:R-:W-:-:S02]  /*bb30*/  @P0 IMAD.MOV.U32 R92, RZ, RZ, R45 ;  /* 0x000000ffff5c0224 */ /* 0x001fc400078e002d */
[----:B------:R-:W2:Y:S04]  /*bb40*/  LDL.LU R43, [R1+0x109c] ;  /* 0x00109c00012b7983 */ /* 0x000ea80000300800 */
[----:B------:R-:W3:Y:S04]  /*bb50*/  LDL.LU R45, [R1+0x1098] ;  /* 0x00109800012d7983 */ /* 0x000ee80000300800 */
[----:B------:R0:W3:Y:S04]  /*bb60*/  @P0 LDG.E.U16 R3, desc[UR16][R92.64] ;  /* 0x000000105c030981 */ /* 0x0000e8000c1e1500 */
[----:B------:R-:W3:Y:S01]  /*bb70*/  LDL.LU R93, [R1+0x748] ;  /* 0x00074800015d7983 */ /* 0x000ee20000300800 */
[----:B0-----:R-:W-:-:S02]  /*bb80*/  LOP3.LUT R92, R2, 0x70, RZ, 0x3c, !PT ;  /* 0x00000070025c7812 */ /* 0x001fc400078e3cff */
[----:B--2---:R-:W-:-:S03]  /*bb90*/  PRMT R43, RZ, 0x7610, R43 ;  /* 0x00007610ff2b7816 */ /* 0x004fc6000000002b */
[----:B---3--:R0:W-:Y:S02]  /*bba0*/  STS.U16 [R92+UR5+0xb80], R93 ;  /* 0x000b805d5c007988 */ /* 0x0081e40008000405 */
[----:B0-----:R-:W-:Y:S02]  /*bbb0*/  @P0 IMAD.MOV.U32 R92, RZ, RZ, R47 ;  /* 0x000000ffff5c0224 */ /* 0x001fe400078e002f */
[----:B------:R-:W-:Y:S02]  /*bbc0*/  @P0 IMAD.MOV.U32 R93, RZ, RZ, R30 ;  /* 0x000000ffff5d0224 */ /* 0x000fe400078e001e */
[----:B------:R-:W2:Y:S04]  /*bbd0*/  LDL.LU R30, [R1+0x1094] ;  /* 0x00109400011e7983 */ /* 0x000ea80000300800 */
[----:B------:R-:W3:Y:S04]  /*bbe0*/  LDL.LU R47, [R1+0x1090] ;  /* 0x00109000012f7983 */ /* 0x000ee80000300800 */
[----:B------:R0:W2:Y:S04]  /*bbf0*/  @P0 LDG.E.U16 R43, desc[UR16][R92.64] ;  /* 0x000000105c2b0981 */ /* 0x0000a8000c1e1500 */
[----:B------:R-:W2:Y:S01]  /*bc00*/  LDL.LU R93, [R1+0x750] ;  /* 0x00075000015d7983 */ /* 0x000ea20000300800 */
[----:B0-----:R-:W-:-:S02]  /*bc10*/  LOP3.LUT R92, R2, 0x70, RZ, 0x3c, !PT ;  /* 0x00000070025c7812 */ /* 0x001fc400078e3cff */
[----:B------:R-:W-:-:S03]  /*bc20*/  PRMT R45, RZ, 0x7610, R45 ;  /* 0x00007610ff2d7816 */ /* 0x000fc6000000002d */
[----:B--2---:R0:W-:Y:S02]  /*bc30*/  STS.U16 [R92+UR5+0x4b80], R93 ;  /* 0x004b805d5c007988 */ /* 0x0041e40008000405 */
[----:B0-----:R-:W-:Y:S02]  /*bc40*/  @P0 IMAD.MOV.U32 R92, RZ, RZ, R49 ;  /* 0x000000ffff5c0224 */ /* 0x001fe400078e0031 */
[----:B------:R-:W-:Y:S02]  /*bc50*/  @P0 IMAD.MOV.U32 R93, RZ, RZ, R14 ;  /* 0x000000ffff5d0224 */ /* 0x000fe400078e000e */
[----:B------:R-:W5:Y:S04]  /*bc60*/  LDL.LU R14, [R1+0x108c] ;  /* 0x00108c00010e7983 */ /* 0x000f680000300800 */
[----:B------:R-:W2:Y:S04]  /*bc70*/  LDL.LU R49, [R1+0x1088] ;  /* 0x0010880001317983 */ /* 0x000ea80000300800 */
[----:B------:R0:W2:Y:S04]  /*bc80*/  @P0 LDG.E.U16 R45, desc[UR16][R92.64] ;  /* 0x000000105c2d0981 */ /* 0x0000a8000c1e1500 */
[----:B------:R-:W2:Y:S01]  /*bc90*/  LDL.LU R93, [R1+0x754] ;  /* 0x00075400015d7983 */ /* 0x000ea20000300800 */
[----:B0-----:R-:W-:-:S02]  /*bca0*/  LOP3.LUT R92, R2, 0x70, RZ, 0x3c, !PT ;  /* 0x00000070025c7812 */ /* 0x001fc400078e3cff */
[----:B---3--:R-:W-:-:S03]  /*bcb0*/  PRMT R47, RZ, 0x7610, R47 ;  /* 0x00007610ff2f7816 */ /* 0x008fc6000000002f */
[----:B--2---:R0:W-:Y:S02]  /*bcc0*/  STS.U16 [R92+UR5+0x8b80], R93 ;  /* 0x008b805d5c007988 */ /* 0x0041e40008000405 */
[----:B0-----:R-:W-:Y:S02]  /*bcd0*/  @P0 IMAD.MOV.U32 R92, RZ, RZ, R52 ;  /* 0x000000ffff5c0224 */ /* 0x001fe400078e0034 */
[----:B------:R-:W-:Y:S02]  /*bce0*/  @P0 IMAD.MOV.U32 R93, RZ, RZ, R15 ;  /* 0x000000ffff5d0224 */ /* 0x000fe400078e000f */
[----:B------:R-:W5:Y:S04]  /*bcf0*/  LDL.LU R15, [R1+0x1084] ;  /* 0x00108400010f7983 */ /* 0x000f680000300800 */
[----:B------:R-:W2:Y:S04]  /*bd00*/  LDL.LU R52, [R1+0x1080] ;  /* 0x0010800001347983 */ /* 0x000ea80000300800 */
[----:B------:R0:W3:Y:S04]  /*bd10*/  @P0 LDG.E.U16 R47, desc[UR16][R92.64] ;  /* 0x000000105c2f0981 */ /* 0x0000e8000c1e1500 */
[----:B------:R-:W2:Y:S01]  /*bd20*/  LDL.LU R93, [R1+0x75c] ;  /* 0x00075c00015d7983 */ /* 0x000ea20000300800 */
[----:B0-----:R-:W-:-:S02]  /*bd30*/  LOP3.LUT R92, R2, 0x70, RZ, 0x3c, !PT ;  /* 0x00000070025c7812 */ /* 0x001fc400078e3cff */
[----:B------:R-:W-:-:S03]  /*bd40*/  PRMT R49, RZ, 0x7610, R49 ;  /* 0x00007610ff317816 */ /* 0x000fc60000000031 */
[----:B--2---:R0:W-:Y:S02]  /*bd50*/  STS.U16 [R92+UR5+0xcb80], R93 ;  /* 0x00cb805d5c007988 */ /* 0x0041e40008000405 */
[----:B0-----:R-:W-:Y:S02]  /*bd60*/  @P0 IMAD.MOV.U32 R92, RZ, RZ, R55 ;  /* 0x000000ffff5c0224 */ /* 0x001fe400078e0037 */
[----:B------:R-:W-:Y:S02]  /*bd70*/  @P0 IMAD.MOV.U32 R93, RZ, RZ, R28 ;  /* 0x000000ffff5d0224 */ /* 0x000fe400078e001c */
[----:B------:R-:W2:Y:S04]  /*bd80*/  LDL.LU R28, [R1+0x107c] ;  /* 0x00107c00011c7983 */ /* 0x000ea80000300800 */
[----:B------:R-:W2:Y:S04]  /*bd90*/  LDL.LU R55, [R1+0x1078] ;  /* 0x0010780001377983 */ /* 0x000ea80000300800 */
        /* <DEDUP_REMOVED lines=78> */
[----:B------:R-:W-:Y:S01]  /*c280*/  @P0 IMAD.MOV.U32 R92, RZ, RZ, R66 ;  /* 0x000000ffff5c0224 */ /* 0x000fe200078e0042 */
[----:B------:R-:W2:Y:S04]  /*c290*/  LDL.LU R0, [R1+0x1034] ;  /* 0x0010340001007983 */ /* 0x000ea80000300800 */
[----:B------:R-:W2:Y:S04]  /*c2a0*/  LDL.LU R66, [R1+0x1030] ;  /* 0x0010300001427983 */ /* 0x000ea80000300800 */
[----:B------:R0:W3:Y:S01]  /*c2b0*/  @P0 LDG.E.U16 R64, desc[UR16][R92.64] ;  /* 0x000000105c400981 */ /* 0x0000e2000c1e1500 */
[----:B------:R-:W-:-:S02]  /*c2c0*/  PRMT R65, RZ, 0x7610, R65 ;  /* 0x00007610ff417816 */ /* 0x000fc40000000041 */
[----:B0-----:R-:W-:Y:S01]  /*c2d0*/  LOP3.LUT R93, R2, 0x70, RZ, 0x3c, !PT ;  /* 0x00000070025d7812 */ /* 0x001fe200078e3cff */
[----:B------:R-:W-:-:S04]  /*c2e0*/  @P0 IMAD.MOV.U32 R92, RZ, RZ, R67 ;  /* 0x000000ffff5c0224 */ /* 0x000fc800078e0043 */
[----:B------:R0:W-:Y:S04]  /*c2f0*/  STS.U16 [R93+UR5+0x5780], R20 ;  /* 0x005780145d007988 */ /* 0x0001e80008000405 */
[----:B0-----:R-:W5:Y:S01]  /*c300*/  LDL.LU R20, [R1+0x102c] ;  /* 0x00102c0001147983 */ /* 0x001f620000300800 */
[----:B------:R-:W-:-:S03]  /*c310*/  @P0 IMAD.MOV.U32 R93, RZ, RZ, R21 ;  /* 0x000000ffff5d0224 */ /* 0x000fc600078e0015 */
[----:B------:R-:W5:Y:S04]  /*c320*/  LDL.LU R21, [R1+0x1028] ;  /* 0x0010280001157983 */ /* 0x000f680000300800 */
[----:B------:R-:W3:Y:S04]  /*c330*/  LDL.LU R67, [R1+0x1024] ;  /* 0x0010240001437983 */ /* 0x000ee80000300800 */
[----:B------:R0:W4:Y:S02]  /*c340*/  @P0 LDG.E.U16 R65, desc[UR16][R92.64] ;  /* 0x000000105c410981 */ /* 0x000124000c1e1500 */
[----:B0-----:R-:W-:Y:S01]  /*c350*/  LOP3.LUT R93, R2, 0x70, RZ, 0x3c, !PT ;  /* 0x00000070025d7812 */ /* 0x001fe200078e3cff */
[----:B------:R-:W-:-:S04]  /*c360*/  @P0 IMAD.MOV.U32 R92, RZ, RZ, R68 ;  /* 0x000000ffff5c0224 */ /* 0x000fc800078e0044 */
[----:B------:R0:W-:Y:S04]  /*c370*/  STS.U16 [R93+UR5+0x9780], R22 ;  /* 0x009780165d007988 */ /* 0x0001e80008000405 */
[----:B0-----:R-:W5:Y:S01]  /*c380*/  LDL.LU R22, [R1+0x1020] ;  /* 0x0010200001167983 */ /* 0x001f620000300800 */
[----:B------:R-:W-:-:S03]  /*c390*/  @P0 IMAD.MOV.U32 R93, RZ, RZ, R23 ;  /* 0x000000ffff5d0224 */ /* 0x000fc600078e0017 */
[----:B------:R-:W5:Y:S04]  /*c3a0*/  LDL.LU R23, [R1+0x101c] ;  /* 0x00101c0001177983 */ /* 0x000f680000300800 */
[----:B------:R-:W4:Y:S01]  /*c3b0*/  LDL.LU R68, [R1+0x1018] ;  /* 0x0010180001447983 */ /* 0x000f220000300800 */
[----:B--2---:R-:W-:-:S06]  /*c3c0*/  PRMT R66, RZ, 0x7610, R66 ;  /* 0x00007610ff427816 */ /* 0x004fcc0000000042 */
[----:B------:R0:W2:Y:S02]  /*c3d0*/  @P0 LDG.E.U16 R66, desc[UR16][R92.64] ;  /* 0x000000105c420981 */ /* 0x0000a4000c1e1500 */
[----:B0-----:R-:W-:Y:S01]  /*c3e0*/  LOP3.LUT R93, R2, 0x70, RZ, 0x3c, !PT ;  /* 0x00000070025d7812 */ /* 0x001fe200078e3cff */
[----:B------:R-:W-:-:S04]  /*c3f0*/  @P0 IMAD.MOV.U32 R92, RZ, RZ, R69 ;  /* 0x000000ffff5c0224 */ /* 0x000fc800078e0045 */
[----:B------:R0:W-:Y:S04]  /*c400*/  STS.U16 [R93+UR5+0xd780], R24 ;  /* 0x00d780185d007988 */ /* 0x0001e80008000405 */
[----:B0-----:R-:W5:Y:S01]  /*c410*/  LDL.LU R24, [R1+0x1014] ;  /* 0x0010140001187983 */ /* 0x001f620000300800 */
[----:B------:R-:W-:-:S03]  /*c420*/  @P0 IMAD.MOV.U32 R93, RZ, RZ, R25 ;  /* 0x000000ffff5d0224 */ /* 0x000fc600078e0019 */
[----:B------:R-:W5:Y:S04]  /*c430*/  LDL.LU R25, [R1+0x1010] ;  /* 0x0010100001197983 */ /* 0x000f680000300800 */
[----:B------:R-:W2:Y:S01]  /*c440*/  LDL.LU R69, [R1+0x100c] ;  /* 0x00100c0001457983 */ /* 0x000ea20000300800 */
[----:B---3--:R-:W-:-:S06]  /*c450*/  PRMT R67, RZ, 0x7610, R67 ;  /* 0x00007610ff437816 */ /* 0x008fcc0000000043 */
[----:B------:R0:W3:Y:S02]  /*c460*/  @P0 LDG.E.U16 R67, desc[UR16][R92.64] ;  /* 0x000000105c430981 */ /* 0x0000e4000c1e1500 */
[----:B0-----:R-:W-:Y:S01]  /*c470*/  LOP3.LUT R93, R2, 0x70, RZ, 0x3c, !PT ;  /* 0x00000070025d7812 */ /* 0x001fe200078e3cff */
[----:B------:R-:W-:-:S04]  /*c480*/  @P0 IMAD.MOV.U32 R92, RZ, RZ, R70 ;  /* 0x000000ffff5c0224 */ /* 0x000fc800078e0046 */
[----:B------:R0:W-:Y:S04]  /*c490*/  STS.U16 [R93+UR5+0x1b80], R26 ;  /* 0x001b801a5d007988 */ /* 0x0001e80008000405 */
[----:B0-----:R-:W5:Y:S01]  /*c4a0*/  LDL.LU R26, [R1+0x1008] ;  /* 0x00100800011a7983 */ /* 0x001f620000300800 */
[----:B------:R-:W-:Y:S01]  /*c4b0*/  @P0 IMAD.MOV.U32 R93, RZ, RZ, R27 ;  /* 0x000000ffff5d0224 */ /* 0x000fe200078e001b */
[----:B----4-:R-:W-:Y:S02]  /*c4c0*/  PRMT R68, RZ, 0x7610, R68 ;  /* 0x00007610ff447816 */ /* 0x010fe40000000044 */
[----:B------:R-:W5:Y:S04]  /*c4d0*/  LDL.LU R27, [R1+0x1004] ;  /* 0x00100400011b7983 */ /* 0x000f680000300800 */
[----:B------:R-:W4:Y:S04]  /*c4e0*/  LDL.LU R70, [R1+0x1000] ;  /* 0x0010000001467983 */ /* 0x000f280000300800 */
[----:B------:R0:W3:Y:S02]  /*c4f0*/  @P0 LDG.E.U16 R68, desc[UR16][R92.64] ;  /* 0x000000105c440981 */ /* 0x0000e4000c1e1500 */
[----:B0-----:R-:W-:Y:S01]  /*c500*/  LOP3.LUT R93, R2, 0x70, RZ, 0x3c, !PT ;  /* 0x00000070025d7812 */ /* 0x001fe200078e3cff */
[----:B------:R-:W-:-:S04]  /*c510*/  @P0 IMAD.MOV.U32 R92, RZ, RZ, R71 ;  /* 0x000000ffff5c0224 */ /* 0x000fc800078e0047 */
[----:B------:R0:W-:Y:S04]  /*c520*/  STS.U16 [R93+UR5+0x5b80], R28 ;  /* 0x005b801c5d007988 */ /* 0x0001e80008000405 */
[----:B0-----:R-:W5:Y:S01]  /*c530*/  LDL.LU R28, [R1+0xffc] ;  /* 0x000ffc00011c7983 */ /* 0x001f620000300800 */
[----:B------:R-:W-:-:S03]  /*c540*/  @P0 IMAD.MOV.U32 R93, RZ, RZ, R29 ;  /* 0x000000ffff5d0224 */ /* 0x000fc600078e001d */
[----:B------:R-:W5:Y:S04]  /*c550*/  LDL.LU R29, [R1+0xff8] ;  /* 0x000ff800011d7983 */ /* 0x000f680000300800 */
[----:B------:R-:W3:Y:S01]  /*c560*/  LDL.LU R71, [R1+0xff4] ;  /* 0x000ff40001477983 */ /* 0x000ee20000300800 */
        /* <DEDUP_REMOVED lines=9> */
[----:B----4-:R-:W-:-:S06]  /*c600*/  PRMT R70, RZ, 0x7610, R70 ;  /* 0x00007610ff467816 */ /* 0x010fcc0000000046 */
[----:B------:R0:W4:Y:S02]  /*c610*/  @P0 LDG.E.U16 R70, desc[UR16][R92.64] ;  /* 0x000000105c460981 */ /* 0x000124000c1e1500 */
[----:B0-----:R-:W-:Y:S01]  /*c620*/  LOP3.LUT R93, R2, 0x70, RZ, 0x3c, !PT ;  /* 0x00000070025d7812 */ /* 0x001fe200078e3cff */
[----:B------:R-:W-:-:S04]  /*c630*/  @P0 IMAD.MOV.U32 R92, RZ, RZ, R73 ;  /* 0x000000ffff5c0224 */ /* 0x000fc800078e0049 */
[----:B------:R0:W-:Y:S04]  /*c640*/  STS.U16 [R93+UR5+0xdb80], R32 ;  /* 0x00db80205d007988 */ /* 0x0001e80008000405 */
[----:B0-----:R-:W5:Y:S01]  /*c650*/  LDL.LU R32, [R1+0xfe4] ;  /* 0x000fe40001207983 */ /* 0x001f620000300800 */
[----:B------:R-:W-:-:S03]  /*c660*/  @P0 IMAD.MOV.U32 R93, RZ, RZ, R33 ;  /* 0x000000ffff5d0224 */ /* 0x000fc600078e0021 */
[----:B------:R-:W5:Y:S01]  /*c670*/  LDL.LU R33, [R1+0xfe0] ;  /* 0x000fe00001217983 */ /* 0x000f620000300800 */
[----:B---3--:R-:W-:-:S03]  /*c680*/  PRMT R71, RZ, 0x7610, R71 ;  /* 0x00007610ff477816 */ /* 0x008fc60000000047 */
        /* <DEDUP_REMOVED lines=22> */
[----:B------:R0:W-:Y:S02]  /*c7f0*/  STS.U16 [R93+UR5+0x9f80], R38 ;  /* 0x009f80265d007988 */ /* 0x0001e40008000405 */
[----:B0-----:R-:W-:Y:S02]  /*c800*/  @P0 IMAD.MOV.U32 R93, RZ, RZ, R39 ;  /* 0x000000ffff5d0224 */ /* 0x001fe400078e0027 */
[----:B------:R-:W5:Y:S04]  /*c810*/  LDL.LU R38, [R1+0xfc0] ;  /* 0x000fc00001267983 */ /* 0x000f680000300800 */
[----:B------:R-:W5:Y:S01]  /*c820*/  LDL.LU R39, [R1+0xfbc] ;  /* 0x000fbc0001277983 */ /* 0x000f620000300800 */
[----:B----4-:R-:W-:-:S03]  /*c830*/  PRMT R74, RZ, 0x7610, R74 ;  /* 0x00007610ff4a7816 */ /* 0x010fc6000000004a */
[----:B------:R-:W4:Y:S04]  /*c840*/  LDL.LU R76, [R1+0xfb8] ;  /* 0x000fb800014c7983 */ /* 0x000f280000300800 */
[----:B------:R0:W3:Y:S02]  /*c850*/  @P0 LDG.E.U16 R74, desc[UR16][R92.64] ;  /* 0x000000105c4a0981 */ /* 0x0000e4000c1e1500 */
[----:B0-----:R-:W-:Y:S01]  /*c860*/  LOP3.LUT R93, R2, 0x70, RZ, 0x3c, !PT ;  /* 0x00000070025d7812 */ /* 0x001fe200078e3cff */
[----:B------:R-:W-:-:S04]  /*c870*/  @P0 IMAD.MOV.U32 R92, RZ, RZ, R41 ;  /* 0x000000ffff5c0224 */ /* 0x000fc800078e0029 */
[----:B------:R0:W-:Y:S02]  /*c880*/  STS.U16 [R93+UR5+0xdf80], R40 ;  /* 0x00df80285d007988 */ /* 0x0001e40008000405 */
[----:B0-----:R-:W-:Y:S02]  /*c890*/  @P0 IMAD.MOV.U32 R93, RZ, RZ, R77 ;  /* 0x000000ffff5d0224 */ /* 0x001fe400078e004d */
[----:B------:R-:W5:Y:S04]  /*c8a0*/  LDL.LU R40, [R1+0xfb4] ;  /* 0x000fb40001287983 */ /* 0x000f680000300800 */
[----:B------:R-:W3:Y:S04]  /*c8b0*/  LDL.LU R77, [R1+0xfb0] ;  /* 0x000fb000014d7983 */ /* 0x000ee80000300800 */
[----:B------:R-:W5:Y:S01]  /*c8c0*/  LDL.LU R41, [R1+0xfac] ;  /* 0x000fac0001297983 */ /* 0x000f620000300800 */
[----:B--2---:R-:W-:-:S06]  /*c8d0*/  PRMT R75, RZ, 0x7610, R75 ;  /* 0x00007610ff4b7816 */ /* 0x004fcc000000004b */
[----:B------:R0:W2:Y:S02]  /*c8e0*/  @P0 LDG.E.U16 R75, desc[UR16][R92.64] ;  /* 0x000000105c4b0981 */ /* 0x0000a4000c1e1500 */
[----:B0-----:R-:W-:Y:S02]  /*c8f0*/  @P0 IMAD.MOV.U32 R93, RZ, RZ, R42 ;  /* 0x000000ffff5d0224 */ /* 0x001fe400078e002a */
[----:B------:R-:W-:Y:S01]  /*c900*/  @P0 IMAD.MOV.U32 R92, RZ, RZ, R78 ;  /* 0x000000ffff5c0224 */ /* 0x000fe200078e004e */
[----:B------:R-:W5:Y:S04]  /*c910*/  LDL.LU R42, [R1+0xfa8] ;  /* 0x000fa800012a7983 */ /* 0x000f680000300800 */
[----:B------:R-:W2:Y:S04]  /*c920*/  LDL.LU R78, [R1+0xfa4] ;  /* 0x000fa400014e7983 */ /* 0x000ea80000300800 */
[----:B------:R0:W-:Y:S01]  /*c930*/  STS.U16 [R0+UR5+0x20400], R43 ;  /* 0x0204002b00007988 */ /* 0x0001e20008000405 */
[----:B----4-:R-:W-:-:S03]  /*c940*/  PRMT R76, RZ, 0x7610, R76 ;  /* 0x00007610ff4c7816 */ /* 0x010fc6000000004c */
[----:B0-----:R-:W5:Y:S04]  /*c950*/  LDL.LU R43, [R1+0xfa0] ;  /* 0x000fa000012b7983 */ /* 0x001f680000300800 */
[----:B------:R0:W4:Y:S04]  /*c960*/  @P0 LDG.E.U16 R76, desc[UR16][R92.64] ;  /* 0x000000105c4c0981 */ /* 0x000128000c1e1500 */
[----:B------:R1:W-:Y:S01]  /*c970*/  STS.U16 [R0+UR5+0x20800], R45 ;  /* 0x0208002d00007988 */ /* 0x0003e20008000405 */
[----:B0-----:R-:W-:Y:S02]  /*c980*/  @P0 IMAD.MOV.U32 R92, RZ, RZ, R79 ;  /* 0x000000ffff5c0224 */ /* 0x001fe400078e004f */
[----:B------:R-:W-:-:S02]  /*c990*/  @P0 IMAD.MOV.U32 R93, RZ, RZ, R44 ;  /* 0x000000ffff5d0224 */ /* 0x000fc400078e002c */
[----:B------:R-:W5:Y:S04]  /*c9a0*/  LDL.LU R44, [R1+0xf9c] ;  /* 0x000f9c00012c7983 */ /* 0x000f680000300800 */
[----:B------:R-:W4:Y:S04]  /*c9b0*/  LDL.LU R79, [R1+0xf98] ;  /* 0x000f9800014f7983 */ /* 0x000f280000300800 */
[----:B-1----:R-:W5:Y:S01]  /*c9c0*/  LDL.LU R45, [R1+0xf94] ;  /* 0x000f9400012d7983 */ /* 0x002f620000300800 */
[----:B---3--:R-:W-:-:S06]  /*c9d0*/  PRMT R77, RZ, 0x7610, R77 ;  /* 0x00007610ff4d7816 */ /* 0x008fcc000000004d */
[----:B------:R0:W3:Y:S04]  /*c9e0*/  @P0 LDG.E.U16 R77, desc[UR16][R92.64] ;  /* 0x000000105c4d0981 */ /* 0x0000e8000c1e1500 */
[----:B------:R1:W-:Y:S01]  /*c9f0*/  STS.U16 [R0+UR5+0x20c00], R47 ;  /* 0x020c002f00007988 */ /* 0x0003e20008000405 */
[----:B0-----:R-:W-:Y:S02]  /*ca00*/  @P0 IMAD.MOV.U32 R92, RZ, RZ, R80 ;  /* 0x000000ffff5c0224 */ /* 0x001fe400078e0050 */
[----:B------:R-:W-:Y:S02]  /*ca10*/  @P0 IMAD.MOV.U32 R93, RZ, RZ, R46 ;  /* 0x000000ffff5d0224 */ /* 0x000fe400078e002e */
[----:B------:R-:W5:Y:S04]  /*ca20*/  LDL.LU R46, [R1+0xf90] ;  /* 0x000f9000012e7983 */ /* 0x000f680000300800 */
[----:B------:R-:W3:Y:S04]  /*ca30*/  LDL.LU R80, [R1+0xf8c] ;  /* 0x000f8c0001507983 */ /* 0x000ee80000300800 */
[----:B-1----:R-:W5:Y:S01]  /*ca40*/  LDL.LU R47, [R1+0xf88] ;  /* 0x000f8800012f7983 */ /* 0x002f620000300800 */
[----:B--2---:R-:W-:-:S06]  /*ca50*/  PRMT R78, RZ, 0x7610, R78 ;  /* 0x00007610ff4e7816 */ /* 0x004fcc000000004e */
[----:B------:R0:W2:Y:S02]  /*ca60*/  @P0 LDG.E.U16 R78, desc[UR16][R92.64] ;  /* 0x000000105c4e0981 */ /* 0x0000a4000c1e1500 */
[----:B0-----:R-:W-:Y:S02]  /*ca70*/  @P0 IMAD.MOV.U32 R93, RZ, RZ, R48 ;  /* 0x000000ffff5d0224 */ /* 0x001fe400078e0030 */
[----:B------:R-:W-:Y:S01]  /*ca80*/  @P0 IMAD.MOV.U32 R92, RZ, RZ, R81 ;  /* 0x000000ffff5c0224 */ /* 0x000fe200078e0051 */
[----:B------:R-:W5:Y:S04]  /*ca90*/  LDL.LU R48, [R1+0xf84] ;  /* 0x000f840001307983 */ /* 0x000f680000300800 */
[----:B------:R-:W2:Y:S01]  /*caa0*/  LDL.LU R81, [R1+0xf80] ;  /* 0x000f800001517983 */ /* 0x000ea20000300800 */
[----:B----4-:R-:W-:-:S06]  /*cab0*/  PRMT R79, RZ, 0x7610, R79 ;  /* 0x00007610ff4f7816 */ /* 0x010fcc000000004f */
[----:B------:R0:W4:Y:S02]  /*cac0*/  @P0 LDG.E.U16 R79, desc[UR16][R92.64] ;  /* 0x000000105c4f0981 */ /* 0x000124000c1e1500 */
[----:B0-----:R-:W-:Y:S02]  /*cad0*/  @P0 IMAD.MOV.U32 R92, RZ, RZ, R51 ;  /* 0x000000ffff5c0224 */ /* 0x001fe400078e0033 */
[----:B------:R-:W-:Y:S01]  /*cae0*/  @P0 IMAD.MOV.U32 R93, RZ, RZ, R50 ;  /* 0x000000ffff5d0224 */ /* 0x000fe200078e0032 */
[----:B------:R0:W-:Y:S01]  /*caf0*/  STS.U16 [R0+UR5+0x20000], R3 ;  /* 0x0200000300007988 */ /* 0x0001e20008000405 */
[----:B---3--:R-:W-:-:S06]  /*cb00*/  PRMT R80, RZ, 0x7610, R80 ;  /* 0x00007610ff507816 */ /* 0x008fcc0000000050 */
[----:B------:R1:W3:Y:S01]  /*cb10*/  @P0 LDG.E.U16 R80, desc[UR16][R92.64] ;  /* 0x000000105c500981 */ /* 0x0002e2000c1e1500 */
[----:B0-----:R-:W-:Y:S01]  /*cb20*/  PRMT R3, RZ, 0x7610, R3 ;  /* 0x00007610ff037816 */ /* 0x001fe20000000003 */
[----:B-1----:R-:W-:Y:S02]  /*cb30*/  @P0 IMAD.MOV.U32 R92, RZ, RZ, R54 ;  /* 0x000000ffff5c0224 */ /* 0x002fe400078e0036 */
[----:B------:R-:W-:Y:S01]  /*cb40*/  @P0 IMAD.MOV.U32 R93, RZ, RZ, R53 ;  /* 0x000000ffff5d0224 */ /* 0x000fe200078e0035 */
[----:B--2---:R-:W-:-:S06]  /*cb50*/  PRMT R81, RZ, 0x7610, R81 ;  /* 0x00007610ff517816 */ /* 0x004fcc0000000051 */
[----:B------:R0:W2:Y:S02]  /*cb60*/  @P0 LDG.E.U16 R81, desc[UR16][R92.64] ;  /* 0x000000105c510981 */ /* 0x0000a4000c1e1500 */
[----:B0-----:R-:W-:Y:S02]  /*cb70*/  @P0 IMAD.MOV.U32 R92, RZ, RZ, R57 ;  /* 0x000000ffff5c0224 */ /* 0x001fe400078e0039 */
[----:B------:R-:W-:-:S05]  /*cb80*/  @P0 IMAD.MOV.U32 R93, RZ, RZ, R56 ;  /* 0x000000ffff5d0224 */ /* 0x000fca00078e0038 */
[----:B------:R0:W2:Y:S02]  /*cb90*/  @P0 LDG.E.U16 R3, desc[UR16][R92.64] ;  /* 0x000000105c030981 */ /* 0x0000a4000c1e1500 */
[----:B0-----:R-:W0:Y:S01]  /*cba0*/  S2R R93, SR_TID.X ;  /* 0x00000000005d7919 */ /* 0x001e220000002100 */
[----:B------:R-:W-:Y:S01]  /*cbb0*/  LOP3.LUT R92, R0, 0x20, RZ, 0x3c, !PT ;  /* 0x00000020005c7812 */ /* 0x000fe200078e3cff */
[----:B------:R1:W-:Y:S04]  /*cbc0*/  STS.U16 [R0+UR5+0x21000], R49 ;  /* 0x0210003100007988 */ /* 0x0003e80008000405 */
[----:B------:R-:W-:Y:S04]  /*cbd0*/  STS.U16 [R0+UR5+0x21400], R52 ;  /* 0x0214003400007988 */ /* 0x000fe80008000405 */
[----:B------:R-:W-:Y:S04]  /*cbe0*/  STS.U16 [R0+UR5+0x21800], R55 ;  /* 0x0218003700007988 */ /* 0x000fe80008000405 */
[----:B------:R-:W-:Y:S04]  /*cbf0*/  STS.U16 [R0+UR5+0x21c00], R58 ;  /* 0x021c003a00007988 */ /* 0x000fe80008000405 */
[----:B------:R-:W-:Y:S04]  /*cc00*/  STS.U16 [R92+UR5+0x20100], R59 ;  /* 0x0201003b5c007988 */ /* 0x000fe80008000405 */
[----:B------:R-:W-:Y:S04]  /*cc10*/  STS.U16 [R92+UR5+0x20500], R60 ;  /* 0x0205003c5c007988 */ /* 0x000fe80008000405 */
[----:B------:R-:W-:Y:S01]  /*cc20*/  STS.U16 [R92+UR5+0x20900], R61 ;  /* 0x0209003d5c007988 */ /* 0x000fe20008000405 */
[----:B0-----:R-:W-:-:S03]  /*cc30*/  SHF.R.U32.HI R93, RZ, 0x5, R93 ;  /* 0x00000005ff5d7819 */ /* 0x001fc6000001165d */
[----:B------:R-:W-:Y:S04]  /*cc40*/  STS.U16 [R92+UR5+0x20d00], R62 ;  /* 0x020d003e5c007988 */ /* 0x000fe80008000405 */
[----:B------:R-:W-:Y:S01]  /*cc50*/  STS.U16 [R92+UR5+0x21100], R63 ;  /* 0x0211003f5c007988 */ /* 0x000fe20008000405 */
[----:B------:R-:W-:Y:S02]  /*cc60*/  ISETP.NE.U32.AND P0, PT, R93, RZ, PT ;  /* 0x000000ff5d00720c */ /* 0x000fe40003f05070 */
[----:B------:R-:W0:Y:S01]  /*cc70*/  LDC R93, c[0x0][0x3a0] ;  /* 0x0000e800ff5d7b82 */ /* 0x000e220000000800 */
[----:B------:R-:W-:Y:S04]  /*cc80*/  STS.U16 [R92+UR5+0x21500], R64 ;  /* 0x021500405c007988 */ /* 0x000fe80008000405 */
[----:B------:R-:W-:Y:S04]  /*cc90*/  STS.U16 [R92+UR5+0x21900], R65 ;  /* 0x021900415c007988 */ /* 0x000fe80008000405 */
[----:B------:R3:W-:Y:S04]  /*cca0*/  STS.U16 [R92+UR5+0x21d00], R66 ;  /* 0x021d00425c007988 */ /* 0x0007e80008000405 */
[----:B-1----:R1:W5:Y:S04]  /*ccb0*/  LDL.LU R49, [R1+0xf7c] ;  /* 0x000f7c0001317983 */ /* 0x0023680000300800 */
[----:B------:R1:W5:Y:S01]  /*ccc0*/  LDL.LU R50, [R1+0xf78] ;  /* 0x000f780001327983 */ /* 0x0003620000300800 */
[----:B---3--:R-:W-:-:S03]  /*ccd0*/  LOP3.LUT R92, R0, 0x40, RZ, 0x3c, !PT ;  /* 0x00000040005c7812 */ /* 0x008fc600078e3cff */
[----:B------:R1:W5:Y:S04]  /*cce0*/  LDL.LU R51, [R1+0xf74] ;  /* 0x000f740001337983 */ /* 0x0003680000300800 */
[----:B------:R-:W-:Y:S04]  /*ccf0*/  STS.U16 [R92+UR5+0x20200], R67 ;  /* 0x020200435c007988 */ /* 0x000fe80008000405 */
[----:B------:R-:W-:Y:S04]  /*cd00*/  STS.U16 [R92+UR5+0x20600], R68 ;  /* 0x020600445c007988 */ /* 0x000fe80008000405 */
[----:B------:R-:W-:Y:S04]  /*cd10*/  STS.U16 [R92+UR5+0x20a00], R69 ;  /* 0x020a00455c007988 */ /* 0x000fe80008000405 */
[----:B------:R-:W-:Y:S04]  /*cd20*/  STS.U16 [R92+UR5+0x20e00], R70 ;  /* 0x020e00465c007988 */ /* 0x000fe80008000405 */
[----:B------:R-:W-:Y:S04]  /*cd30*/  STS.U16 [R92+UR5+0x21200], R71 ;  /* 0x021200475c007988 */ /* 0x000fe80008000405 */
[----:B------:R-:W-:Y:S04]  /*cd40*/  STS.U16 [R92+UR5+0x21600], R72 ;  /* 0x021600485c007988 */ /* 0x000fe80008000405 */
[----:B------:R-:W-:Y:S04]  /*cd50*/  STS.U16 [R92+UR5+0x21a00], R73 ;  /* 0x021a00495c007988 */ /* 0x000fe80008000405 */
[----:B------:R3:W-:Y:S01]  /*cd60*/  STS.U16 [R92+UR5+0x21e00], R74 ;  /* 0x021e004a5c007988 */ /* 0x0007e20008000405 */
[----:B0-----:R-:W-:-:S03]  /*cd70*/  VIADD R93, R93, 0x3f ;  /* 0x0000003f5d5d7836 */ /* 0x001fc60000000000 */
[----:B------:R1:W5:Y:S04]  /*cd80*/  LDL.LU R52, [R1+0xf70] ;  /* 0x000f700001347983 */ /* 0x0003680000300800 */
[----:B------:R1:W5:Y:S01]  /*cd90*/  LDL.LU R53, [R1+0xf6c] ;  /* 0x000f6c0001357983 */ /* 0x0003620000300800 */
[----:B---3--:R-:W-:-:S03]  /*cda0*/  LOP3.LUT R92, R0, 0x60, RZ, 0x3c, !PT ;  /* 0x00000060005c7812 */ /* 0x008fc600078e3cff */
[----:B------:R1:W5:Y:S04]  /*cdb0*/  LDL.LU R54, [R1+0xf68] ;  /* 0x000f680001367983 */ /* 0x0003680000300800 */
[----:B------:R0:W-:Y:S04]  /*cdc0*/  STS.U16 [R92+UR5+0x20300], R75 ;  /* 0x0203004b5c007988 */ /* 0x0001e80008000405 */
[----:B------:R3:W-:Y:S04]  /*cdd0*/  STS.U16 [R92+UR5+0x20700], R76 ;  /* 0x0207004c5c007988 */ /* 0x0007e80008000405 */
[----:B------:R0:W-:Y:S04]  /*cde0*/  STS.U16 [R92+UR5+0x20b00], R77 ;  /* 0x020b004d5c007988 */ /* 0x0001e80008000405 */
[----:B------:R0:W-:Y:S04]  /*cdf0*/  STS.U16 [R92+UR5+0x20f00], R78 ;  /* 0x020f004e5c007988 */ /* 0x0001e80008000405 */
[----:B----4-:R4:W-:Y:S04]  /*ce00*/  STS.U16 [R92+UR5+0x21300], R79 ;  /* 0x0213004f5c007988 */ /* 0x0109e80008000405 */
[----:B------:R0:W-:Y:S04]  /*ce10*/  STS.U16 [R92+UR5+0x21700], R80 ;  /* 0x021700505c007988 */ /* 0x0001e80008000405 */
[----:B------:R1:W5:Y:S04]  /*ce20*/  LDL.LU R55, [R1+0xf64] ;  /* 0x000f640001377983 */ /* 0x0003680000300800 */
[----:B------:R1:W5:Y:S04]  /*ce30*/  LDL.LU R56, [R1+0xf60] ;  /* 0x000f600001387983 */ /* 0x0003680000300800 */
[----:B------:R1:W5:Y:S04]  /*ce40*/  LDL.LU R57, [R1+0xf5c] ;  /* 0x000f5c0001397983 */ /* 0x0003680000300800 */
[----:B------:R1:W5:Y:S04]  /*ce50*/  LDL.LU R58, [R1+0xf58] ;  /* 0x000f5800013a7983 */ /* 0x0003680000300800 */
[----:B------:R1:W5:Y:S04]  /*ce60*/  LDL.LU R59, [R1+0xf54] ;  /* 0x000f5400013b7983 */ /* 0x0003680000300800 */
[----:B------:R1:W5:Y:S01]  /*ce70*/  LDL.LU R60, [R1+0xf50] ;  /* 0x000f5000013c7983 */ /* 0x0003620000300800 */
[----:B------:R-:W-:-:S03]  /*ce80*/  UIADD3 UR4, UPT, UPT, UR5, 0x10000, URZ ;  /* 0x0001000005047890 */ /* 0x000fc6000fffe0ff */
[----:B------:R1:W5:Y:S01]  /*ce90*/  LDL.LU R61, [R1+0xf4c] ;  /* 0x000f4c00013d7983 */ /* 0x0003620000300800 */
[----:B------:R-:W-:-:S03]  /*cea0*/  UIADD3 UR9, UPT, UPT, UR5, 0x22000, URZ ;  /* 0x0002200005097890 */ /* 0x000fc6000fffe0ff */
[----:B------:R1:W5:Y:S04]  /*ceb0*/  LDL.LU R62, [R1+0xf48] ;  /* 0x000f4800013e7983 */ /* 0x0003680000300800 */
[----:B------:R1:W5:Y:S04]  /*cec0*/  LDL.LU R63, [R1+0xf44] ;  /* 0x000f4400013f7983 */ /* 0x0003680000300800 */
[----:B------:R1:W5:Y:S01]  /*ced0*/  LDL.LU R64, [R1+0xf40] ;  /* 0x000f400001407983 */ /* 0x0003620000300800 */
[----:B------:R-:W-:-:S03]  /*cee0*/  ISETP.LT.OR P2, PT, R93, 0x40, P0 ;  /* 0x000000405d00780c */ /* 0x000fc60000741670 */
[----:B------:R1:W5:Y:S01]  /*cef0*/  LDL.LU R65, [R1+0xf3c] ;  /* 0x000f3c0001417983 */ /* 0x0003620000300800 */
[----:B------:R-:W-:-:S03]  /*cf00*/  USHF.R.U32.HI UR4, URZ, 0x4, UR4 ;  /* 0x00000004ff047899 */ /* 0x000fc60008011604 */
[----:B------:R1:W5:Y:S01]  /*cf10*/  LDL.LU R66, [R1+0xf38] ;  /* 0x000f380001427983 */ /* 0x0003620000300800 */
[----:B------:R-:W-:-:S03]  /*cf20*/  USHF.R.U32.HI UR10, URZ, 0x4, UR9 ;  /* 0x00000004ff0a7899 */ /* 0x000fc60008011609 */
[----:B------:R1:W5:Y:S04]  /*cf30*/  LDL.LU R67, [R1+0xf34] ;  /* 0x000f340001437983 */ /* 0x0003680000300800 */
[----:B------:R1:W5:Y:S01]  /*cf40*/  LDL.LU R68, [R1+0xf30] ;  /* 0x000f300001447983 */ /* 0x0003620000300800 */
[----:B------:R-:W-:-:S03]  /*cf50*/  USGXT.U32 UR9, UR4, 0xe ;  /* 0x0000000e0409789a */ /* 0x000fc60008000000 */
[----:B------:R1:W5:Y:S01]  /*cf60*/  LDL.LU R69, [R1+0xf2c] ;  /* 0x000f2c0001457983 */ /* 0x0003620000300800 */
[----:B------:R-:W-:-:S03]  /*cf70*/  USGXT.U32 UR10, UR10, 0xe ;  /* 0x0000000e0a0a789a */ /* 0x000fc60008000000 */
[----:B------:R1:W5:Y:S04]  /*cf80*/  LDL.LU R70, [R1+0xf28] ;  /* 0x000f280001467983 */ /* 0x0003680000300800 */
[----:B------:R1:W5:Y:S04]  /*cf90*/  LDL.LU R71, [R1+0xf24] ;  /* 0x000f240001477983 */ /* 0x0003680000300800 */
[----:B------:R1:W5:Y:S01]  /*cfa0*/  LDL.LU R72, [R1+0xf20] ;  /* 0x000f200001487983 */ /* 0x0003620000300800 */
[----:B------:R-:W-:-:S03]  /*cfb0*/  UIADD3 UR12, UP1, UPT, UR9, 0x2000080, URZ ;  /* 0x02000080090c7890 */ /* 0x000fc6000ff3e0ff */
[----:B------:R1:W5:Y:S01]  /*cfc0*/  LDL.LU R73, [R1+0xf1c] ;  /* 0x000f1c0001497983 */ /* 0x0003620000300800 */
[----:B------:R-:W-:-:S03]  /*cfd0*/  UIADD3 UR14, UP2, UPT, UR10, 0x2, URZ ;  /* 0x000000020a0e7890 */ /* 0x000fc6000ff5e0ff */
[----:B------:R1:W5:Y:S01]  /*cfe0*/  LDL.LU R74, [R1+0xf18] ;  /* 0x000f1800014a7983 */ /* 0x0003620000300800 */
[----:B------:R-:W-:-:S03]  /*cff0*/  UMOV UR13, URZ ;  /* 0x000000ff000d7c82 */ /* 0x000fc60008000000 */
[----:B0-----:R1:W5:Y:S01]  /*d000*/  LDL.LU R75, [R1+0xf14] ;  /* 0x000f1400014b7983 */ /* 0x0013620000300800 */
[----:B------:R-:W-:-:S03]  /*d010*/  UMOV UR15, URZ ;  /* 0x000000ff000f7c82 */ /* 0x000fc60008000000 */
[----:B---3--:R1:W5:Y:S01]  /*d020*/  LDL.LU R76, [R1+0xf10] ;  /* 0x000f1000014c7983 */ /* 0x0083620000300800 */
[----:B------:R-:W-:-:S03]  /*d030*/  UIADD3.X UR13, UPT, UPT, UR13, 0x40004040, URZ, UP1, !UPT ;  /* 0x400040400d0d7890 */ /* 0x000fc60008ffe4ff */
[----:B------:R1:W5:Y:S01]  /*d040*/  LDL.LU R77, [R1+0xf0c] ;  /* 0x000f0c00014d7983 */ /* 0x0003620000300800 */
[----:B------:R-:W-:-:S03]  /*d050*/  UIADD3.X UR15, UPT, UPT, UR15, 0x40004040, URZ, UP2, !UPT ;  /* 0x400040400f0f7890 */ /* 0x000fc600097fe4ff */
[----:B------:R1:W5:Y:S01]  /*d060*/  LDL.LU R78, [R1+0xf08] ;  /* 0x000f0800014e7983 */ /* 0x0003620000300800 */
[----:B------:R-:W-:-:S03]  /*d070*/  UMOV UR4, URZ ;  /* 0x000000ff00047c82 */ /* 0x000fc60008000000 */
[----:B----4-:R1:W5:Y:S01]  /*d080*/  LDL.LU R79, [R1+0xf04] ;  /* 0x000f0400014f7983 */ /* 0x0103620000300800 */
[----:B------:R-:W-:-:S03]  /*d090*/  IMAD.SHL.U32 R91, R91, 0x40, RZ ;  /* 0x000000405b5b7824 */ /* 0x000fc600078e00ff */
[----:B------:R1:W5:Y:S04]  /*d0a0*/  LDL.LU R80, [R1+0xf00] ;  /* 0x000f000001507983 */ /* 0x0003680000300800 */
[----:B--2---:R0:W-:Y:S04]  /*d0b0*/  STS.U16 [R92+UR5+0x21b00], R81 ;  /* 0x021b00515c007988 */ /* 0x0041e80008000405 */
[----:B0-----:R1:W5:Y:S04]  /*d0c0*/  LDL.LU R81, [R1+0xefc] ;  /* 0x000efc0001517983 */ /* 0x0013680000300800 */
[----:B------:R0:W-:Y:S01]  /*d0d0*/  STS.U16 [R92+UR5+0x21f00], R3 ;  /* 0x021f00035c007988 */ /* 0x0001e20008000405 */
[----:B------:R2:W-:Y:S06]  /*d0e0*/  MEMBAR.ALL.CTA ;  /* 0x0000000000007992 */ /* 0x0005ec0000008000 */
[----:B--2---:R-:W2:Y:S01]  /*d0f0*/  FENCE.VIEW.ASYNC.S ;  /* 0x00000000000073c6 */ /* 0x004ea20000000000 */
[----:B0-----:R-:W-:-:S04]  /*d100*/  SHF.R.S32.HI R3, RZ, 0x1f, R93 ;  /* 0x0000001fff037819 */ /* 0x001fc8000001145d */
[----:B------:R-:W-:-:S04]  /*d110*/  LEA.HI R3, R3, R93, RZ, 0x6 ;  /* 0x0000005d03037211 */ /* 0x000fc800078f30ff */
[----:B------:R-:W-:-:S04]  /*d120*/  SHF.R.S32.HI R3, RZ, 0x6, R3 ;  /* 0x00000006ff037819 */ /* 0x000fc80000011403 */
[----:B------:R-:W-:-:S05]  /*d130*/  VIMNMX R3, PT, PT, R3, 0x1, !PT ;  /* 0x0000000103037848 */ /* 0x000fca0007fe0100 */
[----:B------:R-:W-:-:S05]  /*d140*/  VIADD R92, R3, 0xffffffff ;  /* 0xffffffff035c7836 */ /* 0x000fca0000000000 */
[----:B------:R0:W-:Y:S01]  /*d150*/  STL [R1+0xeec], R92 ;  /* 0x000eec5c01007387 */ /* 0x0001e20000100800 */
[----:B--2---:R-:W-:Y:S01]  /*d160*/  BAR.SYNC.DEFER_BLOCKING 0x0 ;  /* 0x0000000000007b1d */ /* 0x004fe20000010000 */
[----:B------:R-:W-:Y:S01]  /*d170*/  ISETP.NE.U32.AND P3, PT, R92, RZ, PT ;  /* 0x000000ff5c00720c */ /* 0x000fe20003f65070 */
[----:B0-----:R-:W-:-:S04]  /*d180*/  IMAD.SHL.U32 R92, R90, 0x40, RZ ;  /* 0x000000405a5c7824 */ /* 0x001fc800078e00ff */
[----:B-1----:R-:W-:Y:S08]  /*d190*/  @P2 BRA `(.L_x_6) ;  /* 0x00000004007c2947 */ /* 0x002ff00003800000 */
[----:B------:R-:W-:Y:S02]  /*d1a0*/  USHF.R.U32.HI UR58, URZ, 0x4, UR5 ;  /* 0x00000004ff3a7899 */ /* 0x000fe40008011605 */
[----:B------:R-:W-:Y:S02]  /*d1b0*/  UIADD3 UR50, UPT, UPT, UR5, 0x20000, URZ ;  /* 0x0002000005327890 */ /* 0x000fe4000fffe0ff */
[----:B------:R-:W-:Y:S02]  /*d1c0*/  USGXT.U32 UR58, UR58, 0xe ;  /* 0x0000000e3a3a789a */ /* 0x000fe40008000000 */
[----:B------:R-:W-:Y:S02]  /*d1d0*/  USHF.R.U32.HI UR50, URZ, 0x4, UR50 ;  /* 0x00000004ff327899 */ /* 0x000fe40008011632 */
[----:B------:R-:W-:Y:S02]  /*d1e0*/  UIADD3 UR52, UP1, UPT, UR58, 0x2000080, URZ ;  /* 0x020000803a347890 */ /* 0x000fe4000ff3e0ff */
[----:B------:R-:W-:Y:S01]  /*d1f0*/  USGXT.U32 UR50, UR50, 0xe ;  /* 0x0000000e3232789a */ /* 0x000fe20008000000 */
[----:B------:R-:W-:Y:S01]  /*d200*/  UMOV UR11, URZ ;  /* 0x000000ff000b7c82 */ /* 0x000fe20008000000 */
[----:B------:R-:W-:Y:S01]  /*d210*/  UMOV UR56, UR8 ;  /* 0x0000000800387c82 */ /* 0x000fe20008000000 */
[----:B------:R-:W-:Y:S01]  /*d220*/  UMOV UR57, URZ ;  /* 0x000000ff00397c82 */ /* 0x000fe20008000000 */
[----:B------:R-:W-:-:S02]  /*d230*/  UIADD3 UR54, UP2, UPT, UR50, 0x2, URZ ;  /* 0x0000000232367890 */ /* 0x000fc4000ff5e0ff */
[----:B------:R-:W-:Y:S01]  /*d240*/  UIADD3.X UR53, UPT, UPT, UR11, 0x40004040, URZ, UP1, !UPT ;  /* 0x400040400b357890 */ /* 0x000fe20008ffe4ff */
[----:B------:R-:W-:Y:S02]  /*d250*/  UMOV UR51, URZ ;  /* 0x000000ff00337c82 */ /* 0x000fe40008000000 */
[----:B------:R-:W-:Y:S01]  /*d260*/  UMOV UR11, UR56 ;  /* 0x00000038000b7c82 */ /* 0x000fe20008000000 */
[----:B------:R-:W-:Y:S02]  /*d270*/  ULOP3.LUT UR56, UR58, 0x2000000, URZ, 0xfc, !UPT ;  /* 0x020000003a387892 */ /* 0x000fe4000f8efcff */
[----:B------:R-:W-:Y:S02]  /*d280*/  UIADD3.X UR55, UPT, UPT, UR51, 0x40004040, URZ, UP2, !UPT ;  /* 0x4000404033377890 */ /* 0x000fe400097fe4ff */
[----:B------:R-:W-:Y:S02]  /*d290*/  UIADD3.64 UR58, UPT, UPT, UR52, 0x80, URZ ;  /* 0x00000080343a7897 */ /* 0x000fe4000fffe0ff */
[----:B------:R-:W-:Y:S01]  /*d2a0*/  UIADD3.64 UR60, UPT, UPT, UR54, 0x2, URZ ;  /* 0x00000002363c7897 */ /* 0x000fe2000fffe0ff */
[----:B------:R-:W-:Y:S01]  /*d2b0*/  UMOV UR20, 0x0 ;  /* 0x0000000000147882 */ /* 0x000fe20000000000 */
[----:B------:R-:W-:Y:S01]  /*d2c0*/  UMOV UR21, 0x8108490 ;  /* 0x0810849000157882 */ /* 0x000fe20000000000 */
[----:B------:R-:W-:Y:S01]  /*d2d0*/  UMOV UR51, 0x40004040 ;  /* 0x4000404000337882 */ /* 0x000fe20000000000 */
[----:B------:R-:W-:Y:S01]  /*d2e0*/  UMOV UR57, 0x40004040 ;  /* 0x4000404000397882 */ /* 0x000fe20000000000 */
[----:B------:R-:W-:Y:S01]  /*d2f0*/  UIADD3.64 UR62, UPT, UPT, UR52, 0x100, URZ ;  /* 0x00000100343e7897 */ /* 0x000fe2000fffe0ff */
[----:B------:R0:W-:Y:S01]  /*d300*/  UTCHMMA gdesc[UR56], gdesc[UR50], tmem[UR6], tmem[UR20], idesc[UR21], !UPT ;  /* 0x00ff1432380075ea */ /* 0x0001e2000f800006 */
[----:B------:R-:W-:-:S02]  /*d310*/  UIADD3.64 UR64, UPT, UPT, UR54, 0x4, URZ ;  /* 0x0000000436407897 */ /* 0x000fc4000fffe0ff */
[----:B------:R-:W-:Y:S01]  /*d320*/  UIADD3 UR74, UPT, UPT, UR6, 0x40, URZ ;  /* 0x00000040064a7890 */ /* 0x000fe2000fffe0ff */
[----:B------:R-:W-:Y:S01]  /*d330*/  UMOV UR28, 0x0 ;  /* 0x00000000001c7882 */ /* 0x000fe20000000000 */
[----:B------:R-:W-:Y:S01]  /*d340*/  UMOV UR29, 0x8108490 ;  /* 0x08108490001d7882 */ /* 0x000fe20000000000 */
[----:B------:R-:W-:Y:S02]  /*d350*/  UIADD3 UR71, UPT, UPT, UR6, 0x40, URZ ;  /* 0x0000004006477890 */ /* 0x000fe4000fffe0ff */
[----:B------:R1:W-:Y:S01]  /*d360*/  UTCHMMA gdesc[UR52], gdesc[UR54], tmem[UR6], tmem[UR28], idesc[UR29], UPT ;  /* 0x00ff1c36340075ea */ /* 0x0003e2000b800006 */
[----:B------:R-:W-:Y:S01]  /*d370*/  UMOV UR44, 0x0 ;  /* 0x00000000002c7882 */ /* 0x000fe20000000000 */
[----:B0-----:R-:W-:Y:S02]  /*d380*/  UIADD3.64 UR56, UPT, UPT, UR52, 0x380, URZ ;  /* 0x0000038034387897 */ /* 0x001fe4000fffe0ff */
[----:B------:R-:W-:Y:S01]  /*d390*/  UIADD3.64 UR20, UPT, UPT, UR52, 0x400, URZ ;  /* 0x0000040034147897 */ /* 0x000fe2000fffe0ff */
[----:B------:R-:W-:Y:S01]  /*d3a0*/  UMOV UR45, 0x8108490 ;  /* 0x08108490002d7882 */ /* 0x000fe20000000000 */
[----:B------:R-:W-:Y:S01]  /*d3b0*/  UMOV UR40, 0x0 ;  /* 0x0000000000287882 */ /* 0x000fe20000000000 */
[----:B------:R-:W-:Y:S01]  /*d3c0*/  UMOV UR41, 0x8108490 ;  /* 0x0810849000297882 */ /* 0x000fe20000000000 */
[----:B------:R-:W-:-:S02]  /*d3d0*/  UIADD3 UR68, UPT, UPT, UR6, 0x40, URZ ;  /* 0x0000004006447890 */ /* 0x000fc4000fffe0ff */
[----:B------:R0:W-:Y:S01]  /*d3e0*/  UTCHMMA gdesc[UR58], gdesc[UR60], tmem[UR6], tmem[UR44], idesc[UR45], UPT ;  /* 0x00ff2c3c3a0075ea */ /* 0x0001e2000b800006 */
[----:B-1----:R-:W-:Y:S01]  /*d3f0*/  UIADD3.64 UR28, UPT, UPT, UR52, 0x480, URZ ;  /* 0x00000480341c7897 */ /* 0x002fe2000fffe0ff */
[----:B------:R1:W-:Y:S01]  /*d400*/  UTCHMMA gdesc[UR62], gdesc[UR64], tmem[UR6], tmem[UR40], idesc[UR41], UPT ;  /* 0x00ff28403e0075ea */ /* 0x0003e2000b800006 */
[----:B------:R-:W-:Y:S01]  /*d410*/  UIADD3 UR77, UPT, UPT, UR6, 0x40, URZ ;  /* 0x00000040064d7890 */ /* 0x000fe2000fffe0ff */
[----:B------:R-:W-:Y:S01]  /*d420*/  UMOV UR34, 0x0 ;  /* 0x0000000000227882 */ /* 0x000fe20000000000 */
[----:B------:R-:W-:Y:S01]  /*d430*/  UMOV UR35, 0x8108490 ;  /* 0x0810849000237882 */ /* 0x000fe20000000000 */
[----:B------:R-:W-:Y:S01]  /*d440*/  UIADD3 UR76, UPT, UPT, UR6, 0x80, URZ ;  /* 0x00000080064c7890 */ /* 0x000fe2000fffe0ff */
[----:B------:R2:W-:Y:S01]  /*d450*/  UTCHMMA gdesc[UR56], gdesc[UR50], tmem[UR74], tmem[UR34], idesc[UR35], !UPT ;  /* 0x00ff2232380075ea */ /* 0x0005e2000f80004a */
[----:B------:R-:W-:Y:S02]  /*d460*/  UIADD3 UR75, UPT, UPT, UR6, 0x80, URZ ;  /* 0x00000080064b7890 */ /* 0x000fe4000fffe0ff */
[----:B0-----:R-:W-:-:S02]  /*d470*/  UIADD3.64 UR58, UPT, UPT, UR52, 0x500, URZ ;  /* 0x00000500343a7897 */ /* 0x001fc4000fffe0ff */
[----:B------:R-:W-:Y:S02]  /*d480*/  UIADD3.64 UR44, UPT, UPT, UR52, 0x780, URZ ;  /* 0x00000780342c7897 */ /* 0x000fe4000fffe0ff */
[----:B-1----:R-:W-:Y:S01]  /*d490*/  UIADD3.64 UR62, UPT, UPT, UR52, 0x800, URZ ;  /* 0x00000800343e7897 */ /* 0x002fe2000fffe0ff */
[----:B------:R-:W-:Y:S01]  /*d4a0*/  UMOV UR26, 0x0 ;  /* 0x00000000001a7882 */ /* 0x000fe20000000000 */
[----:B------:R-:W-:Y:S01]  /*d4b0*/  UMOV UR27, 0x8108490 ;  /* 0x08108490001b7882 */ /* 0x000fe20000000000 */
[----:B------:R-:W-:Y:S01]  /*d4c0*/  UIADD3 UR73, UPT, UPT, UR6, 0x80, URZ ;  /* 0x0000008006497890 */ /* 0x000fe2000fffe0ff */
[----:B------:R0:W-:Y:S01]  /*d4d0*/  UTCHMMA gdesc[UR20], gdesc[UR54], tmem[UR71], tmem[UR26], idesc[UR27], UPT ;  /* 0x00ff1a36140075ea */ /* 0x0001e2000b800047 */
[----:B------:R-:W-:Y:S02]  /*d4e0*/  UIADD3.64 UR40, UPT, UPT, UR52, 0x880, URZ ;  /* 0x0000088034287897 */ /* 0x000fe4000fffe0ff */
[----:B------:R-:W-:Y:S02]  /*d4f0*/  UIADD3 UR72, UPT, UPT, UR6, 0x80, URZ ;  /* 0x0000008006487890 */ /* 0x000fe4000fffe0ff */
[----:B--2---:R-:W-:-:S02]  /*d500*/  UIADD3.64 UR56, UPT, UPT, UR52, 0x900, URZ ;  /* 0x0000090034387897 */ /* 0x004fc4000fffe0ff */
[----:B------:R-:W-:Y:S02]  /*d510*/  UIADD3 UR70, UPT, UPT, UR6, 0xc0, URZ ;  /* 0x000000c006467890 */ /* 0x000fe4000fffe0ff */
[----:B------:R-:W-:Y:S01]  /*d520*/  UIADD3.64 UR34, UPT, UPT, UR52, 0xb80, URZ ;  /* 0x00000b8034227897 */ /* 0x000fe2000fffe0ff */
[----:B------:R-:W-:Y:S01]  /*d530*/  UMOV UR18, 0x0 ;  /* 0x0000000000127882 */ /* 0x000fe20000000000 */
[----:B------:R-:W-:Y:S01]  /*d540*/  UMOV UR19, 0x8108490 ;  /* 0x0810849000137882 */ /* 0x000fe20000000000 */
[----:B------:R-:W-:Y:S01]  /*d550*/  UIADD3 UR69, UPT, UPT, UR6, 0xc0, URZ ;  /* 0x000000c006457890 */ /* 0x000fe2000fffe0ff */
[----:B------:R1:W-:Y:S01]  /*d560*/  UTCHMMA gdesc[UR28], gdesc[UR60], tmem[UR68], tmem[UR18], idesc[UR19], UPT ;  /* 0x00ff123c1c0075ea */ /* 0x0003e2000b800044 */
[----:B0-----:R-:W-:Y:S01]  /*d570*/  UIADD3.64 UR26, UPT, UPT, UR52, 0xc00, URZ ;  /* 0x00000c00341a7897 */ /* 0x001fe2000fffe0ff */
[----:B------:R-:W-:Y:S01]  /*d580*/  UMOV UR46, 0x0 ;  /* 0x00000000002e7882 */ /* 0x000fe20000000000 */
[----:B------:R-:W-:Y:S01]  /*d590*/  UMOV UR47, 0x8108490 ;  /* 0x08108490002f7882 */ /* 0x000fe20000000000 */
[----:B------:R-:W-:Y:S01]  /*d5a0*/  UIADD3 UR67, UPT, UPT, UR6, 0xc0, URZ ;  /* 0x000000c006437890 */ /* 0x000fe2000fffe0ff */
[----:B------:R1:W-:Y:S01]  /*d5b0*/  UTCHMMA gdesc[UR58], gdesc[UR64], tmem[UR77], tmem[UR46], idesc[UR47], UPT ;  /* 0x00ff2e403a0075ea */ /* 0x0003e2000b80004d */
[----:B------:R-:W-:Y:S01]  /*d5c0*/  UIADD3.64 UR20, UPT, UPT, UR52, 0xc80, URZ ;  /* 0x00000c8034147897 */ /* 0x000fe2000fffe0ff */
[----:B------:R-:W-:Y:S01]  /*d5d0*/  UMOV UR42, 0x0 ;  /* 0x00000000002a7882 */ /* 0x000fe20000000000 */
[----:B------:R-:W-:Y:S01]  /*d5e0*/  UMOV UR43, 0x8108490 ;  /* 0x08108490002b7882 */ /* 0x000fe20000000000 */
[----:B------:R-:W-:Y:S01]  /*d5f0*/  UIADD3 UR66, UPT, UPT, UR6, 0xc0, URZ ;  /* 0x000000c006427890 */ /* 0x000fe2000fffe0ff */
[----:B------:R1:W-:Y:S01]  /*d600*/  UTCHMMA gdesc[UR44], gdesc[UR50], tmem[UR76], tmem[UR42], idesc[UR43], !UPT ;  /* 0x00ff2a322c0075ea */ /* 0x0003e2000f80004c */
[----:B------:R-:W-:Y:S01]  /*d610*/  UIADD3.64 UR52, UPT, UPT, UR52, 0xd00, URZ ;  /* 0x00000d0034347897 */ /* 0x000fe2000fffe0ff */
[----:B------:R-:W-:Y:S01]  /*d620*/  UMOV UR38, 0x0 ;  /* 0x0000000000267882 */ /* 0x000fe20000000000 */
[----:B------:R-:W-:Y:S01]  /*d630*/  UMOV UR39, 0x8108490 ;  /* 0x0810849000277882 */ /* 0x000fe20000000000 */
[----:B------:R-:W-:Y:S01]  /*d640*/  UMOV UR36, 0x0 ;  /* 0x0000000000247882 */ /* 0x000fe20000000000 */
[----:B------:R-:W-:Y:S01]  /*d650*/  UMOV UR37, 0x8108490 ;  /* 0x0810849000257882 */ /* 0x000fe20000000000 */
[----:B------:R-:W-:Y:S01]  /*d660*/  UMOV UR32, 0x0 ;  /* 0x0000000000207882 */ /* 0x000fe20000000000 */
[----:B------:R-:W-:Y:S01]  /*d670*/  UMOV UR33, 0x8108490 ;  /* 0x0810849000217882 */ /* 0x000fe20000000000 */
[----:B------:R1:W-:Y:S01]  /*d680*/  UTCHMMA gdesc[UR62], gdesc[UR54], tmem[UR75], tmem[UR38], idesc[UR39], UPT ;  /* 0x00ff26363e0075ea */ /* 0x0003e2000b80004b */
        /* <DEDUP_REMOVED lines=8> */
[----:B------:R1:W-:Y:S01]  /*d710*/  UTCHMMA gdesc[UR34], gdesc[UR50], tmem[UR70], tmem[UR30], idesc[UR31], !UPT ;  /* 0x00ff1e32220075ea */ /* 0x0003e2000f800046 */
[----:B------:R-:W-:Y:S01]  /*d720*/  UMOV UR48, 0x0 ;  /* 0x0000000000307882 */ /* 0x000fe20000000000 */
[----:B------:R-:W-:Y:S01]  /*d730*/  UMOV UR49, 0x8108490 ;  /* 0x0810849000317882 */ /* 0x000fe20000000000 */
[----:B------:R1:W-:Y:S01]  /*d740*/  UTCHMMA gdesc[UR26], gdesc[UR54], tmem[UR69], tmem[UR24], idesc[UR25], UPT ;  /* 0x00ff18361a0075ea */ /* 0x0003e2000b800045 */
[----:B------:R1:W-:Y:S01]  /*d750*/  UTCHMMA gdesc[UR20], gdesc[UR60], tmem[UR67], tmem[UR22], idesc[UR23], UPT ;  /* 0x00ff163c140075ea */ /* 0x0003e2000b800043 */
[----:B------:R1:W-:Y:S01]  /*d760*/  UTCHMMA gdesc[UR52], gdesc[UR64], tmem[UR66], tmem[UR48], idesc[UR49], UPT ;  /* 0x00ff3040340075ea */ /* 0x0003e2000b800042 */
[----:B------:R1:W-:Y:S01]  /*d770*/  UTCBAR [UR11], URZ ;  /* 0x000000ff0b0073e9 */ /* 0x0003e200080000ff */
[----:B------:R-:W-:Y:S01]  /*d780*/  NOP ;  /* 0x0000000000007918 */ /* 0x000fe20000000000 */
.L_x_6:
[----:B-1----:R-:W-:Y:S01]  /*d790*/  UMOV UR18, UR14 ;  /* 0x0000000e00127c82 */ /* 0x002fe20008000000 */
[----:B------:R-:W-:Y:S01]  /*d7a0*/  UMOV UR19, UR15 ;  /* 0x0000000f00137c82 */ /* 0x000fe20008000000 */
[----:B------:R-:W-:Y:S01]  /*d7b0*/  IMAD.MOV.U32 R93, RZ, RZ, RZ ;  /* 0x000000ffff5d7224 */ /* 0x000fe200078e00ff */
[----:B------:R-:W-:Y:S06]  /*d7c0*/  @!P3 BRA `(.L_x_7) ;  /* 0x000001540084b947 */ /* 0x000fec0003800000 */
[----:B------:R-:W-:Y:S01]  /*d7d0*/  SHF.R.S32.HI R3, RZ, 0x1f, R91 ;  /* 0x0000001fff037819 */ /* 0x000fe2000001145b */
[C---:B------:R-:W-:Y:S01]  /*d7e0*/  IMAD.SHL.U32 R90, R91.reuse, 0x2, RZ ;  /* 0x000000025b5a7824 */ /* 0x040fe200078e00ff */
[----:B------:R-:W-:Y:S02]  /*d7f0*/  ULOP3.LUT UR14, UR9, 0x2000000, URZ, 0xfc, !UPT ;  /* 0x02000000090e7892 */ /* 0x000fe4000f8efcff */
[----:B------:R-:W-:Y:S01]  /*d800*/  SHF.L.U64.HI R3, R91, 0x1, R3 ;  /* 0x000000015b037819 */ /* 0x000fe20000010203 */
[----:B------:R-:W-:Y:S01]  /*d810*/  UIADD3.64 UR20, UPT, UPT, UR12, 0x80, URZ ;  /* 0x000000800c147897 */ /* 0x000fe2000fffe0ff */
[----:B------:R-:W-:Y:S01]  /*d820*/  SHF.R.S32.HI R91, RZ, 0x1f, R92 ;  /* 0x0000001fff5b7819 */ /* 0x000fe2000001145c */
[----:B------:R-:W-:Y:S02]  /*d830*/  UIADD3.64 UR22, UPT, UPT, UR18, 0x2, URZ ;  /* 0x0000000212167897 */ /* 0x000fe4000fffe0ff */
[----:B------:R-:W-:Y:S01]  /*d840*/  UIADD3.64 UR24, UPT, UPT, UR12, 0x100, URZ ;  /* 0x000001000c187897 */ /* 0x000fe2000fffe0ff */
[C---:B------:R-:W-:Y:S01]  /*d850*/  SHF.L.U64.HI R91, R92.reuse, 0x1, R91 ;  /* 0x000000015c5b7819 */ /* 0x040fe2000001025b */
[----:B------:R-:W-:Y:S01]  /*d860*/  IMAD.SHL.U32 R92, R92, 0x2, RZ ;  /* 0x000000025c5c7824 */ /* 0x000fe200078e00ff */
[----:B------:R-:W-:-:S02]  /*d870*/  UIADD3.64 UR26, UPT, UPT, UR18, 0x4, URZ ;  /* 0x00000004121a7897 */ /* 0x000fc4000fffe0ff */
[----:B------:R-:W-:Y:S02]  /*d880*/  UIADD3.64 UR28, UPT, UPT, UR12, 0x380, URZ ;  /* 0x000003800c1c7897 */ /* 0x000fe4000fffe0ff */
[----:B------:R-:W-:Y:S02]  /*d890*/  UIADD3.64 UR30, UPT, UPT, UR12, 0x400, URZ ;  /* 0x000004000c1e7897 */ /* 0x000fe4000fffe0ff */
[----:B------:R-:W-:Y:S02]  /*d8a0*/  UIADD3.64 UR32, UPT, UPT, UR12, 0x480, URZ ;  /* 0x000004800c207897 */ /* 0x000fe4000fffe0ff */
[----:B------:R-:W-:Y:S02]  /*d8b0*/  UIADD3.64 UR34, UPT, UPT, UR12, 0x500, URZ ;  /* 0x000005000c227897 */ /* 0x000fe4000fffe0ff */
[----:B------:R-:W-:Y:S02]  /*d8c0*/  UIADD3.64 UR36, UPT, UPT, UR12, 0x780, URZ ;  /* 0x000007800c247897 */ /* 0x000fe4000fffe0ff */
[----:B------:R-:W-:-:S02]  /*d8d0*/  UIADD3.64 UR38, UPT, UPT, UR12, 0x800, URZ ;  /* 0x000008000c267897 */ /* 0x000fc4000fffe0ff */
[----:B------:R-:W-:Y:S02]  /*d8e0*/  UIADD3.64 UR40, UPT, UPT, UR12, 0x880, URZ ;  /* 0x000008800c287897 */ /* 0x000fe4000fffe0ff */
[----:B------:R-:W-:Y:S02]  /*d8f0*/  UIADD3.64 UR42, UPT, UPT, UR12, 0x900, URZ ;  /* 0x000009000c2a7897 */ /* 0x000fe4000fffe0ff */
[----:B------:R-:W-:Y:S02]  /*d900*/  UIADD3.64 UR44, UPT, UPT, UR12, 0xb80, URZ ;  /* 0x00000b800c2c7897 */ /* 0x000fe4000fffe0ff */
[----:B------:R-:W-:Y:S02]  /*d910*/  UIADD3.64 UR46, UPT, UPT, UR12, 0xc00, URZ ;  /* 0x00000c000c2e7897 */ /* 0x000fe4000fffe0ff */
[----:B------:R-:W-:Y:S02]  /*d920*/  UIADD3.64 UR48, UPT, UPT, UR12, 0xc80, URZ ;  /* 0x00000c800c307897 */ /* 0x000fe4000fffe0ff */
[----:B------:R-:W-:Y:S01]  /*d930*/  UIADD3.64 UR50, UPT, UPT, UR12, 0xd00, URZ ;  /* 0x00000d000c327897 */ /* 0x000fe2000fffe0ff */
[----:B------:R-:W-:Y:S01]  /*d940*/  UMOV UR11, 0x1 ;  /* 0x00000001000b7882 */ /* 0x000fe20000000000 */
[----:B------:R-:W-:Y:S01]  /*d950*/  UMOV UR9, URZ ;  /* 0x000000ff00097c82 */ /* 0x000fe20008000000 */
[----:B------:R-:W-:Y:S01]  /*d960*/  UMOV UR52, UR10 ;  /* 0x0000000a00347c82 */ /* 0x000fe20008000000 */
[----:B------:R-:W-:-:S08]  /*d970*/  UMOV UR53, 0x40004040 ;  /* 0x4000404000357882 */ /* 0x000fd00000000000 */
.L_x_10:
[----:B------:R0:W-:Y:S04]  /*d980*/  STL.64 [R1+0xf20], R82 ;  /* 0x000f205201007387 */ /* 0x0001e80000100a00 */
[----:B------:R-:W-:Y:S04]  /*d990*/  STL.64 [R1+0xf18], R84 ;  /* 0x000f185401007387 */ /* 0x000fe80000100a00 */
[----:B------:R-:W-:Y:S04]  /*d9a0*/  STL.64 [R1+0xf10], R88 ;  /* 0x000f105801007387 */ /* 0x000fe80000100a00 */
[----:B------:R-:W-:Y:S01]  /*d9b0*/  STL.64 [R1+0xf08], R86 ;  /* 0x000f085601007387 */ /* 0x000fe20000100a00 */
[----:B0-----:R-:W-:-:S03]  /*d9c0*/  IADD3 R82, P4, PT, R8, R92, RZ ;  /* 0x0000005c08527210 */ /* 0x001fc60007f9e0ff */
[----:B------:R0:W-:Y:S02]  /*d9d0*/  STL.64 [R1+0xf00], R2 ;  /* 0x000f000201007387 */ /* 0x0001e40000100a00 */
[-C--:B0-----:R-:W-:Y:S02]  /*d9e0*/  IADD3 R3, P2, PT, R4, R92.reuse, RZ ;  /* 0x0000005c04037210 */ /* 0x081fe40007f5e0ff */
[----:B------:R-:W-:-:S03]  /*d9f0*/  IADD3 R2, P3, PT, R6, R92, RZ ;  /* 0x0000005c06027210 */ /* 0x000fc60007f7e0ff */
[----:B------:R0:W-:Y:S02]  /*da00*/  STL [R1+0xea4], R3 ;  /* 0x000ea40301007387 */ /* 0x0001e40000100800 */
[--C-:B------:R-:W-:Y:S02]  /*da10*/  IMAD.X R4, R7, 0x1, R91.reuse, P3 ;  /* 0x0000000107047824 */ /* 0x100fe400018e065b */
[----:B-1----:R1:W-:Y:S04]  /*da20*/  STL [R1+0xea8], R2 ;  /* 0x000ea80201007387 */ /* 0x0023e80000100800 */
[----:B------:R-:W-:Y:S01]  /*da30*/  STL [R1+0xeac], R82 ;  /* 0x000eac5201007387 */ /* 0x000fe20000100800 */
[----:B0-----:R-:W-:Y:S01]  /*da40*/  IADD3 R3, P5, PT, R10, R92, RZ ;  /* 0x0000005c0a037210 */ /* 0x001fe20007fbe0ff */
[----:B-1----:R-:W-:-:S04]  /*da50*/  IMAD.X R2, R5, 0x1, R91, P2 ;  /* 0x0000000105027824 */ /* 0x002fc800010e065b */
[----:B------:R0:W-:Y:S04]  /*da60*/  STL [R1+0xeb0], R3 ;  /* 0x000eb00301007387 */ /* 0x0001e80000100800 */
[----:B------:R1:W-:Y:S04]  /*da70*/  STL [R1+0xe74], R2 ;  /* 0x000e740201007387 */ /* 0x0003e80000100800 */
[----:B------:R2:W-:Y:S01]  /*da80*/  STL [R1+0xe78], R4 ;  /* 0x000e780401007387 */ /* 0x0005e20000100800 */
[--C-:B0-----:R-:W-:Y:S02]  /*da90*/  IMAD.X R3, R9, 0x1, R91.reuse, P4 ;  /* 0x0000000109037824 */ /* 0x101fe400020e065b */
[----:B-1----:R-:W-:-:S03]  /*daa0*/  IMAD.X R2, R11, 0x1, R91, P5 ;  /* 0x000000010b027824 */ /* 0x002fc600028e065b */
[----:B------:R0:W-:Y:S01]  /*dab0*/  STL [R1+0xe7c], R3 ;  /* 0x000e7c0301007387 */ /* 0x0001e20000100800 */
[----:B--2--5:R-:W-:-:S03]  /*dac0*/  IADD3 R4, P2, PT, R20, R92, RZ ;  /* 0x0000005c14047210 */ /* 0x024fc60007f5e0ff */
[----:B------:R1:W-:Y:S04]  /*dad0*/  STL [R1+0xe80], R2 ;  /* 0x000e800201007387 */ /* 0x0003e80000100800 */
[----:B------:R2:W-:Y:S01]  /*dae0*/  STL [R1+0xeb4], R4 ;  /* 0x000eb40401007387 */ /* 0x0005e20000100800 */
[-C--:B0-----:R-:W-:Y:S02]  /*daf0*/  IADD3 R3, P3, PT, R22, R92.reuse, RZ ;  /* 0x0000005c16037210 */ /* 0x081fe40007f7e0ff */
[----:B-1----:R-:W-:-:S03]  /*db00*/  IADD3 R2, P4, PT, R24, R92, RZ ;  /* 0x0000005c18027210 */ /* 0x002fc60007f9e0ff */
[----:B------:R0:W-:Y:S01]  /*db10*/  STL [R1+0xeb8], R3 ;  /* 0x000eb80301007387 */ /* 0x0001e20000100800 */
[----:B--2---:R-:W-:-:S03]  /*db20*/  IADD3 R4, P5, PT, R26, R92, RZ ;  /* 0x0000005c1a047210 */ /* 0x004fc60007fbe0ff */
[----:B------:R1:W-:Y:S04]  /*db30*/  STL [R1+0xebc], R2 ;  /* 0x000ebc0201007387 */ /* 0x0003e80000100800 */
[----:B------:R2:W-:Y:S01]  /*db40*/  STL [R1+0xec0], R4 ;  /* 0x000ec00401007387 */ /* 0x0005e20000100800 */
[--C-:B0-----:R-:W-:Y:S02]  /*db50*/  IMAD.X R3, R21, 0x1, R91.reuse, P2 ;  /* 0x0000000115037824 */ /* 0x101fe400010e065b */
[----:B-1----:R-:W-:-:S03]  /*db60*/  IMAD.X R2, R23, 0x1, R91, P3 ;  /* 0x0000000117027824 */ /* 0x002fc600018e065b */
[----:B------:R0:W-:Y:S01]  /*db70*/  STL [R1+0xe84], R3 ;  /* 0x000e840301007387 */ /* 0x0001e20000100800 */
[----:B--2---:R-:W-:-:S03]  /*db80*/  IMAD.X R4, R25, 0x1, R91, P4 ;  /* 0x0000000119047824 */ /* 0x004fc600020e065b */
[----:B------:R1:W-:Y:S04]  /*db90*/  STL [R1+0xe88], R2 ;  /* 0x000e880201007387 */ /* 0x0003e80000100800 */
[----:B------:R2:W-:Y:S01]  /*dba0*/  STL [R1+0xe8c], R4 ;  /* 0x000e8c0401007387 */ /* 0x0005e20000100800 */
[----:B0-----:R-:W-:Y:S01]  /*dbb0*/  IMAD.X R3, R27, 0x1, R91, P5 ;  /* 0x000000011b037824 */ /* 0x001fe200028e065b */
[----:B-1----:R-:W-:-:S04]  /*dbc0*/  IADD3 R2, P2, PT, R34, R92, RZ ;  /* 0x0000005c22027210 */ /* 0x002fc80007f5e0ff */
[----:B------:R0:W-:Y:S01]  /*dbd0*/  STL [R1+0xe90], R3 ;  /* 0x000e900301007387 */ /* 0x0001e20000100800 */
[----:B--2---:R-:W-:-:S03]  /*dbe0*/  IADD3 R4, P3, PT, R36, R92, RZ ;  /* 0x0000005c24047210 */ /* 0x004fc60007f7e0ff */
[----:B------:R1:W-:Y:S01]  /*dbf0*/  STL [R1+0xe14], R2 ;  /* 0x000e140201007387 */ /* 0x0003e20000100800 */
[----:B------:R-:W-:-:S03]  /*dc00*/  IMAD.X R34, R35, 0x1, R91, P2 ;  /* 0x0000000123227824 */ /* 0x000fc600010e065b */
[----:B------:R2:W-:Y:S01]  /*dc10*/  STL [R1+0xe18], R4 ;  /* 0x000e180401007387 */ /* 0x0005e20000100800 */
[----:B------:R-:W-:Y:S01]  /*dc20*/  IMAD.X R36, R37, 0x1, R91, P3 ;  /* 0x0000000125247824 */ /* 0x000fe200018e065b */
[-C--:B0-----:R-:W-:Y:S02]  /*dc30*/  IADD3 R3, P4, PT, R38, R92.reuse, RZ ;  /* 0x0000005c26037210 */ /* 0x081fe40007f9e0ff */
[----:B-1----:R-:W-:-:S03]  /*dc40*/  IADD3 R2, P5, PT, R40, R92, RZ ;  /* 0x0000005c28027210 */ /* 0x002fc60007fbe0ff */
[----:B------:R0:W-:Y:S01]  /*dc50*/  STL [R1+0xe1c], R3 ;  /* 0x000e1c0301007387 */ /* 0x0001e20000100800 */
[--C-:B------:R-:W-:Y:S01]  /*dc60*/  IMAD.X R38, R39, 0x1, R91.reuse, P4 ;  /* 0x0000000127267824 */ /* 0x100fe200020e065b */
[----:B--2---:R-:W-:Y:S02]  /*dc70*/  IADD3 R4, P3, PT, R44, R92, RZ ;  /* 0x0000005c2c047210 */ /* 0x004fe40007f7e0ff */
[----:B------:R-:W-:Y:S01]  /*dc80*/  STL [R1+0xf28], R34 ;  /* 0x000f282201007387 */ /* 0x000fe20000100800 */
[----:B------:R-:W-:-:S03]  /*dc90*/  IMAD.X R40, R41, 0x1, R91, P5 ;  /* 0x0000000129287824 */ /* 0x000fc600028e065b */
[----:B------:R1:W-:Y:S01]  /*dca0*/  STL [R1+0xe20], R2 ;  /* 0x000e200201007387 */ /* 0x0003e20000100800 */
[--C-:B------:R-:W-:Y:S01]  /*dcb0*/  IMAD.X R44, R45, 0x1, R91.reuse, P3 ;  /* 0x000000012d2c7824 */ /* 0x100fe200018e065b */
[-C--:B0-----:R-:W-:Y:S02]  /*dcc0*/  IADD3 R3, P4, PT, R46, R92.reuse, RZ ;  /* 0x0000005c2e037210 */ /* 0x081fe40007f9e0ff */
[----:B------:R-:W-:Y:S03]  /*dcd0*/  STL [R1+0xf2c], R36 ;  /* 0x000f2c2401007387 */ /* 0x000fe60000100800 */
[----:B------:R-:W-:Y:S01]  /*dce0*/  IMAD.X R46, R47, 0x1, R91, P4 ;  /* 0x000000012f2e7824 */ /* 0x000fe200020e065b */
[----:B------:R-:W-:Y:S01]  /*dcf0*/  STL [R1+0xf30], R38 ;  /* 0x000f302601007387 */ /* 0x000fe20000100800 */
[----:B-1----:R-:W-:-:S03]  /*dd00*/  IADD3 R2, P2, PT, R42, R92, RZ ;  /* 0x0000005c2a027210 */ /* 0x002fc60007f5e0ff */
[----:B------:R-:W-:Y:S02]  /*dd10*/  STL [R1+0xf34], R40 ;  /* 0x000f342801007387 */ /* 0x000fe40000100800 */
[----:B------:R-:W-:Y:S02]  /*dd20*/  IMAD.X R42, R43, 0x1, R91, P2 ;  /* 0x000000012b2a7824 */ /* 0x000fe400010e065b */
[----:B------:R0:W-:Y:S04]  /*dd30*/  STL [R1+0xe24], R2 ;  /* 0x000e240201007387 */ /* 0x0001e80000100800 */
[----:B------:R1:W-:Y:S04]  /*dd40*/  STL [R1+0xe28], R4 ;  /* 0x000e280401007387 */ /* 0x0003e80000100800 */
[----:B------:R2:W-:Y:S01]  /*dd50*/  STL [R1+0xe2c], R3 ;  /* 0x000e2c0301007387 */ /* 0x0005e20000100800 */
[----:B0-----:R-:W-:-:S03]  /*dd60*/  IADD3 R2, P5, PT, R48, R92, RZ ;  /* 0x0000005c30027210 */ /* 0x001fc60007fbe0ff */
[----:B------:R-:W-:Y:S01]  /*dd70*/  STL [R1+0xf38], R42 ;  /* 0x000f382a01007387 */ /* 0x000fe20000100800 */
[-C--:B-1----:R-:W-:Y:S01]  /*dd80*/  IADD3 R4, P3, PT, R52, R92.reuse, RZ ;  /* 0x0000005c34047210 */ /* 0x082fe20007f7e0ff */
[--C-:B------:R-:W-:Y:S02]  /*dd90*/  IMAD.X R48, R49, 0x1, R91.reuse, P5 ;  /* 0x0000000131307824 */ /* 0x100fe400028e065b */
[----:B------:R0:W-:Y:S01]  /*dda0*/  STL [R1+0xe30], R2 ;  /* 0x000e300201007387 */ /* 0x0001e20000100800 */
[----:B--2---:R-:W-:Y:S01]  /*ddb0*/  IADD3 R3, P4, PT, R54, R92, RZ ;  /* 0x0000005c36037210 */ /* 0x004fe20007f9e0ff */
[--C-:B------:R-:W-:Y:S02]  /*ddc0*/  IMAD.X R52, R53, 0x1, R91.reuse, P3 ;  /* 0x0000000135347824 */ /* 0x100fe400018e065b */
[----:B------:R-:W-:Y:S02]  /*ddd0*/  STL [R1+0xf3c], R44 ;  /* 0x000f3c2c01007387 */ /* 0x000fe40000100800 */
[----:B------:R-:W-:-:S02]  /*dde0*/  IMAD.X R54, R55, 0x1, R91, P4 ;  /* 0x0000000137367824 */ /* 0x000fc400020e065b */
[----:B------:R-:W-:Y:S01]  /*ddf0*/  STL [R1+0xf40], R46 ;  /* 0x000f402e01007387 */ /* 0x000fe20000100800 */
[----:B0-----:R-:W-:-:S05]  /*de00*/  IADD3 R2, P2, PT, R50, R92, RZ ;  /* 0x0000005c32027210 */ /* 0x001fca0007f5e0ff */
[----:B------:R0:W-:Y:S01]  /*de10*/  STL [R1+0xe34], R2 ;  /* 0x000e340201007387 */ /* 0x0001e20000100800 */
[----:B------:R-:W-:-:S03]  /*de20*/  IMAD.X R50, R51, 0x1, R91, P2 ;  /* 0x0000000133327824 */ /* 0x000fc600010e065b */
[----:B------:R1:W-:Y:S04]  /*de30*/  STL [R1+0xe38], R4 ;  /* 0x000e380401007387 */ /* 0x0003e80000100800 */
[----:B------:R2:W-:Y:S01]  /*de40*/  STL [R1+0xe3c], R3 ;  /* 0x000e3c0301007387 */ /* 0x0005e20000100800 */
[-C--:B0-----:R-:W-:Y:S02]  /*de50*/  IADD3 R2, P5, PT, R56, R92.reuse, RZ ;  /* 0x0000005c38027210 */ /* 0x081fe40007fbe0ff */
[----:B-1----:R-:W-:-:S03]  /*de60*/  IADD3 R4, P3, PT, R60, R92, RZ ;  /* 0x0000005c3c047210 */ /* 0x002fc60007f7e0ff */
[----:B------:R0:W-:Y:S01]  /*de70*/  STL [R1+0xe40], R2 ;  /* 0x000e400201007387 */ /* 0x0001e20000100800 */
[--C-:B------:R-:W-:Y:S01]  /*de80*/  IMAD.X R56, R57, 0x1, R91.reuse, P5 ;  /* 0x0000000139387824 */ /* 0x100fe200028e065b */
[----:B--2---:R-:W-:Y:S01]  /*de90*/  IADD3 R3, P4, PT, R62, R92, RZ ;  /* 0x0000005c3e037210 */ /* 0x004fe20007f9e0ff */
[----:B------:R-:W-:-:S04]  /*dea0*/  IMAD.X R60, R61, 0x1, R91, P3 ;  /* 0x000000013d3c7824 */ /* 0x000fc800018e065b */
[----:B------:R-:W-:Y:S01]  /*deb0*/  IMAD.X R62, R63, 0x1, R91, P4 ;  /* 0x000000013f3e7824 */ /* 0x000fe200020e065b */
        /* <DEDUP_REMOVED lines=8> */
[----:B------:R-:W-:Y:S01]  /*df40*/  IMAD.X R64, R65, 0x1, R91, P5 ;  /* 0x0000000141407824 */ /* 0x000fe200028e065b */
[-C--:B--2---:R-:W-:Y:S02]  /*df50*/  IADD3 R3, P4, PT, R70, R92.reuse, RZ ;  /* 0x0000005c46037210 */ /* 0x084fe40007f9e0ff */
[----:B0-----:R-:W-:-:S05]  /*df60*/  IADD3 R2, P2, PT, R66, R92, RZ ;  /* 0x0000005c42027210 */ /* 0x001fca0007f5e0ff */
[----:B------:R0:W-:Y:S01]  /*df70*/  STL [R1+0xe54], R2 ;  /* 0x000e540201007387 */ /* 0x0001e20000100800 */
[----:B------:R-:W-:-:S03]  /*df80*/  IMAD.X R66, R67, 0x1, R91, P2 ;  /* 0x0000000143427824 */ /* 0x000fc600010e065b */
[----:B------:R1:W-:Y:S01]  /*df90*/  STL [R1+0xe58], R4 ;  /* 0x000e580401007387 */ /* 0x0003e20000100800 */
[----:B0-----:R-:W-:-:S03]  /*dfa0*/  IADD3 R2, P5, PT, R72, R92, RZ ;  /* 0x0000005c48027210 */ /* 0x001fc60007fbe0ff */
[----:B-1----:R-:W2:Y:S01]  /*dfb0*/  LDL.LU.64 R4, [R1] ;  /* 0x0000000001047983 */ /* 0x002ea20000300a00 */
[--C-:B------:R-:W-:Y:S01]  /*dfc0*/  IMAD.X R68, R69, 0x1, R91.reuse, P3 ;  /* 0x0000000145447824 */ /* 0x100fe200018e065b */
[----:B------:R-:W-:Y:S01]  /*dfd0*/  IADD3 R6, P3, PT, R76, R92, RZ ;  /* 0x0000005c4c067210 */ /* 0x000fe20007f7e0ff */
[--C-:B------:R-:W-:Y:S01]  /*dfe0*/  IMAD.X R70, R71, 0x1, R91.reuse, P4 ;  /* 0x0000000147467824 */ /* 0x100fe200020e065b */
[----:B------:R0:W-:Y:S01]  /*dff0*/  STL [R1+0xe5c], R3 ;  /* 0x000e5c0301007387 */ /* 0x0001e20000100800 */
[----:B------:R-:W-:-:S03]  /*e000*/  IMAD.X R72, R73, 0x1, R91, P5 ;  /* 0x0000000149487824 */ /* 0x000fc600028e065b */
[----:B------:R1:W-:Y:S01]  /*e010*/  STL [R1+0xe60], R2 ;  /* 0x000e600201007387 */ /* 0x0003e20000100800 */
[-C--:B0-----:R-:W-:Y:S02]  /*e020*/  IADD3 R3, P4, PT, R78, R92.reuse, RZ ;  /* 0x0000005c4e037210 */ /* 0x081fe40007f9e0ff */
[----:B-1----:R-:W-:-:S05]  /*e030*/  IADD3 R2, P2, PT, R74, R92, RZ ;  /* 0x0000005c4a027210 */ /* 0x002fca0007f5e0ff */
[----:B------:R0:W-:Y:S04]  /*e040*/  STL [R1+0xe64], R2 ;  /* 0x000e640201007387 */ /* 0x0001e80000100800 */
[----:B------:R1:W-:Y:S01]  /*e050*/  STL [R1+0xe68], R6 ;  /* 0x000e680601007387 */ /* 0x0003e20000100800 */
[----:B0-----:R-:W-:-:S03]  /*e060*/  IADD3 R2, P5, PT, R80, R92, RZ ;  /* 0x0000005c50027210 */ /* 0x001fc60007fbe0ff */
[----:B-1----:R-:W3:Y:S04]  /*e070*/  LDL.LU.64 R6, [R1+0x8] ;  /* 0x0000080001067983 */ /* 0x002ee80000300a00 */
[----:B------:R-:W-:Y:S04]  /*e080*/  STL [R1+0xe6c], R3 ;  /* 0x000e6c0301007387 */ /* 0x000fe80000100800 */
[----:B------:R-:W4:Y:S04]  /*e090*/  LDL.LU.64 R26, [R1+0x10] ;  /* 0x00001000011a7983 */ /* 0x000f280000300a00 */
[----:B------:R0:W-:Y:S04]  /*e0a0*/  STL [R1+0xe70], R2 ;  /* 0x000e700201007387 */ /* 0x0001e80000100800 */
[----:B------:R-:W4:Y:S04]  /*e0b0*/  LDL.LU.64 R8, [R1+0x18] ;  /* 0x0000180001087983 */ /* 0x000f280000300a00 */
[----:B------:R-:W4:Y:S01]  /*e0c0*/  LDL.LU.64 R20, [R1+0x20] ;  /* 0x0000200001147983 */ /* 0x000f220000300a00 */
[--C-:B------:R-:W-:Y:S01]  /*e0d0*/  IMAD.X R74, R75, 0x1, R91.reuse, P2 ;  /* 0x000000014b4a7824 */ /* 0x100fe200010e065b */
[-C--:B0-----:R-:W-:Y:S01]  /*e0e0*/  IADD3 R2, P2, PT, R12, R92.reuse, RZ ;  /* 0x0000005c0c027210 */ /* 0x081fe20007f5e0ff */
[--C-:B------:R-:W-:Y:S01]  /*e0f0*/  IMAD.X R76, R77, 0x1, R91.reuse, P3 ;  /* 0x000000014d4c7824 */ /* 0x100fe200018e065b */
[-C--:B------:R-:W-:Y:S01]  /*e100*/  IADD3 R10, P3, PT, R14, R92.reuse, RZ ;  /* 0x0000005c0e0a7210 */ /* 0x080fe20007f7e0ff */
[--C-:B------:R-:W-:Y:S01]  /*e110*/  IMAD.X R78, R79, 0x1, R91.reuse, P4 ;  /* 0x000000014f4e7824 */ /* 0x100fe200020e065b */
[----:B------:R-:W-:Y:S01]  /*e120*/  IADD3 R3, P4, PT, R16, R92, RZ ;  /* 0x0000005c10037210 */ /* 0x000fe20007f9e0ff */
[--C-:B------:R-:W-:Y:S01]  /*e130*/  IMAD.X R80, R81, 0x1, R91.reuse, P5 ;  /* 0x0000000151507824 */ /* 0x100fe200028e065b */
[----:B------:R0:W-:Y:S01]  /*e140*/  STL [R1+0xec4], R2 ;  /* 0x000ec40201007387 */ /* 0x0001e20000100800 */
[----:B------:R-:W-:-:S03]  /*e150*/  IMAD.X R12, R13, 0x1, R91, P2 ;  /* 0x000000010d0c7824 */ /* 0x000fc600010e065b */
[----:B------:R1:W-:Y:S04]  /*e160*/  STL [R1+0xec8], R10 ;  /* 0x000ec80a01007387 */ /* 0x0003e80000100800 */
[----:B------:R-:W-:Y:S01]  /*e170*/  STL [R1+0xecc], R3 ;  /* 0x000ecc0301007387 */ /* 0x000fe20000100800 */
[----:B0-----:R-:W-:Y:S01]  /*e180*/  IADD3 R2, P5, PT, R18, R92, RZ ;  /* 0x0000005c12027210 */ /* 0x001fe20007fbe0ff */
[--C-:B------:R-:W-:Y:S02]  /*e190*/  IMAD.X R13, R15, 0x1, R91.reuse, P3 ;  /* 0x000000010f0d7824 */ /* 0x100fe400018e065b */
[----:B-1----:R-:W4:Y:S04]  /*e1a0*/  LDL.LU.64 R10, [R1+0x28] ;  /* 0x00002800010a7983 */ /* 0x002f280000300a00 */
[----:B------:R0:W-:Y:S01]  /*e1b0*/  STL [R1+0xed0], R2 ;  /* 0x000ed00201007387 */ /* 0x0001e20000100800 */
[----:B------:R-:W-:-:S03]  /*e1c0*/  IMAD.X R14, R19, 0x1, R91, P5 ;  /* 0x00000001130e7824 */ /* 0x000fc600028e065b */
[----:B0-----:R-:W4:Y:S04]  /*e1d0*/  LDL.LU.64 R2, [R1+0x30] ;  /* 0x0000300001027983 */ /* 0x001f280000300a00 */
[----:B------:R0:W-:Y:S04]  /*e1e0*/  STL [R1+0xe94], R12 ;  /* 0x000e940c01007387 */ /* 0x0001e80000100800 */
[----:B------:R-:W4:Y:S04]  /*e1f0*/  LDL.LU.64 R36, [R1+0x38] ;  /* 0x0000380001247983 */ /* 0x000f280000300a00 */
[----:B------:R-:W4:Y:S01]  /*e200*/  LDL.LU.64 R22, [R1+0x40] ;  /* 0x0000400001167983 */ /* 0x000f220000300a00 */
[----:B0-----:R-:W-:-:S03]  /*e210*/  IMAD.X R12, R17, 0x1, R91, P4 ;  /* 0x00000001110c7824 */ /* 0x001fc600020e065b */
[----:B------:R0:W-:Y:S04]  /*e220*/  STL [R1+0xe98], R13 ;  /* 0x000e980d01007387 */ /* 0x0001e80000100800 */
[----:B------:R1:W-:Y:S04]  /*e230*/  STL [R1+0xe9c], R12 ;  /* 0x000e9c0c01007387 */ /* 0x0003e80000100800 */
[----:B------:R1:W-:Y:S01]  /*e240*/  STL [R1+0xea0], R14 ;  /* 0x000ea00e01007387 */ /* 0x0003e20000100800 */
[-C--:B0-----:R-:W-:Y:S02]  /*e250*/  IADD3 R13, P2, PT, R28, R92.reuse, RZ ;  /* 0x0000005c1c0d7210 */ /* 0x081fe40007f5e0ff */
[----:B-1----:R-:W-:Y:S01]  /*e260*/  IADD3 R12, P3, PT, R30, R92, RZ ;  /* 0x0000005c1e0c7210 */ /* 0x002fe20007f7e0ff */
[----:B------:R-:W4:Y:S04]  /*e270*/  LDL.LU.64 R14, [R1+0xd8] ;  /* 0x0000d800010e7983 */ /* 0x000f280000300a00 */
[----:B------:R0:W-:Y:S04]  /*e280*/  STL [R1+0x6a8], R13 ;  /* 0x0006a80d01007387 */ /* 0x0001e80000100800 */
[----:B------:R-:W4:Y:S01]  /*e290*/  LDL.LU.64 R24, [R1+0xe0] ;  /* 0x0000e00001187983 */ /* 0x000f220000300a00 */
[----:B------:R-:W-:-:S02]  /*e2a0*/  IMAD.X R28, R29, 0x1, R91, P2 ;  /* 0x000000011d1c7824 */ /* 0x000fc400010e065b */
[----:B------:R-:W-:Y:S01]  /*e2b0*/  IMAD.X R30, R31, 0x1, R91, P3 ;  /* 0x000000011f1e7824 */ /* 0x000fe200018e065b */
[----:B------:R2:W-:Y:S01]  /*e2c0*/  STL [R1+0x6ac], R12 ;  /* 0x0006ac0c01007387 */ /* 0x0005e20000100800 */
[----:B0-----:R-:W-:-:S05]  /*e2d0*/  IADD3 R13, P4, PT, R32, R92, RZ ;  /* 0x0000005c200d7210 */ /* 0x001fca0007f9e0ff */
[----:B------:R4:W-:Y:S01]  /*e2e0*/  STL [R1+0x6b0], R13 ;  /* 0x0006b00d01007387 */ /* 0x0009e20000100800 */
[----:B------:R-:W-:Y:S01]  /*e2f0*/  IMAD.X R32, R33, 0x1, R91, P4 ;  /* 0x0000000121207824 */ /* 0x000fe200020e065b */
[----:B--2---:R-:W-:-:S05]  /*e300*/  IADD3 R12, P5, PT, R4, R92, RZ ;  /* 0x0000005c040c7210 */ /* 0x004fca0007fbe0ff */
[----:B------:R0:W-:Y:S01]  /*e310*/  STL [R1], R12 ;  /* 0x0000000c01007387 */ /* 0x0001e20000100800 */
[----:B------:R-:W-:Y:S01]  /*e320*/  IMAD.X R5, R5, 0x1, R91, P5 ;  /* 0x0000000105057824 */ /* 0x000fe200028e065b */
[----:B---3--:R-:W-:-:S05]  /*e330*/  IADD3 R4, P2, PT, R6, R92, RZ ;  /* 0x0000005c06047210 */ /* 0x008fca0007f5e0ff */
[----:B------:R1:W-:Y:S01]  /*e340*/  STL [R1+0x8], R4 ;  /* 0x0000080401007387 */ /* 0x0003e20000100800 */
[----:B------:R-:W-:Y:S01]  /*e350*/  IMAD.X R6, R7, 0x1, R91, P2 ;  /* 0x0000000107067824 */ /* 0x000fe200010e065b */
[----:B----4-:R-:W-:-:S05]  /*e360*/  IADD3 R13, P3, PT, R26, R92, RZ ;  /* 0x0000005c1a0d7210 */ /* 0x010fca0007f7e0ff */
[----:B------:R-:W-:Y:S01]  /*e370*/  STL [R1+0x10], R13 ;  /* 0x0000100d01007387 */ /* 0x000fe20000100800 */
[-C--:B0-----:R-:W-:Y:S02]  /*e380*/  IADD3 R12, P4, PT, R8, R92.reuse, RZ ;  /* 0x0000005c080c7210 */ /* 0x081fe40007f9e0ff */
[----:B-1----:R-:W-:-:S03]  /*e390*/  IADD3 R4, P5, PT, R20, R92, RZ ;  /* 0x0000005c14047210 */ /* 0x002fc60007fbe0ff */
[----:B------:R-:W-:Y:S04]  /*e3a0*/  STL [R1+0x18], R12 ;  /* 0x0000180c01007387 */ /* 0x000fe80000100800 */
[----:B------:R-:W2:Y:S01]  /*e3b0*/  LDL.LU.64 R16, [R1+0xe8] ;  /* 0x0000e80001107983 */ /* 0x000ea20000300a00 */
[--C-:B------:R-:W-:Y:S02]  /*e3c0*/  IMAD.X R7, R27, 0x1, R91.reuse, P3 ;  /* 0x000000011b077824 */ /* 0x100fe400018e065b */
[--C-:B------:R-:W-:Y:S01]  /*e3d0*/  IMAD.X R8, R9, 0x1, R91.reuse, P4 ;  /* 0x0000000109087824 */ /* 0x100fe200020e065b */
[----:B------:R0:W-:Y:S04]  /*e3e0*/  STL [R1+0x20], R4 ;  /* 0x0000200401007387 */ /* 0x0001e80000100800 */
[----:B------:R-:W3:Y:S01]  /*e3f0*/  LDL.LU.64 R34, [R1+0xf0] ;  /* 0x0000f00001227983 */ /* 0x000ee20000300a00 */
[----:B------:R-:W-:-:S03]  /*e400*/  IMAD.X R9, R21, 0x1, R91, P5 ;  /* 0x0000000115097824 */ /* 0x000fc600028e065b */
[----:B------:R-:W4:Y:S04]  /*e410*/  LDL.LU.64 R18, [R1+0xf8] ;  /* 0x0000f80001127983 */ /* 0x000f280000300a00 */
[----:B------:R-:W4:Y:S01]  /*e420*/  LDL.LU.64 R26, [R1+0x100] ;  /* 0x00010000011a7983 */ /* 0x000f220000300a00 */
[----:B0-----:R-:W-:-:S03]  /*e430*/  IADD3 R4, P2, PT, R10, R92, RZ ;  /* 0x0000005c0a047210 */ /* 0x001fc60007f5e0ff */
[----:B------:R-:W4:Y:S02]  /*e440*/  LDL.LU.64 R20, [R1+0x108] ;  /* 0x0001080001147983 */ /* 0x000f240000300a00 */
[----:B------:R-:W-:Y:S02]  /*e450*/  IMAD.X R10, R11, 0x1, R91, P2 ;  /* 0x000000010b0a7824 */ /* 0x000fe400010e065b */
[----:B------:R0:W-:Y:S01]  /*e460*/  STL [R1+0x28], R4 ;  /* 0x0000280401007387 */ /* 0x0001e20000100800 */
[----:B------:R-:W-:-:S05]  /*e470*/  IADD3 R13, P3, PT, R2, R92, RZ ;  /* 0x0000005c020d7210 */ /* 0x000fca0007f7e0ff */
[----:B------:R1:W-:Y:S01]  /*e480*/  STL [R1+0x30], R13 ;  /* 0x0000300d01007387 */ /* 0x0003e20000100800 */
[----:B------:R-:W-:Y:S01]  /*e490*/  IMAD.X R11, R3, 0x1, R91, P3 ;  /* 0x00000001030b7824 */ /* 0x000fe200018e065b */
[-C--:B------:R-:W-:Y:S02]  /*e4a0*/  IADD3 R12, P4, PT, R36, R92.reuse, RZ ;  /* 0x0000005c240c7210 */ /* 0x080fe40007f9e0ff */
[----:B0-----:R-:W-:-:S03]  /*e4b0*/  IADD3 R4, P5, PT, R22, R92, RZ ;  /* 0x0000005c16047210 */ /* 0x001fc60007fbe0ff */
[----:B------:R0:W-:Y:S04]  /*e4c0*/  STL [R1+0x38], R12 ;  /* 0x0000380c01007387 */ /* 0x0001e80000100800 */
[----:B------:R0:W-:Y:S04]  /*e4d0*/  STL [R1+0x40], R4 ;  /* 0x0000400401007387 */ /* 0x0001e80000100800 */
[----:B------:R-:W4:Y:S01]  /*e4e0*/  LDL.LU.64 R2, [R1+0x110] ;  /* 0x0001100001027983 */ /* 0x000f220000300a00 */
[--C-:B-1----:R-:W-:Y:S02]  /*e4f0*/  IMAD.X R13, R23, 0x1, R91.reuse, P5 ;  /* 0x00000001170d7824 */ /* 0x102fe400028e065b */
[----:B0-----:R-:W-:Y:S01]  /*e500*/  IMAD.X R12, R37, 0x1, R91, P4 ;  /* 0x00000001250c7824 */ /* 0x001fe200020e065b */
[----:B------:R-:W-:-:S05]  /*e510*/  IADD3 R4, P2, PT, R14, R92, RZ ;  /* 0x0000005c0e047210 */ /* 0x000fca0007f5e0ff */
[----:B------:R3:W-:Y:S01]  /*e520*/  STL [R1+0xd8], R4 ;  /* 0x0000d80401007387 */ /* 0x0007e20000100800 */
[----:B------:R-:W-:Y:S01]  /*e530*/  IMAD.X R14, R15, 0x1, R91, P2 ;  /* 0x000000010f0e7824 */ /* 0x000fe200010e065b */
[----:B------:R-:W-:-:S05]  /*e540*/  IADD3 R23, P3, PT, R24, R92, RZ ;  /* 0x0000005c18177210 */ /* 0x000fca0007f7e0ff */
[----:B------:R-:W-:Y:S01]  /*e550*/  STL [R1+0xe0], R23 ;  /* 0x0000e01701007387 */ /* 0x000fe20000100800 */
[----:B------:R-:W-:Y:S01]  /*e560*/  IMAD.X R15, R25, 0x1, R91, P3 ;  /* 0x00000001190f7824 */ /* 0x000fe200018e065b */
[----:B--2---:R-:W-:-:S05]  /*e570*/  IADD3 R22, P4, PT, R16, R92, RZ ;  /* 0x0000005c10167210 */ /* 0x004fca0007f9e0ff */
[----:B------:R0:W-:Y:S01]  /*e580*/  STL [R1+0xe8], R22 ;  /* 0x0000e81601007387 */ /* 0x0001e20000100800 */
[----:B---3--:R-:W-:-:S03]  /*e590*/  IADD3 R4, P5, PT, R34, R92, RZ ;  /* 0x0000005c22047210 */ /* 0x008fc60007fbe0ff */
[----:B0-----:R-:W2:Y:S04]  /*e5a0*/  LDL.LU.64 R22, [R1+0x118] ;  /* 0x0001180001167983 */ /* 0x001ea80000300a00 */
[----:B------:R4:W-:Y:S04]  /*e5b0*/  STL [R1+0xf0], R4 ;  /* 0x0000f00401007387 */ /* 0x0009e80000100800 */
[----:B------:R-:W3:Y:S04]  /*e5c0*/  LDL.LU.64 R40, [R1+0x120] ;  /* 0x0001200001287983 */ /* 0x000ee80000300a00 */
[----:B------:R-:W3:Y:S01]  /*e5d0*/  LDL.LU.64 R24, [R1+0x128] ;  /* 0x0001280001187983 */ /* 0x000ee20000300a00 */
[----:B------:R-:W-:-:S03]  /*e5e0*/  IMAD.X R16, R17, 0x1, R91, P4 ;  /* 0x0000000111107824 */ /* 0x000fc600020e065b */
[----:B------:R-:W3:Y:S01]  /*e5f0*/  LDL.LU.64 R38, [R1+0x130] ;  /* 0x0001300001267983 */ /* 0x000ee20000300a00 */
[-C--:B----4-:R-:W-:Y:S01]  /*e600*/  IADD3 R4, P2, PT, R18, R92.reuse, RZ ;  /* 0x0000005c12047210 */ /* 0x090fe20007f5e0ff */
[--C-:B------:R-:W-:Y:S01]  /*e610*/  IMAD.X R17, R35, 0x1, R91.reuse, P5 ;  /* 0x0000000123117824 */ /* 0x100fe200028e065b */
[-C--:B------:R-:W-:Y:S02]  /*e620*/  IADD3 R31, P3, PT, R26, R92.reuse, RZ ;  /* 0x0000005c1a1f7210 */ /* 0x080fe40007f7e0ff */
[----:B------:R-:W-:Y:S01]  /*e630*/  IADD3 R29, P4, PT, R20, R92, RZ ;  /* 0x0000005c141d7210 */ /* 0x000fe20007f9e0ff */
[----:B------:R0:W-:Y:S01]  /*e640*/  STL [R1+0xf8], R4 ;  /* 0x0000f80401007387 */ /* 0x0001e20000100800 */
[--C-:B------:R-:W-:Y:S02]  /*e650*/  IMAD.X R18, R19, 0x1, R91.reuse, P2 ;  /* 0x0000000113127824 */ /* 0x100fe400010e065b */
[--C-:B------:R-:W-:Y:S01]  /*e660*/  IMAD.X R19, R27, 0x1, R91.reuse, P3 ;  /* 0x000000011b137824 */ /* 0x100fe200018e065b */
[----:B------:R-:W-:Y:S01]  /*e670*/  STL [R1+0x100], R31 ;  /* 0x0001001f01007387 */ /* 0x000fe20000100800 */
[----:B------:R-:W-:-:S03]  /*e680*/  IMAD.X R20, R21, 0x1, R91, P4 ;  /* 0x0000000115147824 */ /* 0x000fc600020e065b */
[----:B------:R-:W-:Y:S01]  /*e690*/  STL [R1+0x108], R29 ;  /* 0x0001081d01007387 */ /* 0x000fe20000100800 */
[----:B0-----:R-:W-:-:S05]  /*e6a0*/  IADD3 R4, P5, PT, R2, R92, RZ ;  /* 0x0000005c02047210 */ /* 0x001fca0007fbe0ff */
[----:B------:R2:W-:Y:S04]  /*e6b0*/  STL [R1+0x110], R4 ;  /* 0x0001100401007387 */ /* 0x0005e80000100800 */
[----:B------:R-:W4:Y:S01]  /*e6c0*/  LDL.LU.64 R26, [R1+0x138] ;  /* 0x00013800011a7983 */ /* 0x000f220000300a00 */
[----:B------:R-:W-:-:S03]  /*e6d0*/  IMAD.X R21, R3, 0x1, R91, P5 ;  /* 0x0000000103157824 */ /* 0x000fc600028e065b */
[----:B------:R-:W4:Y:S04]  /*e6e0*/  LDL.LU.64 R36, [R1+0x140] ;  /* 0x0001400001247983 */ /* 0x000f280000300a00 */
[----:B------:R-:W4:Y:S04]  /*e6f0*/  LDL.LU.64 R34, [R1+0x148] ;  /* 0x0001480001227983 */ /* 0x000f280000300a00 */
[----:B------:R-:W4:Y:S01]  /*e700*/  LDL.LU.64 R2, [R1+0x150] ;  /* 0x0001500001027983 */ /* 0x000f220000300a00 */
[----:B--2---:R-:W-:-:S05]  /*e710*/  IADD3 R4, P2, PT, R22, R92, RZ ;  /* 0x0000005c16047210 */ /* 0x004fca0007f5e0ff */
[----:B------:R0:W-:Y:S01]  /*e720*/  STL [R1+0x118], R4 ;  /* 0x0001180401007387 */ /* 0x0001e20000100800 */
[----:B------:R-:W-:Y:S01]  /*e730*/  IMAD.X R22, R23, 0x1, R91, P2 ;  /* 0x0000000117167824 */ /* 0x000fe200010e065b */
[-C--:B---3--:R-:W-:Y:S02]  /*e740*/  IADD3 R31, P3, PT, R40, R92.reuse, RZ ;  /* 0x0000005c281f7210 */ /* 0x088fe40007f7e0ff */
[----:B------:R-:W-:-:S03]  /*e750*/  IADD3 R29, P4, PT, R24, R92, RZ ;  /* 0x0000005c181d7210 */ /* 0x000fc60007f9e0ff */
[----:B------:R-:W-:Y:S01]  /*e760*/  STL [R1+0x120], R31 ;  /* 0x0001201f01007387 */ /* 0x000fe20000100800 */
[--C-:B------:R-:W-:Y:S01]  /*e770*/  IMAD.X R23, R41, 0x1, R91.reuse, P3 ;  /* 0x0000000129177824 */ /* 0x100fe200018e065b */
[----:B0-----:R-:W-:Y:S02]  /*e780*/  IADD3 R4, P5, PT, R38, R92, RZ ;  /* 0x0000005c26047210 */ /* 0x001fe40007fbe0ff */
[----:B------:R-:W-:Y:S01]  /*e790*/  STL [R1+0x128], R29 ;  /* 0x0001281d01007387 */ /* 0x000fe20000100800 */
[----:B------:R-:W-:-:S03]  /*e7a0*/  IMAD.X R24, R25, 0x1, R91, P4 ;  /* 0x0000000119187824 */ /* 0x000fc600020e065b */
[----:B------:R4:W-:Y:S01]  /*e7b0*/  STL [R1+0x130], R4 ;  /* 0x0001300401007387 */ /* 0x0009e20000100800 */
[----:B------:R-:W-:-:S03]  /*e7c0*/  IMAD.X R25, R39, 0x1, R91, P5 ;  /* 0x0000000127197824 */ /* 0x000fc600028e065b */
[----:B------:R-:W2:Y:S04]  /*e7d0*/  LDL.LU.64 R46, [R1+0x48] ;  /* 0x00004800012e7983 */ /* 0x000ea80000300a00 */
[----:B------:R-:W3:Y:S04]  /*e7e0*/  LDL.LU.64 R44, [R1+0x50] ;  /* 0x00005000012c7983 */ /* 0x000ee80000300a00 */
[----:B------:R-:W3:Y:S04]  /*e7f0*/  LDL.LU.64 R42, [R1+0x58] ;  /* 0x00005800012a7983 */ /* 0x000ee80000300a00 */
[----:B------:R-:W3:Y:S01]  /*e800*/  LDL.LU.64 R40, [R1+0x60] ;  /* 0x0000600001287983 */ /* 0x000ee20000300a00 */
[----:B----4-:R-:W-:-:S02]  /*e810*/  IADD3 R4, P2, PT, R26, R92, RZ ;  /* 0x0000005c1a047210 */ /* 0x010fc40007f5e0ff */
[----:B------:R-:W-:-:S03]  /*e820*/  IADD3 R31, P3, PT, R36, R92, RZ ;  /* 0x0000005c241f7210 */ /* 0x000fc60007f7e0ff */
[----:B------:R0:W-:Y:S01]  /*e830*/  STL [R1+0x138], R4 ;  /* 0x0001380401007387 */ /* 0x0001e20000100800 */
[--C-:B------:R-:W-:Y:S01]  /*e840*/  IMAD.X R26, R27, 0x1, R91.reuse, P2 ;  /* 0x000000011b1a7824 */ /* 0x100fe200010e065b */
[----:B------:R-:W-:Y:S02]  /*e850*/  IADD3 R29, P4, PT, R34, R92, RZ ;  /* 0x0000005c221d7210 */ /* 0x000fe40007f9e0ff */
[----:B------:R-:W-:Y:S01]  /*e860*/  STL [R1+0x140], R31 ;  /* 0x0001401f01007387 */ /* 0x000fe20000100800 */
[----:B------:R-:W-:-:S03]  /*e870*/  IMAD.X R27, R37, 0x1, R91, P3 ;  /* 0x00000001251b7824 */ /* 0x000fc600018e065b */
[----:B------:R-:W-:Y:S01]  /*e880*/  STL [R1+0x6b4], R29 ;  /* 0x0006b41d01007387 */ /* 0x000fe20000100800 */
[----:B0-----:R-:W-:-:S05]  /*e890*/  IADD3 R4, P5, PT, R2, R92, RZ ;  /* 0x0000005c02047210 */ /* 0x001fca0007fbe0ff */
[----:B------:R0:W-:Y:S01]  /*e8a0*/  STL [R1+0x708], R4 ;  /* 0x0007080401007387 */ /* 0x0001e20000100800 */
[----:B------:R-:W-:-:S03]  /*e8b0*/  IMAD.X R2, R3, 0x1, R91, P5 ;  /* 0x0000000103027824 */ /* 0x000fc600028e065b */
[----:B------:R-:W4:Y:S01]  /*e8c0*/  LDL.LU.64 R38, [R1+0x158] ;  /* 0x0001580001267983 */ /* 0x000f220000300a00 */
[----:B0-----:R-:W-:-:S05]  /*e8d0*/  IMAD.X R4, R35, 0x1, R91, P4 ;  /* 0x0000000123047824 */ /* 0x001fca00020e065b */
[----:B------:R-:W-:Y:S04]  /*e8e0*/  STL [R1+0x148], R4 ;  /* 0x0001480401007387 */ /* 0x000fe80000100800 */
[----:B------:R-:W4:Y:S04]  /*e8f0*/  LDL.LU.64 R36, [R1+0x160] ;  /* 0x0001600001247983 */ /* 0x000f280000300a00 */
[----:B------:R0:W-:Y:S04]  /*e900*/  STL [R1+0x150], R2 ;  /* 0x0001500201007387 */ /* 0x0001e80000100800 */
[----:B------:R-:W4:Y:S04]  /*e910*/  LDL.LU.64 R34, [R1+0x168] ;  /* 0x0001680001227983 */ /* 0x000f280000300a00 */
[----:B0-----:R-:W4:Y:S01]  /*e920*/  LDL.LU.64 R2, [R1+0x170] ;  /* 0x0001700001027983 */ /* 0x001f220000300a00 */
[----:B--2---:R-:W-:-:S02]  /*e930*/  IADD3 R29, P2, PT, R46, R92, RZ ;  /* 0x0000005c2e1d7210 */ /* 0x004fc40007f5e0ff */
[----:B---3--:R-:W-:-:S03]  /*e940*/  IADD3 R4, P3, PT, R44, R92, RZ ;  /* 0x0000005c2c047210 */ /* 0x008fc60007f7e0ff */
[----:B------:R0:W-:Y:S01]  /*e950*/  STL [R1+0x70c], R29 ;  /* 0x00070c1d01007387 */ /* 0x0001e20000100800 */
[----:B------:R-:W-:-:S03]  /*e960*/  IADD3 R31, P4, PT, R42, R92, RZ ;  /* 0x0000005c2a1f7210 */ /* 0x000fc60007f9e0ff */
[----:B------:R1:W-:Y:S01]  /*e970*/  STL [R1+0x710], R4 ;  /* 0x0007100401007387 */ /* 0x0003e20000100800 */
[----:B0-----:R-:W-:-:S03]  /*e980*/  IADD3 R29, P5, PT, R40, R92, RZ ;  /* 0x0000005c281d7210 */ /* 0x001fc60007fbe0ff */
[----:B------:R0:W-:Y:S01]  /*e990*/  STL [R1+0x714], R31 ;  /* 0x0007141f01007387 */ /* 0x0001e20000100800 */
[----:B-1----:R-:W-:-:S03]  /*e9a0*/  IMAD.X R4, R47, 0x1, R91, P2 ;  /* 0x000000012f047824 */ /* 0x002fc600010e065b */
[----:B------:R1:W-:Y:S01]  /*e9b0*/  STL [R1+0xae0], R29 ;  /* 0x000ae01d01007387 */ /* 0x0003e20000100800 */
[----:B0-----:R-:W-:-:S03]  /*e9c0*/  IMAD.X R31, R45, 0x1, R91, P3 ;  /* 0x000000012d1f7824 */ /* 0x001fc600018e065b */
[----:B------:R0:W-:Y:S01]  /*e9d0*/  STL [R1+0x48], R4 ;  /* 0x0000480401007387 */ /* 0x0001e20000100800 */
[----:B-1----:R-:W-:-:S03]  /*e9e0*/  IMAD.X R29, R43, 0x1, R91, P4 ;  /* 0x000000012b1d7824 */ /* 0x002fc600020e065b */
[----:B------:R-:W-:Y:S04]  /*e9f0*/  STL [R1+0x50], R31 ;  /* 0x0000501f01007387 */ /* 0x000fe80000100800 */
[----:B------:R-:W2:Y:S01]  /*ea00*/  LDL.LU.64 R46, [R1+0x178] ;  /* 0x00017800012e7983 */ /* 0x000ea20000300a00 */
[----:B0-----:R-:W-:-:S03]  /*ea10*/  IMAD.X R4, R41, 0x1, R91, P5 ;  /* 0x0000000129047824 */ /* 0x001fc600028e065b */
[----:B------:R-:W-:Y:S04]  /*ea20*/  STL [R1+0x58], R29 ;  /* 0x0000581d01007387 */ /* 0x000fe80000100800 */
[----:B------:R-:W3:Y:S04]  /*ea30*/  LDL.LU.64 R44, [R1+0x180] ;  /* 0x00018000012c7983 */ /* 0x000ee80000300a00 */
[----:B------:R4:W-:Y:S04]  /*ea40*/  STL [R1+0x60], R4 ;  /* 0x0000600401007387 */ /* 0x0009e80000100800 */
[----:B------:R-:W3:Y:S04]  /*ea50*/  LDL.LU.64 R42, [R1+0x188] ;  /* 0x00018800012a7983 */ /* 0x000ee80000300a00 */
[----:B------:R-:W3:Y:S01]  /*ea60*/  LDL.LU.64 R40, [R1+0x190] ;  /* 0x0001900001287983 */ /* 0x000ee20000300a00 */
[----:B----4-:R-:W-:-:S02]  /*ea70*/  IADD3 R4, P2, PT, R38, R92, RZ ;  /* 0x0000005c26047210 */ /* 0x010fc40007f5e0ff */
[----:B------:R-:W-:-:S03]  /*ea80*/  IADD3 R31, P3, PT, R36, R92, RZ ;  /* 0x0000005c241f7210 */ /* 0x000fc60007f7e0ff */
[----:B------:R0:W-:Y:S01]  /*ea90*/  STL [R1+0xae4], R4 ;  /* 0x000ae40401007387 */ /* 0x0001e20000100800 */
[----:B------:R-:W-:-:S03]  /*eaa0*/  IADD3 R29, P4, PT, R34, R92, RZ ;  /* 0x0000005c221d7210 */ /* 0x000fc60007f9e0ff */
[----:B------:R1:W-:Y:S01]  /*eab0*/  STL [R1+0xae8], R31 ;  /* 0x000ae81f01007387 */ /* 0x0003e20000100800 */
[----:B0-----:R-:W-:-:S03]  /*eac0*/  IADD3 R4, P5, PT, R2, R92, RZ ;  /* 0x0000005c02047210 */ /* 0x001fc60007fbe0ff */
[----:B------:R0:W-:Y:S01]  /*ead0*/  STL [R1+0xaec], R29 ;  /* 0x000aec1d01007387 */ /* 0x0001e20000100800 */
[----:B-1----:R-:W-:-:S03]  /*eae0*/  IMAD.X R31, R39, 0x1, R91, P2 ;  /* 0x00000001271f7824 */ /* 0x002fc600010e065b */
[----:B------:R1:W-:Y:S01]  /*eaf0*/  STL [R1+0xaf0], R4 ;  /* 0x000af00401007387 */ /* 0x0003e20000100800 */
[--C-:B------:R-:W-:Y:S02]  /*eb00*/  IMAD.X R2, R3, 0x1, R91.reuse, P5 ;  /* 0x0000000103027824 */ /* 0x100fe400028e065b */
[--C-:B0-----:R-:W-:Y:S01]  /*eb10*/  IMAD.X R29, R37, 0x1, R91.reuse, P3 ;  /* 0x00000001251d7824 */ /* 0x101fe200018e065b */
[----:B------:R-:W-:Y:S01]  /*eb20*/  STL [R1+0x158], R31 ;  /* 0x0001581f01007387 */ /* 0x000fe20000100800 */
[----:B-1----:R-:W-:-:S03]  /*eb30*/  IMAD.X R4, R35, 0x1, R91, P4 ;  /* 0x0000000123047824 */ /* 0x002fc600020e065b */
[----:B------:R-:W-:Y:S04]  /*eb40*/  STL [R1+0x160], R29 ;  /* 0x0001601d01007387 */ /* 0x000fe80000100800 */
[----:B------:R-:W4:Y:S04]  /*eb50*/  LDL.LU.64 R38, [R1+0x198] ;  /* 0x0001980001267983 */ /* 0x000f280000300a00 */
[----:B------:R-:W-:Y:S04]  /*eb60*/  STL [R1+0x168], R4 ;  /* 0x0001680401007387 */ /* 0x000fe80000100800 */
[----:B------:R-:W4:Y:S04]  /*eb70*/  LDL.LU.64 R36, [R1+0x1a0] ;  /* 0x0001a00001247983 */ /* 0x000f280000300a00 */
[----:B------:R0:W-:Y:S04]  /*eb80*/  STL [R1+0x170], R2 ;  /* 0x0001700201007387 */ /* 0x0001e80000100800 */
[----:B------:R-:W4:Y:S04]  /*eb90*/  LDL.LU.64 R34, [R1+0x1a8] ;  /* 0x0001a80001227983 */ /* 0x000f280000300a00 */
[----:B0-----:R-:W4:Y:S01]  /*eba0*/  LDL.LU.64 R2, [R1+0x1b0] ;  /* 0x0001b00001027983 */ /* 0x001f220000300a00 */
[----:B--2---:R-:W-:-:S05]  /*ebb0*/  IADD3 R29, P2, PT, R46, R92, RZ ;  /* 0x0000005c2e1d7210 */ /* 0x004fca0007f5e0ff */
[----:B------:R0:W-:Y:S01]  /*ebc0*/  STL [R1+0xaf4], R29 ;  /* 0x000af41d01007387 */ /* 0x0001e20000100800 */
[----:B---3--:R-:W-:-:S05]  /*ebd0*/  IADD3 R4, P3, PT, R44, R92, RZ ;  /* 0x0000005c2c047210 */ /* 0x008fca0007f7e0ff */
[----:B------:R1:W-:Y:S01]  /*ebe0*/  STL [R1+0xaf8], R4 ;  /* 0x000af80401007387 */ /* 0x0003e20000100800 */
[-C--:B------:R-:W-:Y:S02]  /*ebf0*/  IADD3 R31, P4, PT, R42, R92.reuse, RZ ;  /* 0x0000005c2a1f7210 */ /* 0x080fe40007f9e0ff */
        /* <DEDUP_REMOVED lines=55> */
[----:B----4-:R-:W-:-:S05]  /*ef70*/  IADD3 R4, P2, PT, R38, R92, RZ ;  /* 0x0000005c26047210 */ /* 0x010fca0007f5e0ff */
[----:B------:R0:W-:Y:S01]  /*ef80*/  STL [R1+0xb24], R4 ;  /* 0x000b240401007387 */ /* 0x0001e20000100800 */
[-C--:B------:R-:W-:Y:S02]  /*ef90*/  IADD3 R31, P3, PT, R36, R92.reuse, RZ ;  /* 0x0000005c241f7210 */ /* 0x080fe40007f7e0ff */
        /* <DEDUP_REMOVED lines=776> */
[----:B------:R-:W4:Y:S01]  /*12020*/  LDL.LU.64 R82, [R1+0x680] ;  /* 0x0006800001527983 */ /* 0x000f220000300a00 */
[----:B--2---:R-:W-:-:S05]  /*12030*/  IADD3 R2, P2, PT, R46, R92, RZ ;  /* 0x0000005c2e027210 */ /* 0x004fca0007f5e0ff */
[----:B------:R0:W-:Y:S01]  /*12040*/  STL [R1+0xdd4], R2 ;  /* 0x000dd40201007387 */ /* 0x0001e20000100800 */
[----:B---3--:R-:W-:-:S05]  /*12050*/  IADD3 R4, P3, PT, R44, R92, RZ ;  /* 0x0000005c2c047210 */ /* 0x008fca0007f7e0ff */
[----:B------:R-:W-:Y:S01]  /*12060*/  STL [R1+0xdd8], R4 ;  /* 0x000dd80401007387 */ /* 0x000fe20000100800 */
[----:B------:R-:W-:-:S03]  /*12070*/  IADD3 R3, P4, PT, R42, R92, RZ ;  /* 0x0000005c2a037210 */ /* 0x000fc60007f9e0ff */
[----:B------:R-:W2:Y:S01]  /*12080*/  LDL.LU.64 R84, [R1+0x688] ;  /* 0x0006880001547983 */ /* 0x000ea20000300a00 */
[----:B0-----:R-:W-:-:S03]  /*12090*/  IADD3 R2, P5, PT, R40, R92, RZ ;  /* 0x0000005c28027210 */ /* 0x001fc60007fbe0ff */
[----:B------:R-:W-:Y:S04]  /*120a0*/  STL [R1+0xddc], R3 ;  /* 0x000ddc0301007387 */ /* 0x000fe80000100800 */
[----:B------:R-:W3:Y:S04]  /*120b0*/  LDL.LU.64 R88, [R1+0x690] ;  /* 0x0006900001587983 */ /* 0x000ee80000300a00 */
[----:B------:R0:W-:Y:S04]  /*120c0*/  STL [R1+0xde0], R2 ;  /* 0x000de00201007387 */ /* 0x0001e80000100800 */
[----:B------:R-:W3:Y:S04]  /*120d0*/  LDL.LU.64 R86, [R1+0x698] ;  /* 0x0006980001567983 */ /* 0x000ee80000300a00 */
[----:B0-----:R-:W3:Y:S01]  /*120e0*/  LDL.LU.64 R2, [R1+0x6a0] ;  /* 0x0006a00001027983 */ /* 0x001ee20000300a00 */
[----:B------:R-:W-:-:S02]  /*120f0*/  IMAD.X R4, R47, 0x1, R91, P2 ;  /* 0x000000012f047824 */ /* 0x000fc400010e065b */
[--C-:B------:R-:W-:Y:S01]  /*12100*/  IMAD.X R29, R45, 0x1, R91.reuse, P3 ;  /* 0x000000012d1d7824 */ /* 0x100fe200018e065b */
[----:B------:R0:W5:Y:S04]  /*12110*/  LDL.LU R46, [R1+0xf40] ;  /* 0x000f4000012e7983 */ /* 0x0001680000300800 */
[----:B------:R0:W5:Y:S04]  /*12120*/  LDL.LU R44, [R1+0xf3c] ;  /* 0x000f3c00012c7983 */ /* 0x0001680000300800 */
[----:B------:R1:W-:Y:S01]  /*12130*/  STL [R1+0x648], R4 ;  /* 0x0006480401007387 */ /* 0x0003e20000100800 */
[----:B------:R-:W-:-:S03]  /*12140*/  IMAD.X R31, R41, 0x1, R91, P5 ;  /* 0x00000001291f7824 */ /* 0x000fc600028e065b */
[----:B------:R0:W5:Y:S01]  /*12150*/  LDL.LU R42, [R1+0xf38] ;  /* 0x000f3800012a7983 */ /* 0x0001620000300800 */
[----:B-1----:R-:W-:-:S03]  /*12160*/  IMAD.X R4, R43, 0x1, R91, P4 ;  /* 0x000000012b047824 */ /* 0x002fc600020e065b */
[----:B------:R-:W-:Y:S04]  /*12170*/  STL [R1+0x650], R29 ;  /* 0x0006501d01007387 */ /* 0x000fe80000100800 */
[----:B------:R0:W5:Y:S04]  /*12180*/  LDL.LU R40, [R1+0xf34] ;  /* 0x000f340001287983 */ /* 0x0001680000300800 */
[----:B------:R4:W-:Y:S04]  /*12190*/  STL [R1+0x658], R4 ;  /* 0x0006580401007387 */ /* 0x0009e80000100800 */
[----:B------:R1:W-:Y:S01]  /*121a0*/  STL [R1+0x660], R31 ;  /* 0x0006601f01007387 */ /* 0x0003e20000100800 */
[----:B----4-:R-:W-:-:S05]  /*121b0*/  IADD3 R4, P2, PT, R38, R92, RZ ;  /* 0x0000005c26047210 */ /* 0x010fca0007f5e0ff */
[----:B------:R4:W-:Y:S01]  /*121c0*/  STL [R1+0xde4], R4 ;  /* 0x000de40401007387 */ /* 0x0009e20000100800 */
[-C--:B------:R-:W-:Y:S02]  /*121d0*/  IADD3 R29, P3, PT, R36, R92.reuse, RZ ;  /* 0x0000005c241d7210 */ /* 0x080fe40007f7e0ff */
[----:B-1----:R-:W-:-:S03]  /*121e0*/  IADD3 R31, P4, PT, R34, R92, RZ ;  /* 0x0000005c221f7210 */ /* 0x002fc60007f9e0ff */
[----:B------:R1:W-:Y:S01]  /*121f0*/  STL [R1+0xde8], R29 ;  /* 0x000de81d01007387 */ /* 0x0003e20000100800 */
[----:B----4-:R-:W-:-:S03]  /*12200*/  IADD3 R4, P5, PT, R82, R92, RZ ;  /* 0x0000005c52047210 */ /* 0x010fc60007fbe0ff */
[----:B------:R-:W-:Y:S04]  /*12210*/  STL [R1+0xdec], R31 ;  /* 0x000dec1f01007387 */ /* 0x000fe80000100800 */
[----:B------:R0:W5:Y:S01]  /*12220*/  LDL.LU R38, [R1+0xf30] ;  /* 0x000f300001267983 */ /* 0x0001620000300800 */
[----:B-1----:R-:W-:-:S03]  /*12230*/  IMAD.X R29, R39, 0x1, R91, P2 ;  /* 0x00000001271d7824 */ /* 0x002fc600010e065b */
[----:B------:R1:W-:Y:S04]  /*12240*/  STL [R1+0xdf0], R4 ;  /* 0x000df00401007387 */ /* 0x0003e80000100800 */
[----:B------:R0:W5:Y:S04]  /*12250*/  LDL.LU R36, [R1+0xf2c] ;  /* 0x000f2c0001247983 */ /* 0x0001680000300800 */
[----:B------:R4:W-:Y:S01]  /*12260*/  STL [R1+0x668], R29 ;  /* 0x0006681d01007387 */ /* 0x0009e20000100800 */
[----:B-1----:R-:W-:-:S03]  /*12270*/  IMAD.X R4, R37, 0x1, R91, P3 ;  /* 0x0000000125047824 */ /* 0x002fc600018e065b */
[----:B------:R0:W5:Y:S04]  /*12280*/  LDL.LU R34, [R1+0xf28] ;  /* 0x000f280001227983 */ /* 0x0001680000300800 */
[----:B------:R1:W-:Y:S01]  /*12290*/  STL [R1+0x670], R4 ;  /* 0x0006700401007387 */ /* 0x0003e20000100800 */
[--C-:B----4-:R-:W-:Y:S02]  /*122a0*/  IMAD.X R29, R35, 0x1, R91.reuse, P4 ;  /* 0x00000001231d7824 */ /* 0x110fe400020e065b */
[----:B-1----:R-:W-:Y:S02]  /*122b0*/  IMAD.X R4, R83, 0x1, R91, P5 ;  /* 0x0000000153047824 */ /* 0x002fe400028e065b */
[----:B------:R-:W4:Y:S04]  /*122c0*/  LDL.LU.64 R82, [R1+0xf20] ;  /* 0x000f200001527983 */ /* 0x000f280000300a00 */
[----:B------:R2:W-:Y:S04]  /*122d0*/  STL [R1+0x678], R29 ;  /* 0x0006781d01007387 */ /* 0x0005e80000100800 */
[----:B------:R1:W-:Y:S01]  /*122e0*/  STL [R1+0x680], R4 ;  /* 0x0006800401007387 */ /* 0x0003e20000100800 */
[----:B--2---:R-:W-:-:S05]  /*122f0*/  IADD3 R29, P2, PT, R84, R92, RZ ;  /* 0x0000005c541d7210 */ /* 0x004fca0007f5e0ff */
[----:B------:R2:W-:Y:S01]  /*12300*/  STL [R1+0xdf4], R29 ;  /* 0x000df41d01007387 */ /* 0x0005e20000100800 */
[----:B---3--:R-:W-:-:S05]  /*12310*/  IADD3 R31, P3, PT, R88, R92, RZ ;  /* 0x0000005c581f7210 */ /* 0x008fca0007f7e0ff */
[----:B------:R3:W-:Y:S01]  /*12320*/  STL [R1+0xdf8], R31 ;  /* 0x000df81f01007387 */ /* 0x0007e20000100800 */
[----:B-1----:R-:W-:-:S03]  /*12330*/  IADD3 R4, P4, PT, R86, R92, RZ ;  /* 0x0000005c56047210 */ /* 0x002fc60007f9e0ff */
[----:B------:R-:W4:Y:S01]  /*12340*/  LDL.LU R33, [R1+0xad8] ;  /* 0x000ad80001217983 */ /* 0x000f220000300800 */
[----:B--2---:R-:W-:-:S03]  /*12350*/  IADD3 R29, P5, PT, R2, R92, RZ ;  /* 0x0000005c021d7210 */ /* 0x004fc60007fbe0ff */
[----:B------:R1:W-:Y:S01]  /*12360*/  STL [R1+0xdfc], R4 ;  /* 0x000dfc0401007387 */ /* 0x0003e20000100800 */
[----:B---3--:R-:W-:-:S03]  /*12370*/  IMAD.X R31, R85, 0x1, R91, P2 ;  /* 0x00000001551f7824 */ /* 0x008fc600010e065b */
[----:B-1----:R-:W2:Y:S04]  /*12380*/  LDL.LU R4, [R1+0xad0] ;  /* 0x000ad00001047983 */ /* 0x002ea80000300800 */
[----:B------:R1:W-:Y:S04]  /*12390*/  STL [R1+0xe00], R29 ;  /* 0x000e001d01007387 */ /* 0x0003e80000100800 */
[----:B------:R-:W3:Y:S01]  /*123a0*/  LDL.LU.64 R84, [R1+0xf18] ;  /* 0x000f180001547983 */ /* 0x000ee20000300a00 */
[----:B-1----:R-:W-:-:S03]  /*123b0*/  IMAD.X R29, R89, 0x1, R91, P3 ;  /* 0x00000001591d7824 */ /* 0x002fc600018e065b */
[----:B------:R-:W2:Y:S04]  /*123c0*/  LDL.LU.64 R88, [R1+0xf10] ;  /* 0x000f100001587983 */ /* 0x000ea80000300a00 */
[----:B------:R1:W-:Y:S02]  /*123d0*/  STL [R1+0x688], R31 ;  /* 0x0006881f01007387 */ /* 0x0003e40000100800 */
[--C-:B-1----:R-:W-:Y:S02]  /*123e0*/  IMAD.X R31, R87, 0x1, R91.reuse, P4 ;  /* 0x00000001571f7824 */ /* 0x102fe400020e065b */
[----:B------:R-:W2:Y:S04]  /*123f0*/  LDL.LU.64 R86, [R1+0xf08] ;  /* 0x000f080001567983 */ /* 0x000ea80000300a00 */
[----:B------:R1:W-:Y:S02]  /*12400*/  STL [R1+0x690], R29 ;  /* 0x0006901d01007387 */ /* 0x0003e40000100800 */
[----:B-1----:R-:W-:-:S02]  /*12410*/  IMAD.X R29, R3, 0x1, R91, P5 ;  /* 0x00000001031d7824 */ /* 0x002fc400028e065b */
[----:B------:R-:W2:Y:S04]  /*12420*/  LDL.LU.64 R2, [R1+0xf00] ;  /* 0x000f000001027983 */ /* 0x000ea80000300a00 */
[----:B------:R3:W-:Y:S04]  /*12430*/  STL [R1+0x698], R31 ;  /* 0x0006981f01007387 */ /* 0x0007e80000100800 */
[----:B------:R2:W-:Y:S01]  /*12440*/  STL [R1+0x6a0], R29 ;  /* 0x0006a01d01007387 */ /* 0x0005e20000100800 */
[----:B----4-:R-:W-:-:S05]  /*12450*/  IADD3 R35, P2, PT, R82, R92, RZ ;  /* 0x0000005c52237210 */ /* 0x010fca0007f5e0ff */
[----:B------:R-:W-:Y:S01]  /*12460*/  STL [R1+0xe04], R35 ;  /* 0x000e042301007387 */ /* 0x000fe20000100800 */
[----:B---3--:R-:W-:-:S05]  /*12470*/  IADD3 R31, P3, PT, R84, R92, RZ ;  /* 0x0000005c541f7210 */ /* 0x008fca0007f7e0ff */
[----:B------:R1:W-:Y:S01]  /*12480*/  STL [R1+0xe08], R31 ;  /* 0x000e081f01007387 */ /* 0x0003e20000100800 */
[----:B--2---:R-:W-:-:S03]  /*12490*/  IADD3 R29, P4, PT, R88, R92, RZ ;  /* 0x0000005c581d7210 */ /* 0x004fc60007f9e0ff */
[----:B-1----:R-:W2:Y:S04]  /*124a0*/  LDL.LU R31, [R1+0xac8] ;  /* 0x000ac800011f7983 */ /* 0x002ea80000300800 */
[----:B------:R1:W-:Y:S04]  /*124b0*/  STL [R1+0xe0c], R29 ;  /* 0x000e0c1d01007387 */ /* 0x0003e80000100800 */
[----:B-1----:R-:W3:Y:S01]  /*124c0*/  LDL.LU R29, [R1+0xac0] ;  /* 0x000ac000011d7983 */ /* 0x002ee20000300800 */
[----:B------:R-:W-:Y:S01]  /*124d0*/  IADD3 R35, P5, PT, R86, R92, RZ ;  /* 0x0000005c56237210 */ /* 0x000fe20007fbe0ff */
[--C-:B------:R-:W-:Y:S01]  /*124e0*/  IMAD.X R84, R85, 0x1, R91.reuse, P3 ;  /* 0x0000000155547824 */ /* 0x100fe200018e065b */
[-C--:B------:R-:W-:Y:S01]  /*124f0*/  IADD3 R33, P3, PT, R33, R90.reuse, RZ ;  /* 0x0000005a21217210 */ /* 0x080fe20007f7e0ff */
[--C-:B------:R-:W-:Y:S01]  /*12500*/  IMAD.X R88, R89, 0x1, R91.reuse, P4 ;  /* 0x0000000159587824 */ /* 0x100fe200020e065b */
[----:B------:R-:W-:Y:S01]  /*12510*/  IADD3 R4, P4, PT, R4, R90, RZ ;  /* 0x0000005a04047210 */ /* 0x000fe20007f9e0ff */
[----:B------:R-:W-:Y:S01]  /*12520*/  STL [R1+0xe10], R35 ;  /* 0x000e102301007387 */ /* 0x000fe20000100800 */
[----:B------:R-:W-:-:S03]  /*12530*/  IMAD.X R82, R83, 0x1, R91, P2 ;  /* 0x0000000153527824 */ /* 0x000fc600010e065b */
[----:B------:R-:W4:Y:S04]  /*12540*/  LDL.LU R83, [R1+0xab8] ;  /* 0x000ab80001537983 */ /* 0x000f280000300800 */
[----:B------:R-:W4:Y:S04]  /*12550*/  LDL.LU R81, [R1+0xad4] ;  /* 0x000ad40001517983 */ /* 0x000f280000300800 */
[----:B------:R-:W-:Y:S04]  /*12560*/  STL [R1+0xad8], R33 ;  /* 0x000ad82101007387 */ /* 0x000fe80000100800 */
[----:B------:R-:W4:Y:S04]  /*12570*/  LDL.LU R79, [R1+0xab0] ;  /* 0x000ab000014f7983 */ /* 0x000f280000300800 */
[----:B------:R1:W-:Y:S04]  /*12580*/  STL [R1+0xad0], R4 ;  /* 0x000ad00401007387 */ /* 0x0003e80000100800 */
        /* <DEDUP_REMOVED lines=16> */
[----:B------:R-:W-:-:S03]  /*12690*/  IMAD.X R86, R87, 0x1, R91, P5 ;  /* 0x0000000157567824 */ /* 0x000fc600028e065b */
[----:B------:R-:W4:Y:S04]  /*126a0*/  LDL.LU R45, [R1+0xa8c] ;  /* 0x000a8c00012d7983 */ /* 0x000f280000300800 */
[----:B------:R-:W4:Y:S04]  /*126b0*/  LDL.LU R43, [R1+0xa68] ;  /* 0x000a6800012b7983 */ /* 0x000f280000300800 */
[----:B------:R-:W4:Y:S04]  /*126c0*/  LDL.LU R41, [R1+0xa84] ;  /* 0x000a840001297983 */ /* 0x000f280000300800 */
[----:B-1----:R-:W4:Y:S04]  /*126d0*/  LDL.LU R4, [R1+0xa60] ;  /* 0x000a600001047983 */ /* 0x002f280000300800 */
[----:B------:R-:W4:Y:S04]  /*126e0*/  LDL.LU R39, [R1+0xa7c] ;  /* 0x000a7c0001277983 */ /* 0x000f280000300800 */
[----:B------:R-:W4:Y:S04]  /*126f0*/  LDL.LU R37, [R1+0xa58] ;  /* 0x000a580001257983 */ /* 0x000f280000300800 */
[----:B------:R-:W4:Y:S01]  /*12700*/  LDL.LU R35, [R1+0xa74] ;  /* 0x000a740001237983 */ /* 0x000f220000300800 */
[----:B--2---:R-:W-:-:S05]  /*12710*/  IADD3 R31, P5, PT, R31, R90, RZ ;  /* 0x0000005a1f1f7210 */ /* 0x004fca0007fbe0ff */
[----:B------:R1:W-:Y:S04]  /*12720*/  STL [R1+0xac8], R31 ;  /* 0x000ac81f01007387 */ /* 0x0003e80000100800 */
[----:B------:R-:W2:Y:S01]  /*12730*/  LDL.LU R33, [R1+0xa6c] ;  /* 0x000a6c0001217983 */ /* 0x000ea20000300800 */
[----:B---3--:R-:W-:-:S03]  /*12740*/  IADD3 R29, P6, PT, R29, R90, RZ ;  /* 0x0000005a1d1d7210 */ /* 0x008fc60007fde0ff */
[----:B-1----:R-:W3:Y:S04]  /*12750*/  LDL.LU R31, [R1+0xa44] ;  /* 0x000a4400011f7983 */ /* 0x002ee80000300800 */
[----:B------:R1:W-:Y:S04]  /*12760*/  STL [R1+0xac0], R29 ;  /* 0x000ac01d01007387 */ /* 0x0003e80000100800 */
[----:B-1----:R-:W3:Y:S01]  /*12770*/  LDL.LU R29, [R1+0xa64] ;  /* 0x000a6400011d7983 */ /* 0x002ee20000300800 */
[-C--:B----4-:R-:W-:Y:S01]  /*12780*/  IADD3 R83, P2, PT, R83, R90.reuse, RZ ;  /* 0x0000005a53537210 */ /* 0x090fe20007f5e0ff */
[----:B------:R-:W-:Y:S01]  /*12790*/  IMAD.X R81, R81, 0x1, R3, P3 ;  /* 0x0000000151517824 */ /* 0x000fe200018e0603 */
[----:B------:R-:W-:-:S03]  /*127a0*/  IADD3 R79, P3, PT, R79, R90, RZ ;  /* 0x0000005a4f4f7210 */ /* 0x000fc60007f7e0ff */
[----:B------:R1:W-:Y:S04]  /*127b0*/  STL [R1+0xab8], R83 ;  /* 0x000ab85301007387 */ /* 0x0003e80000100800 */
[----:B------:R4:W-:Y:S01]  /*127c0*/  STL [R1+0xad4], R81 ;  /* 0x000ad45101007387 */ /* 0x0009e20000100800 */
[----:B------:R-:W-:-:S03]  /*127d0*/  IMAD.X R77, R77, 0x1, R3, P4 ;  /* 0x000000014d4d7824 */ /* 0x000fc600020e0603 */
[----:B------:R0:W-:Y:S01]  /*127e0*/  STL [R1+0xab0], R79 ;  /* 0x000ab04f01007387 */ /* 0x0001e20000100800 */
[----:B------:R-:W-:-:S03]  /*127f0*/  IADD3 R75, P4, PT, R75, R90, RZ ;  /* 0x0000005a4b4b7210 */ /* 0x000fc60007f9e0ff */
        /* <DEDUP_REMOVED lines=31> */
[-C--:B------:R-:W-:Y:S01]  /*129f0*/  IADD3 R43, P2, PT, R43, R90.reuse, RZ ;  /* 0x0000005a2b2b7210 */ /* 0x080fe20007f5e0ff */
[--C-:B------:R-:W-:Y:S01]  /*12a00*/  IMAD.X R41, R41, 0x1, R3.reuse, P3 ;  /* 0x0000000129297824 */ /* 0x100fe200018e0603 */
[----:B------:R-:W-:Y:S01]  /*12a10*/  IADD3 R4, P3, PT, R4, R90, RZ ;  /* 0x0000005a04047210 */ /* 0x000fe20007f7e0ff */
[----:B------:R0:W-:Y:S01]  /*12a20*/  STL [R1+0xa8c], R45 ;  /* 0x000a8c2d01007387 */ /* 0x0001e20000100800 */
[----:B------:R-:W-:-:S03]  /*12a30*/  IMAD.X R39, R39, 0x1, R3, P4 ;  /* 0x0000000127277824 */ /* 0x000fc600020e0603 */
[----:B------:R-:W-:Y:S01]  /*12a40*/  STL [R1+0xa60], R4 ;  /* 0x000a600401007387 */ /* 0x000fe20000100800 */
[----:B------:R-:W-:-:S03]  /*12a50*/  IADD3 R37, P4, PT, R37, R90, RZ ;  /* 0x0000005a25257210 */ /* 0x000fc60007f9e0ff */
[----:B------:R0:W-:Y:S01]  /*12a60*/  STL [R1+0xa68], R43 ;  /* 0x000a682b01007387 */ /* 0x0001e20000100800 */
[----:B------:R-:W-:-:S03]  /*12a70*/  IMAD.X R35, R35, 0x1, R3, P5 ;  /* 0x0000000123237824 */ /* 0x000fc600028e0603 */
[----:B------:R0:W-:Y:S04]  /*12a80*/  STL [R1+0xa84], R41 ;  /* 0x000a842901007387 */ /* 0x0001e80000100800 */
[----:B------:R0:W-:Y:S04]  /*12a90*/  STL [R1+0xa7c], R39 ;  /* 0x000a7c2701007387 */ /* 0x0001e80000100800 */
[----:B------:R0:W-:Y:S04]  /*12aa0*/  STL [R1+0xa58], R37 ;  /* 0x000a582501007387 */ /* 0x0001e80000100800 */
[----:B------:R0:W-:Y:S04]  /*12ab0*/  STL [R1+0xa74], R35 ;  /* 0x000a742301007387 */ /* 0x0001e80000100800 */
[----:B------:R-:W4:Y:S01]  /*12ac0*/  LDL.LU R89, [R1+0xa3c] ;  /* 0x000a3c0001597983 */ /* 0x000f220000300800 */
[----:B--2---:R-:W-:Y:S01]  /*12ad0*/  IMAD.X R33, R33, 0x1, R3, P6 ;  /* 0x0000000121217824 */ /* 0x004fe200030e0603 */
[----:B---3--:R-:W-:-:S04]  /*12ae0*/  IADD3 R31, P6, PT, R31, R90, RZ ;  /* 0x0000005a1f1f7210 */ /* 0x008fc80007fde0ff */
[----:B------:R2:W-:Y:S04]  /*12af0*/  STL [R1+0xa6c], R33 ;  /* 0x000a6c2101007387 */ /* 0x0005e80000100800 */
[----:B------:R-:W3:Y:S04]  /*12b00*/  LDL.LU R87, [R1+0xa5c] ;  /* 0x000a5c0001577983 */ /* 0x000ee80000300800 */
[----:B------:R0:W-:Y:S04]  /*12b10*/  STL [R1+0xa44], R31 ;  /* 0x000a441f01007387 */ /* 0x0001e80000100800 */
[----:B------:R-:W3:Y:S01]  /*12b20*/  LDL.LU R85, [R1+0xa34] ;  /* 0x000a340001557983 */ /* 0x000ee20000300800 */
[----:B------:R-:W-:-:S05]  /*12b30*/  IMAD.X R29, R29, 0x1, R3, P2 ;  /* 0x000000011d1d7824 */ /* 0x000fca00010e0603 */
[----:B------:R0:W-:Y:S04]  /*12b40*/  STL [R1+0xa64], R29 ;  /* 0x000a641d01007387 */ /* 0x0001e80000100800 */
[----:B-1----:R-:W3:Y:S04]  /*12b50*/  LDL.LU R83, [R1+0xa54] ;  /* 0x000a540001537983 */ /* 0x002ee80000300800 */
[----:B----4-:R-:W4:Y:S04]  /*12b60*/  LDL.LU R81, [R1+0xa2c] ;  /* 0x000a2c0001517983 */ /* 0x010f280000300800 */
[----:B0-----:R-:W4:Y:S04]  /*12b70*/  LDL.LU R79, [R1+0xa40] ;  /* 0x000a4000014f7983 */ /* 0x001f280000300800 */
        /* <DEDUP_REMOVED lines=22> */
[----:B--2---:R-:W2:Y:S04]  /*12ce0*/  LDL.LU R33, [R1+0x9e0] ;  /* 0x0009e00001217983 */ /* 0x004ea80000300800 */
[----:B------:R-:W2:Y:S04]  /*12cf0*/  LDL.LU R31, [R1+0x9d8] ;  /* 0x0009d800011f7983 */ /* 0x000ea80000300800 */
[----:B------:R-:W2:Y:S01]  /*12d00*/  LDL.LU R29, [R1+0x9d0] ;  /* 0x0009d000011d7983 */ /* 0x000ea20000300800 */
[----:B------:R-:W-:Y:S01]  /*12d10*/  IADD3 R89, P2, PT, R89, R90, RZ ;  /* 0x0000005a59597210 */ /* 0x000fe20007f5e0ff */
[----:B------:R-:W-:-:S04]  /*12d20*/  USHF.L.U32 UR4, UR4, 0x1f, URZ ;  /* 0x0000001f04047899 */ /* 0x000fc800080006ff */
[----:B------:R0:W-:Y:S02]  /*12d30*/  STL [R1+0xa3c], R89 ;  /* 0x000a3c5901007387 */ /* 0x0001e40000100800 */
[----:B------:R-:W-:-:S04]  /*12d40*/  IMAD.U32 R4, RZ, RZ, UR4 ;  /* 0x00000004ff047e24 */ /* 0x000fc8000f8e00ff */
[----:B------:R-:W1:Y:S01]  /*12d50*/  SYNCS.PHASECHK.TRANS64.TRYWAIT P5, [UR8], R4 ;  /* 0x00000004ff0075a7 */ /* 0x000e6200080a1108 */
[----:B---3--:R-:W-:Y:S01]  /*12d60*/  IMAD.X R87, R87, 0x1, R3, P3 ;  /* 0x0000000157577824 */ /* 0x008fe200018e0603 */
[----:B------:R-:W-:-:S04]  /*12d70*/  IADD3 R85, P3, PT, R85, R90, RZ ;  /* 0x0000005a55557210 */ /* 0x000fc80007f7e0ff */
[----:B------:R0:W-:Y:S04]  /*12d80*/  STL [R1+0xa5c], R87 ;  /* 0x000a5c5701007387 */ /* 0x0001e80000100800 */
[----:B------:R0:W-:Y:S01]  /*12d90*/  STL [R1+0xa34], R85 ;  /* 0x000a345501007387 */ /* 0x0001e20000100800 */
[----:B------:R-:W-:Y:S01]  /*12da0*/  IMAD.X R83, R83, 0x1, R3, P4 ;  /* 0x0000000153537824 */ /* 0x000fe200020e0603 */
[----:B----4-:R-:W-:-:S04]  /*12db0*/  IADD3 R81, P4, PT, R81, R90, RZ ;  /* 0x0000005a51517210 */ /* 0x010fc80007f9e0ff */
        /* <DEDUP_REMOVED lines=24> */
[----:B------:R-:W-:Y:S02]  /*12f40*/  IMAD.X R55, R55, 0x1, R3, P3 ;  /* 0x0000000137377824 */ /* 0x000fe400018e0603 */
        /* <DEDUP_REMOVED lines=18> */
[----:B------:R0:W-:Y:S01]  /*13070*/  STL [R1+0x9f8], R43 ;  /* 0x0009f82b01007387 */ /* 0x0001e20000100800 */
[----:B--2---:R-:W-:-:S03]  /*13080*/  IMAD.X R33, R33, 0x1, R3, P6 ;  /* 0x0000000121217824 */ /* 0x004fc600030e0603 */
[----:B------:R0:W-:Y:S01]  /*13090*/  STL [R1+0x9dc], R41 ;  /* 0x0009dc2901007387 */ /* 0x0001e20000100800 */
[----:B------:R-:W-:-:S03]  /*130a0*/  IMAD.X R31, R31, 0x1, R3, P2 ;  /* 0x000000011f1f7824 */ /* 0x000fc600010e0603 */
[----:B------:R0:W-:Y:S01]  /*130b0*/  STL [R1+0x9f0], R39 ;  /* 0x0009f02701007387 */ /* 0x0001e20000100800 */
[----:B------:R-:W-:-:S03]  /*130c0*/  IMAD.X R29, R29, 0x1, R3, P3 ;  /* 0x000000011d1d7824 */ /* 0x000fc600018e0603 */
[----:B------:R0:W-:Y:S04]  /*130d0*/  STL [R1+0x9d4], R37 ;  /* 0x0009d42501007387 */ /* 0x0001e80000100800 */
[----:B------:R0:W-:Y:S04]  /*130e0*/  STL [R1+0x9e8], R35 ;  /* 0x0009e82301007387 */ /* 0x0001e80000100800 */
[----:B------:R0:W-:Y:S04]  /*130f0*/  STL [R1+0x9d0], R29 ;  /* 0x0009d01d01007387 */ /* 0x0001e80000100800 */
[----:B------:R0:W-:Y:S04]  /*13100*/  STL [R1+0x9e0], R33 ;  /* 0x0009e02101007387 */ /* 0x0001e80000100800 */
[----:B------:R0:W-:Y:S01]  /*13110*/  STL [R1+0x9d8], R31 ;  /* 0x0009d81f01007387 */ /* 0x0001e20000100800 */
[----:B-1----:R-:W-:Y:S05]  /*13120*/  @!P5 BRA `(.L_x_8) ;  /* 0x000001740094d947 */ /* 0x002fea0003800000 */
.L_x_16:
[----:B------:R-:W-:Y:S01]  /*13130*/  STL [R1+0x198c], R4 ;  /* 0x00198c0401007387 */ /* 0x000fe20000100800 */
[----:B------:R-:W-:-:S03]  /*13140*/  VIADD R93, R93, 0x1 ;  /* 0x000000015d5d7836 */ /* 0x000fc60000000000 */
        /* <DEDUP_REMOVED lines=75> */
[----:B------:R1:W-:Y:S04]  /*13600*/  STL [R1+0x1abc], R4 ;  /* 0x001abc0401007387 */ /* 0x0003e80000100800 */
[----:B------:R-:W-:Y:S04]  /*13610*/  STL [R1+0x1988], R89 ;  /* 0x0019885901007387 */ /* 0x000fe80000100800 */
[----:B------:R-:W-:Y:S01]  /*13620*/  STL [R1+0x1984], R87 ;  /* 0x0019845701007387 */ /* 0x000fe20000100800 */
[----:B-1----:R-:W-:-:S03]  /*13630*/  PRMT R4, RZ, 0x7610, R4 ;  /* 0x00007610ff047816 */ /* 0x002fc60000000004 */
        /* <DEDUP_REMOVED lines=29> */
[----:B-----5:R-:W-:Y:S04]  /*13810*/  STL [R1+0x190c], R34 ;  /* 0x00190c2201007387 */ /* 0x020fe80000100800 */
        /* <DEDUP_REMOVED lines=64> */
[----:B------:R1:W-:Y:S04]  /*13c20*/  STL.S16 [R1+0x9c0], R4 ;  /* 0x0009c00401007387 */ /* 0x0003e80000100600 */
[----:B-1----:R-:W2:Y:S02]  /*13c30*/  LDL.LU R4, [R1+0x1abc] ;  /* 0x001abc0001047983 */ /* 0x002ea40000300800 */
[----:B--2---:R-:W-:-:S05]  /*13c40*/  PRMT R4, RZ, 0x7610, R4 ;  /* 0x00007610ff047816 */ /* 0x004fca0000000004 */
        /* <DEDUP_REMOVED lines=163> */
[----:B-1----:R-:W2:Y:S01]  /*14680*/  LDL.LU R4, [R1+0x19e0] ;  /* 0x0019e00001047983 */ /* 0x002ea20000300800 */
[----:B------:R-:W-:Y:S02]  /*14690*/  PRMT R3, RZ, 0x7610, R3 ;  /* 0x00007610ff037816 */ /* 0x000fe40000000003 */
[----:B------:R-:W-:Y:S02]  /*146a0*/  PRMT R90, RZ, 0x7610, R90 ;  /* 0x00007610ff5a7816 */ /* 0x000fe4000000005a */
[----:B------:R-:W-:Y:S01]  /*146b0*/  PRMT R91, RZ, 0x7610, R91 ;  /* 0x00007610ff5b7816 */ /* 0x000fe2000000005b */
[----:B------:R-:W-:Y:S01]  /*146c0*/  STL [R1+0x1610], R3 ;  /* 0x0016100301007387 */ /* 0x000fe20000100800 */
[----:B------:R-:W-:-:S03]  /*146d0*/  PRMT R92, RZ, 0x7610, R92 ;  /* 0x00007610ff5c7816 */ /* 0x000fc6000000005c */
[----:B------:R-:W-:Y:S04]  /*146e0*/  STL.64 [R1+0x15f8], R90 ;  /* 0x0015f85a01007387 */ /* 0x000fe80000100a00 */
[----:B------:R-:W-:Y:S01]  /*146f0*/  STL [R1+0x1628], R92 ;  /* 0x0016285c01007387 */ /* 0x000fe20000100800 */
        /* <DEDUP_REMOVED lines=60> */
[----:B0-----:R-:W-:Y:S02]  /*14ac0*/  PRMT R89, RZ, 0x7610, R89 ;  /* 0x00007610ff597816 */ /* 0x001fe40000000059 */
[----:B------:R-:W-:Y:S02]  /*14ad0*/  PRMT R87, RZ, 0x7610, R87 ;  /* 0x00007610ff577816 */ /* 0x000fe40000000057 */
[----:B------:R-:W-:Y:S02]  /*14ae0*/  PRMT R85, RZ, 0x7610, R85 ;  /* 0x00007610ff557816 */ /* 0x000fe40000000055 */
        /* <DEDUP_REMOVED lines=35> */
[----:B--2---:R-:W-:-:S05]  /*14d20*/  PRMT R4, RZ, 0x7610, R4 ;  /* 0x00007610ff047816 */ /* 0x004fca0000000004 */
[----:B------:R0:W-:Y:S04]  /*14d30*/  STL.S16 [R1+0x8a4], R4 ;  /* 0x0008a40401007387 */ /* 0x0001e80000100600 */
[----:B0-----:R-:W2:Y:S04]  /*14d40*/  LDL.LU R4, [R1+0x198c] ;  /* 0x00198c0001047983 */ /* 0x001ea80000300800 */
[----:B------:R0:W-:Y:S04]  /*14d50*/  STL.S16 [R1+0x8a0], R89 ;  /* 0x0008a05901007387 */ /* 0x0001e80000100600 */
[----:B0-----:R-:W3:Y:S04]  /*14d60*/  LDL.LU R89, [R1+0x1988] ;  /* 0x0019880001597983 */ /* 0x001ee80000300800 */
[----:B------:R0:W-:Y:S04]  /*14d70*/  STL.S16 [R1+0x89c], R87 ;  /* 0x00089c5701007387 */ /* 0x0001e80000100600 */
[----:B0-----:R-:W4:Y:S04]  /*14d80*/  LDL.LU R87, [R1+0x1984] ;  /* 0x0019840001577983 */ /* 0x001f280000300800 */
[----:B------:R0:W-:Y:S04]  /*14d90*/  STL.S16 [R1+0x898], R85 ;  /* 0x0008985501007387 */ /* 0x0001e80000100600 */
[----:B0-----:R-:W2:Y:S04]  /*14da0*/  LDL.LU R85, [R1+0x1980] ;  /* 0x0019800001557983 */ /* 0x001ea80000300800 */
        /* <DEDUP_REMOVED lines=54> */
[----:B------:R0:W-:Y:S01]  /*15110*/  STL.S16 [R1+0x848], R29 ;  /* 0x0008481d01007387 */ /* 0x0001e20000100600 */
[----:B------:R-:W-:-:S03]  /*15120*/  PRMT R46, RZ, 0x7610, R46 ;  /* 0x00007610ff2e7816 */ /* 0x000fc6000000002e */
        /* <DEDUP_REMOVED lines=10> */
[----:B------:R-:W-:Y:S04]  /*151d0*/  STL [R1+0x12a8], R0 ;  /* 0x0012a80001007387 */ /* 0x000fe80000100800 */
        /* <DEDUP_REMOVED lines=72> */
[----:B0-----:R-:W3:Y:S04]  /*15660*/  LDL.LU R32, [R1+0x18a4] ;  /* 0x0018a40001207983 */ /* 0x001ee80000300800 */
[----:B------:R0:W-:Y:S01]  /*15670*/  STL.S16 [R1+0x7d0], R5 ;  /* 0x0007d00501007387 */ /* 0x0001e20000100600 */
[----:B------:R-:W-:-:S03]  /*15680*/  PRMT R11, RZ, 0x7610, R11 ;  /* 0x00007610ff0b7816 */ /* 0x000fc6000000000b */
[----:B0-----:R-:W3:Y:S04]  /*15690*/  LDL.LU R5, [R1+0x18a0] ;  /* 0x0018a00001057983 */ /* 0x001ee80000300800 */
[----:B------:R0:W-:Y:S01]  /*156a0*/  STL.S16 [R1+0x7cc], R6 ;  /* 0x0007cc0601007387 */ /* 0x0001e20000100600 */
[----:B------:R-:W-:-:S03]  /*156b0*/  PRMT R12, RZ, 0x7610, R12 ;  /* 0x00007610ff0c7816 */ /* 0x000fc6000000000c */
[----:B0-----:R-:W4:Y:S04]  /*156c0*/  LDL.LU R6, [R1+0x189c] ;  /* 0x00189c0001067983 */ /* 0x001f280000300800 */
        /* <DEDUP_REMOVED lines=58> */
[----:B--2---:R-:W-:Y:S02]  /*15a70*/  PRMT R4, RZ, 0x7610, R4 ;  /* 0x00007610ff047816 */ /* 0x004fe40000000004 */
[----:B------:R-:W-:Y:S01]  /*15a80*/  PRMT R92, RZ, 0x7610, R92 ;  /* 0x00007610ff5c7816 */ /* 0x000fe2000000005c */
[----:B0-----:R-:W2:Y:S04]  /*15a90*/  LDL.LU R26, [R1+0x184c] ;  /* 0x00184c00011a7983 */ /* 0x001ea80000300800 */
[----:B------:R0:W-:Y:S01]  /*15aa0*/  STL.S16 [R1+0x778], R27 ;  /* 0x0007781b01007387 */ /* 0x0001e20000100600 */
[----:B------:R-:W-:-:S02]  /*15ab0*/  PRMT R91, RZ, 0x7610, R91 ;  /* 0x00007610ff5b7816 */ /* 0x000fc4000000005b */
[----:B------:R-:W-:Y:S01]  /*15ac0*/  PRMT R90, RZ, 0x7610, R90 ;  /* 0x00007610ff5a7816 */ /* 0x000fe2000000005a */
[----:B0-----:R-:W2:Y:S04]  /*15ad0*/  LDL.LU R27, [R1+0x1848] ;  /* 0x00184800011b7983 */ /* 0x001ea80000300800 */
[----:B------:R0:W-:Y:S01]  /*15ae0*/  STL.S16 [R1+0x774], R82 ;  /* 0x0007745201007387 */ /* 0x0001e20000100600 */
[----:B---3--:R-:W-:Y:S02]  /*15af0*/  PRMT R89, RZ, 0x7610, R89 ;  /* 0x00007610ff597816 */ /* 0x008fe40000000059 */
[----:B----4-:R-:W-:Y:S01]  /*15b00*/  PRMT R87, RZ, 0x7610, R87 ;  /* 0x00007610ff577816 */ /* 0x010fe20000000057 */
[----:B0-----:R-:W3:Y:S04]  /*15b10*/  LDL.LU R82, [R1+0x1844] ;  /* 0x0018440001527983 */ /* 0x001ee80000300800 */
[----:B------:R0:W-:Y:S01]  /*15b20*/  STL.S16 [R1+0x770], R84 ;  /* 0x0007705401007387 */ /* 0x0001e20000100600 */
[----:B------:R-:W-:-:S02]  /*15b30*/  PRMT R85, RZ, 0x7610, R85 ;  /* 0x00007610ff557816 */ /* 0x000fc40000000055 */
[----:B------:R-:W-:Y:S01]  /*15b40*/  PRMT R83, RZ, 0x7610, R83 ;  /* 0x00007610ff537816 */ /* 0x000fe20000000053 */
[----:B0-----:R-:W4:Y:S04]  /*15b50*/  LDL.LU R84, [R1+0x1840] ;  /* 0x0018400001547983 */ /* 0x001f280000300800 */
[----:B------:R0:W-:Y:S01]  /*15b60*/  STL.S16 [R1+0x76c], R88 ;  /* 0x00076c5801007387 */ /* 0x0001e20000100600 */
[----:B------:R-:W-:Y:S02]  /*15b70*/  PRMT R81, RZ, 0x7610, R81 ;  /* 0x00007610ff517816 */ /* 0x000fe40000000051 */
[----:B------:R-:W-:Y:S01]  /*15b80*/  PRMT R79, RZ, 0x7610, R79 ;  /* 0x00007610ff4f7816 */ /* 0x000fe2000000004f */
[----:B0-----:R-:W2:Y:S04]  /*15b90*/  LDL.LU R88, [R1+0x183c] ;  /* 0x00183c0001587983 */ /* 0x001ea80000300800 */
[----:B------:R0:W-:Y:S01]  /*15ba0*/  STL.S16 [R1+0x768], R86 ;  /* 0x0007685601007387 */ /* 0x0001e20000100600 */
[----:B------:R-:W-:-:S02]  /*15bb0*/  PRMT R77, RZ, 0x7610, R77 ;  /* 0x00007610ff4d7816 */ /* 0x000fc4000000004d */
[----:B------:R-:W-:Y:S01]  /*15bc0*/  PRMT R75, RZ, 0x7610, R75 ;  /* 0x00007610ff4b7816 */ /* 0x000fe2000000004b */
[----:B0-----:R-:W2:Y:S01]  /*15bd0*/  LDL.LU R86, [R1+0x1838] ;  /* 0x0018380001567983 */ /* 0x001ea20000300800 */
[----:B------:R-:W-:Y:S02]  /*15be0*/  PRMT R73, RZ, 0x7610, R73 ;  /* 0x00007610ff497816 */ /* 0x000fe40000000049 */
[----:B------:R-:W-:Y:S01]  /*15bf0*/  PRMT R71, RZ, 0x7610, R71 ;  /* 0x00007610ff477816 */ /* 0x000fe20000000047 */
[----:B------:R0:W-:Y:S01]  /*15c00*/  STL.S16 [R1+0x764], R4 ;  /* 0x0007640401007387 */ /* 0x0001e20000100600 */
[----:B------:R-:W-:Y:S02]  /*15c10*/  PRMT R69, RZ, 0x7610, R69 ;  /* 0x00007610ff457816 */ /* 0x000fe40000000045 */
[----:B------:R-:W-:Y:S01]  /*15c20*/  PRMT R67, RZ, 0x7610, R67 ;  /* 0x00007610ff437816 */ /* 0x000fe20000000043 */
[----:B------:R-:W-:Y:S01]  /*15c30*/  STL.S16 [R1+0x760], R92 ;  /* 0x0007605c01007387 */ /* 0x000fe20000100600 */
[----:B------:R-:W-:-:S02]  /*15c40*/  PRMT R65, RZ, 0x7610, R65 ;  /* 0x00007610ff417816 */ /* 0x000fc40000000041 */
[----:B------:R-:W-:Y:S01]  /*15c50*/  PRMT R63, RZ, 0x7610, R63 ;  /* 0x00007610ff3f7816 */ /* 0x000fe2000000003f */
[----:B------:R-:W-:Y:S01]  /*15c60*/  STL.S16 [R1+0x75c], R91 ;  /* 0x00075c5b01007387 */ /* 0x000fe20000100600 */
[----:B------:R-:W-:Y:S01]  /*15c70*/  PRMT R61, RZ, 0x7610, R61 ;  /* 0x00007610ff3d7816 */ /* 0x000fe2000000003d */
[----:B0-----:R-:W0:Y:S01]  /*15c80*/  LDC R4, c[0x0][0x3a0] ;  /* 0x0000e800ff047b82 */ /* 0x001e220000000800 */
[----:B------:R-:W-:Y:S01]  /*15c90*/  PRMT R59, RZ, 0x7610, R59 ;  /* 0x00007610ff3b7816 */ /* 0x000fe2000000003b */
[----:B------:R-:W-:Y:S01]  /*15ca0*/  STL.S16 [R1+0x758], R90 ;  /* 0x0007585a01007387 */ /* 0x000fe20000100600 */
[----:B------:R-:W-:Y:S02]  /*15cb0*/  PRMT R57, RZ, 0x7610, R57 ;  /* 0x00007610ff397816 */ /* 0x000fe40000000039 */
[----:B------:R-:W-:Y:S01]  /*15cc0*/  PRMT R55, RZ, 0x7610, R55 ;  /* 0x00007610ff377816 */ /* 0x000fe20000000037 */
[----:B------:R-:W-:Y:S01]  /*15cd0*/  STL.S16 [R1+0x754], R89 ;  /* 0x0007545901007387 */ /* 0x000fe20000100600 */
[----:B------:R-:W-:-:S02]  /*15ce0*/  PRMT R35, RZ, 0x7610, R35 ;  /* 0x00007610ff237816 */ /* 0x000fc40000000023 */
[----:B------:R-:W-:Y:S01]  /*15cf0*/  PRMT R53, RZ, 0x7610, R53 ;  /* 0x00007610ff357816 */ /* 0x000fe20000000035 */
[----:B------:R-:W-:Y:S01]  /*15d00*/  STL.S16 [R1+0x750], R87 ;  /* 0x0007505701007387 */ /* 0x000fe20000100600 */
[----:B------:R-:W-:-:S03]  /*15d10*/  PRMT R37, RZ, 0x7610, R37 ;  /* 0x00007610ff257816 */ /* 0x000fc60000000025 */
[----:B------:R-:W-:Y:S04]  /*15d20*/  STL.S16 [R1+0x74c], R85 ;  /* 0x00074c5501007387 */ /* 0x000fe80000100600 */
        /* <DEDUP_REMOVED lines=15> */
[----:B------:R1:W-:Y:S04]  /*15e20*/  STL.S16 [R1+0x6fc], R35 ;  /* 0x0006fc2301007387 */ /* 0x0003e80000100600 */
[----:B-1----:R-:W2:Y:S01]  /*15e30*/  LDL.LU R35, [R1+0xe14] ;  /* 0x000e140001237983 */ /* 0x002ea20000300800 */
[----:B------:R-:W-:-:S03]  /*15e40*/  PRMT R33, RZ, 0x7610, R33 ;  /* 0x00007610ff217816 */ /* 0x000fc60000000021 */
[----:B------:R-:W-:Y:S04]  /*15e50*/  STL.S16 [R1+0x6f8], R53 ;  /* 0x0006f83501007387 */ /* 0x000fe80000100600 */
[----:B------:R1:W-:Y:S04]  /*15e60*/  STL.S16 [R1+0x6f4], R37 ;  /* 0x0006f42501007387 */ /* 0x0003e80000100600 */
[----:B-1----:R-:W3:Y:S01]  /*15e70*/  LDL.LU R37, [R1+0xe18] ;  /* 0x000e180001257983 */ /* 0x002ee20000300800 */
[----:B------:R-:W-:Y:S02]  /*15e80*/  PRMT R51, RZ, 0x7610, R51 ;  /* 0x00007610ff337816 */ /* 0x000fe40000000033 */
[----:B------:R-:W-:Y:S01]  /*15e90*/  PRMT R31, RZ, 0x7610, R31 ;  /* 0x00007610ff1f7816 */ /* 0x000fe2000000001f */
[----:B------:R1:W-:Y:S01]  /*15ea0*/  STL.S16 [R1+0x6f0], R33 ;  /* 0x0006f02101007387 */ /* 0x0003e20000100600 */
[----:B------:R-:W-:-:S03]  /*15eb0*/  PRMT R49, RZ, 0x7610, R49 ;  /* 0x00007610ff317816 */ /* 0x000fc60000000031 */
[----:B-1----:R-:W4:Y:S01]  /*15ec0*/  LDL.LU R33, [R1+0xe1c] ;  /* 0x000e1c0001217983 */ /* 0x002f220000300800 */
[----:B------:R-:W-:-:S03]  /*15ed0*/  PRMT R47, RZ, 0x7610, R47 ;  /* 0x00007610ff2f7816 */ /* 0x000fc6000000002f */
[----:B------:R-:W-:Y:S01]  /*15ee0*/  STL.S16 [R1+0x6ec], R51 ;  /* 0x0006ec3301007387 */ /* 0x000fe20000100600 */
[----:B------:R-:W-:-:S03]  /*15ef0*/  PRMT R43, RZ, 0x7610, R43 ;  /* 0x00007610ff2b7816 */ /* 0x000fc6000000002b */
[----:B------:R1:W-:Y:S01]  /*15f00*/  STL.S16 [R1+0x6e8], R31 ;  /* 0x0006e81f01007387 */ /* 0x0003e20000100600 */
[----:B------:R-:W-:Y:S02]  /*15f10*/  PRMT R45, RZ, 0x7610, R45 ;  /* 0x00007610ff2d7816 */ /* 0x000fe4000000002d */
[----:B------:R-:W-:Y:S01]  /*15f20*/  PRMT R3, RZ, 0x7610, R3 ;  /* 0x00007610ff037816 */ /* 0x000fe20000000003 */
[----:B-1----:R-:W4:Y:S01]  /*15f30*/  LDL.LU R31, [R1+0xe20] ;  /* 0x000e2000011f7983 */ /* 0x002f220000300800 */
[----:B------:R-:W-:-:S03]  /*15f40*/  PRMT R41, RZ, 0x7610, R41 ;  /* 0x00007610ff297816 */ /* 0x000fc60000000029 */
[----:B------:R-:W-:Y:S04]  /*15f50*/  STL.S16 [R1+0x6e4], R49 ;  /* 0x0006e43101007387 */ /* 0x000fe80000100600 */
[----:B------:R-:W-:Y:S01]  /*15f60*/  STL.S16 [R1+0x6e0], R47 ;  /* 0x0006e02f01007387 */ /* 0x000fe20000100600 */
[----:B------:R-:W-:-:S03]  /*15f70*/  PRMT R2, RZ, 0x7610, R2 ;  /* 0x00007610ff027816 */ /* 0x000fc60000000002 */
[----:B------:R1:W-:Y:S01]  /*15f80*/  STL.S16 [R1+0x6dc], R43 ;  /* 0x0006dc2b01007387 */ /* 0x0003e20000100600 */
[----:B------:R-:W-:Y:S02]  /*15f90*/  PRMT R0, RZ, 0x7610, R0 ;  /* 0x00007610ff007816 */ /* 0x000fe40000000000 */
[----:B------:R-:W-:Y:S01]  /*15fa0*/  PRMT R39, RZ, 0x7610, R39 ;  /* 0x00007610ff277816 */ /* 0x000fe20000000027 */
[----:B-1----:R-:W4:Y:S04]  /*15fb0*/  LDL.LU R43, [R1+0xe24] ;  /* 0x000e2400012b7983 */ /* 0x002f280000300800 */
[----:B------:R-:W-:Y:S04]  /*15fc0*/  STL.S16 [R1+0x6d8], R45 ;  /* 0x0006d82d01007387 */ /* 0x000fe80000100600 */
[----:B------:R1:W-:Y:S01]  /*15fd0*/  STL.S16 [R1+0x6d4], R3 ;  /* 0x0006d40301007387 */ /* 0x0003e20000100600 */
[----:B------:R-:W-:-:S03]  /*15fe0*/  PRMT R29, RZ, 0x7610, R29 ;  /* 0x00007610ff1d7816 */ /* 0x000fc6000000001d */
[----:B-1----:R-:W4:Y:S04]  /*15ff0*/  LDL.LU R3, [R1+0xe28] ;  /* 0x000e280001037983 */ /* 0x002f280000300800 */
[----:B------:R-:W4:Y:S04]  /*16000*/  LDL.LU R47, [R1+0xe2c] ;  /* 0x000e2c00012f7983 */ /* 0x000f280000300800 */
[----:B------:R-:W-:Y:S04]  /*16010*/  STL.S16 [R1+0x6d0], R41 ;  /* 0x0006d02901007387 */ /* 0x000fe80000100600 */
[----:B------:R-:W4:Y:S04]  /*16020*/  LDL.LU R49, [R1+0xe30] ;  /* 0x000e300001317983 */ /* 0x000f280000300800 */
[----:B------:R1:W-:Y:S04]  /*16030*/  STL [R1+0x1300], R2 ;  /* 0x0013000201007387 */ /* 0x0003e80000100800 */
[----:B------:R0:W-:Y:S04]  /*16040*/  STL [R1+0x13a8], R0 ;  /* 0x0013a80001007387 */ /* 0x0001e80000100800 */
[----:B------:R-:W4:Y:S01]  /*16050*/  LDL.LU R51, [R1+0xe34] ;  /* 0x000e340001337983 */ /* 0x000f220000300800 */
[----:B-1----:R-:W-:-:S03]  /*16060*/  PRMT R2, RZ, 0x7610, R2 ;  /* 0x00007610ff027816 */ /* 0x002fc60000000002 */
[----:B------:R-:W-:Y:S01]  /*16070*/  STL.S16 [R1+0x6c4], R39 ;  /* 0x0006c42701007387 */ /* 0x000fe20000100600 */
[----:B0-----:R-:W-:-:S03]  /*16080*/  PRMT R0, RZ, 0x7610, R0 ;  /* 0x00007610ff007816 */ /* 0x001fc60000000000 */
[----:B------:R0:W-:Y:S04]  /*16090*/  STL.S16 [R1+0x6c0], R29 ;  /* 0x0006c01d01007387 */ /* 0x0001e80000100600 */
[----:B------:R-:W4:Y:S04]  /*160a0*/  LDL.LU R53, [R1+0xe38] ;  /* 0x000e380001357983 */ /* 0x000f280000300800 */
[----:B------:R1:W-:Y:S04]  /*160b0*/  STL.S16 [R1+0x6bc], R2 ;  /* 0x0006bc0201007387 */ /* 0x0003e80000100600 */
[----:B0-----:R-:W4:Y:S01]  /*160c0*/  LDL.LU R29, [R1+0xe3c] ;  /* 0x000e3c00011d7983 */ /* 0x001f220000300800 */
[----:B------:R-:W-:-:S03]  /*160d0*/  IMAD R4, R93, -0x40, R4 ;  /* 0xffffffc05d047824 */ /* 0x000fc600078e0204 */
[----:B------:R0:W-:Y:S04]  /*160e0*/  STL.S16 [R1+0x6b8], R0 ;  /* 0x0006b80001007387 */ /* 0x0001e80000100600 */
[----:B------:R-:W-:Y:S04]  /*160f0*/  STL [R1+0xf0c], R93 ;  /* 0x000f0c5d01007387 */ /* 0x000fe80000100800 */
[----:B------:R-:W-:Y:S01]  /*16100*/  STL [R1+0x1058], R93 ;  /* 0x0010585d01007387 */ /* 0x000fe20000100800 */
[----:B--2---:R-:W-:-:S04]  /*16110*/  LOP3.LUT R35, R35, R34, RZ, 0x3c, !PT ;  /* 0x0000002223237212 */ /* 0x004fc800078e3cff */
[----:B------:R-:W-:-:S04]  /*16120*/  LOP3.LUT R34, R35, R34, RZ, 0x3c, !PT ;  /* 0x0000002223227212 */ /* 0x000fc800078e3cff */
[----:B------:R-:W-:-:S05]  /*16130*/  LOP3.LUT R35, R35, R34, RZ, 0x3c, !PT ;  /* 0x0000002223237212 */ /* 0x000fca00078e3cff */
[----:B------:R-:W-:Y:S04]  /*16140*/  STL.64 [R1+0x1190], R34 ;  /* 0x0011902201007387 */ /* 0x000fe80000100a00 */
[----:B-1----:R-:W2:Y:S01]  /*16150*/  LDL.LU R2, [R1+0xe40] ;  /* 0x000e400001027983 */ /* 0x002ea20000300800 */
[----:B---3--:R-:W-:-:S04]  /*16160*/  LOP3.LUT R37, R37, R36, RZ, 0x3c, !PT ;  /* 0x0000002425257212 */ /* 0x008fc800078e3cff */
[----:B------:R-:W-:Y:S01]  /*16170*/  LOP3.LUT R36, R37, R36, RZ, 0x3c, !PT ;  /* 0x0000002425247212 */ /* 0x000fe200078e3cff */
[----:B------:R-:W-:-:S03]  /*16180*/  IMAD.MOV.U32 R39, RZ, RZ, R38 ;  /* 0x000000ffff277224 */ /* 0x000fc600078e0026 */
[----:B------:R-:W-:Y:S01]  /*16190*/  LOP3.LUT R37, R37, R36, RZ, 0x3c, !PT ;  /* 0x0000002425257212 */ /* 0x000fe200078e3cff */
[----:B----4-:R-:W-:-:S04]  /*161a0*/  IMAD.MOV.U32 R38, RZ, RZ, R33 ;  /* 0x000000ffff267224 */ /* 0x010fc800078e0021 */
[----:B------:R-:W-:Y:S04]  /*161b0*/  STL.64 [R1+0x1198], R36 ;  /* 0x0011982401007387 */ /* 0x000fe80000100a00 */
[----:B0-----:R-:W3:Y:S04]  /*161c0*/  LDL.LU R0, [R1+0xe44] ;  /* 0x000e440001007983 */ /* 0x001ee80000300800 */
[----:B------:R-:W-:Y:S01]  /*161d0*/  STL.64 [R1+0x11a0], R38 ;  /* 0x0011a02601007387 */ /* 0x000fe20000100a00 */
[----:B------:R-:W-:-:S03]  /*161e0*/  IMAD.MOV.U32 R41, RZ, RZ, R40 ;  /* 0x000000ffff297224 */ /* 0x000fc600078e0028 */
[----:B------:R-:W4:Y:S01]  /*161f0*/  LDL.LU R33, [R1+0xe48] ;  /* 0x000e480001217983 */ /* 0x000f220000300800 */
[----:B------:R-:W-:-:S03]  /*16200*/  IMAD.MOV.U32 R40, RZ, RZ, R31 ;  /* 0x000000ffff287224 */ /* 0x000fc600078e001f */
[----:B------:R-:W4:Y:S01]  /*16210*/  LDL.LU R31, [R1+0xe4c] ;  /* 0x000e4c00011f7983 */ /* 0x000f220000300800 */
[----:B------:R-:W-:-:S03]  /*16220*/  IMAD.MOV.U32 R45, RZ, RZ, R44 ;  /* 0x000000ffff2d7224 */ /* 0x000fc600078e002c */
[----:B------:R-:W-:Y:S01]  /*16230*/  STL.64 [R1+0x11a8], R40 ;  /* 0x0011a82801007387 */ /* 0x000fe20000100a00 */
[----:B------:R-:W-:-:S04]  /*16240*/  LOP3.LUT R43, R43, R42, RZ, 0x3c, !PT ;  /* 0x0000002a2b2b7212 */ /* 0x000fc800078e3cff */
[----:B------:R-:W-:-:S04]  /*16250*/  LOP3.LUT R42, R43, R42, RZ, 0x3c, !PT ;  /* 0x0000002a2b2a7212 */ /* 0x000fc800078e3cff */
[----:B------:R-:W-:Y:S02]  /*16260*/  LOP3.LUT R43, R43, R42, RZ, 0x3c, !PT ;  /* 0x0000002a2b2b7212 */ /* 0x000fe400078e3cff */
[----:B------:R-:W-:Y:S01]  /*16270*/  LOP3.LUT R47, R47, R46, RZ, 0x3c, !PT ;  /* 0x0000002e2f2f7212 */ /* 0x000fe200078e3cff */
[----:B------:R-:W-:-:S03]  /*16280*/  IMAD.MOV.U32 R44, RZ, RZ, R3 ;  /* 0x000000ffff2c7224 */ /* 0x000fc600078e0003 */
[----:B------:R-:W-:Y:S02]  /*16290*/  LOP3.LUT R46, R47, R46, RZ, 0x3c, !PT ;  /* 0x0000002e2f2e7212 */ /* 0x000fe400078e3cff */
[----:B------:R-:W-:Y:S02]  /*162a0*/  LOP3.LUT R49, R49, R48, RZ, 0x3c, !PT ;  /* 0x0000003031317212 */ /* 0x000fe400078e3cff */
[----:B------:R-:W-:Y:S02]  /*162b0*/  LOP3.LUT R47, R47, R46, RZ, 0x3c, !PT ;  /* 0x0000002e2f2f7212 */ /* 0x000fe400078e3cff */
[----:B------:R-:W-:Y:S01]  /*162c0*/  LOP3.LUT R48, R49, R48, RZ, 0x3c, !PT ;  /* 0x0000003031307212 */ /* 0x000fe200078e3cff */
[----:B------:R0:W-:Y:S01]  /*162d0*/  STL.64 [R1+0x11f0], R42 ;  /* 0x0011f02a01007387 */ /* 0x0001e20000100a00 */
[----:B------:R-:W-:-:S03]  /*162e0*/  LOP3.LUT R51, R51, R50, RZ, 0x3c, !PT ;  /* 0x0000003233337212 */ /* 0x000fc600078e3cff */
[----:B------:R-:W4:Y:S01]  /*162f0*/  LDL.LU R3, [R1+0xe50] ;  /* 0x000e500001037983 */ /* 0x000f220000300800 */
[----:B------:R-:W-:Y:S02]  /*16300*/  LOP3.LUT R49, R49, R48, RZ, 0x3c, !PT ;  /* 0x0000003031317212 */ /* 0x000fe400078e3cff */
[----:B------:R-:W-:Y:S01]  /*16310*/  LOP3.LUT R50, R51, R50, RZ, 0x3c, !PT ;  /* 0x0000003233327212 */ /* 0x000fe200078e3cff */
[----:B------:R1:W-:Y:S01]  /*16320*/  STL.64 [R1+0x11f8], R44 ;  /* 0x0011f82c01007387 */ /* 0x0003e20000100a00 */
[----:B------:R-:W-:-:S03]  /*16330*/  LOP3.LUT R53, R53, R52, RZ, 0x3c, !PT ;  /* 0x0000003435357212 */ /* 0x000fc600078e3cff */
[----:B------:R-:W-:Y:S01]  /*16340*/  STL.64 [R1+0x1200], R46 ;  /* 0x0012002e01007387 */ /* 0x000fe20000100a00 */
[----:B------:R-:W-:Y:S02]  /*16350*/  LOP3.LUT R51, R51, R50, RZ, 0x3c, !PT ;  /* 0x0000003233337212 */ /* 0x000fe400078e3cff */
[C---:B------:R-:W-:Y:S01]  /*16360*/  LOP3.LUT R52, R53.reuse, R52, RZ, 0x3c, !PT ;  /* 0x0000003435347212 */ /* 0x040fe200078e3cff */
[----:B0-----:R-:W4:Y:S03]  /*16370*/  LDL.LU R42, [R1+0xe54] ;  /* 0x000e5400012a7983 */ /* 0x001f260000300800 */
[----:B------:R-:W-:Y:S01]  /*16380*/  LOP3.LUT R53, R53, R52, RZ, 0x3c, !PT ;  /* 0x0000003435357212 */ /* 0x000fe200078e3cff */
[----:B------:R0:W-:Y:S04]  /*16390*/  STL.64 [R1+0x1208], R48 ;  /* 0x0012083001007387 */ /* 0x0001e80000100a00 */
[----:B------:R-:W4:Y:S04]  /*163a0*/  LDL.LU R41, [R1+0xe58] ;  /* 0x000e580001297983 */ /* 0x000f280000300800 */
[----:B------:R-:W4:Y:S01]  /*163b0*/  LDL.LU R40, [R1+0xe5c] ;  /* 0x000e5c0001287983 */ /* 0x000f220000300800 */
[----:B------:R-:W-:-:S03]  /*163c0*/  IMAD.MOV.U32 R55, RZ, RZ, R54 ;  /* 0x000000ffff377224 */ /* 0x000fc600078e0036 */
[----:B------:R0:W-:Y:S01]  /*163d0*/  STL.64 [R1+0x12b0], R50 ;  /* 0x0012b03201007387 */ /* 0x0001e20000100a00 */
[----:B------:R-:W-:-:S03]  /*163e0*/  IMAD.MOV.U32 R54, RZ, RZ, R29 ;  /* 0x000000ffff367224 */ /* 0x000fc600078e001d */
[----:B------:R-:W4:Y:S04]  /*163f0*/  LDL.LU R39, [R1+0xe60] ;  /* 0x000e600001277983 */ /* 0x000f280000300800 */
[----:B------:R-:W4:Y:S04]  /*16400*/  LDL.LU R38, [R1+0xe64] ;  /* 0x000e640001267983 */ /* 0x000f280000300800 */
[----:B------:R-:W-:Y:S04]  /*16410*/  STL.64 [R1+0x12c0], R52 ;  /* 0x0012c03401007387 */ /* 0x000fe80000100a00 */
[----:B------:R-:W4:Y:S01]  /*16420*/  LDL.LU R37, [R1+0xe68] ;  /* 0x000e680001257983 */ /* 0x000f220000300800 */
[----:B------:R-:W-:-:S03]  /*16430*/  IMAD.MOV.U32 R57, RZ, RZ, R56 ;  /* 0x000000ffff397224 */ /* 0x000fc600078e0038 */
[----:B------:R-:W4:Y:S04]  /*16440*/  LDL.LU R29, [R1+0xe6c] ;  /* 0x000e6c00011d7983 */ /* 0x000f280000300800 */
[----:B------:R-:W-:Y:S01]  /*16450*/  STL.64 [R1+0x12c8], R54 ;  /* 0x0012c83601007387 */ /* 0x000fe20000100a00 */
[----:B--2---:R-:W-:-:S03]  /*16460*/  IMAD.MOV.U32 R56, RZ, RZ, R2 ;  /* 0x000000ffff387224 */ /* 0x004fc600078e0002 */
[----:B------:R-:W2:Y:S01]  /*16470*/  LDL.LU R2, [R1+0xe70] ;  /* 0x000e700001027983 */ /* 0x000ea20000300800 */
[----:B------:R-:W-:Y:S02]  /*16480*/  IMAD.MOV.U32 R59, RZ, RZ, R58 ;  /* 0x000000ffff3b7224 */ /* 0x000fe400078e003a */
[----:B------:R-:W-:Y:S01]  /*16490*/  IMAD.MOV.U32 R61, RZ, RZ, R60 ;  /* 0x000000ffff3d7224 */ /* 0x000fe200078e003c */
[----:B------:R-:W-:Y:S01]  /*164a0*/  STL.64 [R1+0x12d0], R56 ;  /* 0x0012d03801007387 */ /* 0x000fe20000100a00 */
[----:B------:R-:W-:Y:S02]  /*164b0*/  IMAD.MOV.U32 R63, RZ, RZ, R62 ;  /* 0x000000ffff3f7224 */ /* 0x000fe400078e003e */
[----:B---3--:R-:W-:Y:S02]  /*164c0*/  IMAD.MOV.U32 R58, RZ, RZ, R0 ;  /* 0x000000ffff3a7224 */ /* 0x008fe400078e0000 */
[----:B------:R-:W3:Y:S01]  /*164d0*/  LDL.LU R0, [R1+0x6a8] ;  /* 0x0006a80001007983 */ /* 0x000ee20000300800 */
[----:B----4-:R-:W-:-:S03]  /*164e0*/  IMAD.MOV.U32 R60, RZ, RZ, R33 ;  /* 0x000000ffff3c7224 */ /* 0x010fc600078e0021 */
[----:B------:R-:W-:Y:S04]  /*164f0*/  STL.64 [R1+0x1348], R58 ;  /* 0x0013483a01007387 */ /* 0x000fe80000100a00 */
[----:B------:R-:W-:Y:S01]  /*16500*/  STL.64 [R1+0x1350], R60 ;  /* 0x0013503c01007387 */ /* 0x000fe20000100a00 */
[----:B------:R-:W-:-:S03]  /*16510*/  IMAD.MOV.U32 R62, RZ, RZ, R31 ;  /* 0x000000ffff3e7224 */ /* 0x000fc600078e001f */
[----:B------:R-:W4:Y:S04]  /*16520*/  LDL.LU R31, [R1+0x6ac] ;  /* 0x0006ac00011f7983 */ /* 0x000f280000300800 */
[----:B------:R-:W4:Y:S01]  /*16530*/  LDL.LU R33, [R1+0x6b0] ;  /* 0x0006b00001217983 */ /* 0x000f220000300800 */
[----:B------:R-:W-:Y:S02]  /*16540*/  IMAD.MOV.U32 R65, RZ, RZ, R64 ;  /* 0x000000ffff417224 */ /* 0x000fe400078e0040 */
[----:B------:R-:W-:Y:S01]  /*16550*/  IMAD.MOV.U32 R67, RZ, RZ, R66 ;  /* 0x000000ffff437224 */ /* 0x000fe200078e0042 */
[----:B------:R-:W-:Y:S01]  /*16560*/  STL.64 [R1+0x1358], R62 ;  /* 0x0013583e01007387 */ /* 0x000fe20000100a00 */
[----:B------:R-:W-:-:S03]  /*16570*/  IMAD.MOV.U32 R69, RZ, RZ, R68 ;  /* 0x000000ffff457224 */ /* 0x000fc600078e0044 */
[----:B------:R-:W4:Y:S01]  /*16580*/  LDL.LU R35, [R1] ;  /* 0x0000000001237983 */ /* 0x000f220000300800 */
[----:B------:R-:W-:Y:S02]  /*16590*/  IMAD.MOV.U32 R71, RZ, RZ, R70 ;  /* 0x000000ffff477224 */ /* 0x000fe400078e0046 */
[----:B------:R-:W-:Y:S01]  /*165a0*/  IMAD.MOV.U32 R73, RZ, RZ, R72 ;  /* 0x000000ffff497224 */ /* 0x000fe200078e0048 */
[----:B------:R-:W4:Y:S01]  /*165b0*/  LDL.LU R34, [R1+0x8] ;  /* 0x0000080001227983 */ /* 0x000f220000300800 */
[----:B------:R-:W-:-:S03]  /*165c0*/  IMAD.MOV.U32 R75, RZ, RZ, R74 ;  /* 0x000000ffff4b7224 */ /* 0x000fc600078e004a */
[----:B------:R-:W4:Y:S01]  /*165d0*/  LDL.LU R36, [R1+0x10] ;  /* 0x0000100001247983 */ /* 0x000f220000300800 */
[----:B------:R-:W-:Y:S02]  /*165e0*/  IMAD.MOV.U32 R77, RZ, RZ, R76 ;  /* 0x000000ffff4d7224 */ /* 0x000fe400078e004c */
[----:B------:R-:W-:Y:S02]  /*165f0*/  IMAD.MOV.U32 R79, RZ, RZ, R78 ;  /* 0x000000ffff4f7224 */ /* 0x000fe400078e004e */
[----:B------:R-:W-:Y:S02]  /*16600*/  IMAD.MOV.U32 R81, RZ, RZ, R80 ;  /* 0x000000ffff517224 */ /* 0x000fe400078e0050 */
[----:B------:R-:W-:Y:S02]  /*16610*/  IMAD.MOV.U32 R64, RZ, RZ, R3 ;  /* 0x000000ffff407224 */ /* 0x000fe400078e0003 */
[----:B------:R-:W4:Y:S04]  /*16620*/  LDL.LU R3, [R1+0x18] ;  /* 0x0000180001037983 */ /* 0x000f280000300800 */
[----:B------:R-:W-:Y:S01]  /*16630*/  STL.64 [R1+0x1360], R64 ;  /* 0x0013604001007387 */ /* 0x000fe20000100a00 */
[----:B------:R-:W-:-:S02]  /*16640*/  IMAD.MOV.U32 R66, RZ, RZ, R42 ;  /* 0x000000ffff427224 */ /* 0x000fc400078e002a */
[----:B------:R-:W-:-:S03]  /*16650*/  IMAD.MOV.U32 R68, RZ, RZ, R41 ;  /* 0x000000ffff447224 */ /* 0x000fc600078e0029 */
[----:B------:R-:W-:Y:S01]  /*16660*/  STL.64 [R1+0x13e0], R66 ;  /* 0x0013e04201007387 */ /* 0x000fe20000100a00 */
        /* <DEDUP_REMOVED lines=9> */
[----:B------:R-:W-:Y:S04]  /*16700*/  STL.64 [R1+0x14c8], R76 ;  /* 0x0014c84c01007387 */ /* 0x000fe80000100a00 */
[----:B------:R-:W-:Y:S01]  /*16710*/  STL.64 [R1+0x14d0], R78 ;  /* 0x0014d04e01007387 */ /* 0x000fe20000100a00 */
[----:B--2---:R-:W-:-:S03]  /*16720*/  IMAD.MOV.U32 R80, RZ, RZ, R2 ;  /* 0x000000ffff507224 */ /* 0x004fc600078e0002 */
[----:B------:R-:W2:Y:S01]  /*16730*/  LDL.LU R2, [R1+0x20] ;  /* 0x0000200001027983 */ /* 0x000ea20000300800 */
[----:B------:R-:W-:-:S03]  /*16740*/  IMAD.MOV.U32 R29, RZ, RZ, R28 ;  /* 0x000000ffff1d7224 */ /* 0x000fc600078e001c */
[----:B------:R-:W-:Y:S04]  /*16750*/  STL.64 [R1+0x14d8], R80 ;  /* 0x0014d85001007387 */ /* 0x000fe80000100a00 */
[----:B------:R-:W2:Y:S04]  /*16760*/  LDL.LU R42, [R1+0x28] ;  /* 0x00002800012a7983 */ /* 0x000ea80000300800 */
[----:B-1----:R-:W2:Y:S01]  /*16770*/  LDL.LU R44, [R1+0x30] ;  /* 0x00003000012c7983 */ /* 0x002ea20000300800 */
[----:B---3--:R-:W-:-:S03]  /*16780*/  IMAD.MOV.U32 R28, RZ, RZ, R0 ;  /* 0x000000ffff1c7224 */ /* 0x008fc600078e0000 */
[----:B------:R-:W3:Y:S01]  /*16790*/  LDL.LU R0, [R1+0x38] ;  /* 0x0000380001007983 */ /* 0x000ee20000300800 */
[----:B----4-:R-:W-:Y:S02]  /*167a0*/  LOP3.LUT R31, R31, R30, RZ, 0x3c, !PT ;  /* 0x0000001e1f1f7212 */ /* 0x010fe400078e3cff */
[----:B------:R-:W-:Y:S02]  /*167b0*/  LOP3.LUT R33, R33, R32, RZ, 0x3c, !PT ;  /* 0x0000002021217212 */ /* 0x000fe400078e3cff */
[----:B------:R-:W-:Y:S02]  /*167c0*/  LOP3.LUT R30, R31, R30, RZ, 0x3c, !PT ;  /* 0x0000001e1f1e7212 */ /* 0x000fe400078e3cff */
[----:B------:R-:W-:Y:S02]  /*167d0*/  LOP3.LUT R32, R33, R32, RZ, 0x3c, !PT ;  /* 0x0000002021207212 */ /* 0x000fe400078e3cff */
[----:B------:R-:W-:Y:S02]  /*167e0*/  LOP3.LUT R31, R31, R30, RZ, 0x3c, !PT ;  /* 0x0000001e1f1f7212 */ /* 0x000fe400078e3cff */
[----:B------:R-:W-:Y:S01]  /*167f0*/  LOP3.LUT R33, R33, R32, RZ, 0x3c, !PT ;  /* 0x0000002021217212 */ /* 0x000fe200078e3cff */
[----:B------:R-:W-:Y:S04]  /*16800*/  STL.64 [R1+0x1110], R28 ;  /* 0x0011101c01007387 */ /* 0x000fe80000100a00 */
[----:B------:R-:W-:Y:S04]  /*16810*/  STL.64 [R1+0x1118], R30 ;  /* 0x0011181e01007387 */ /* 0x000fe80000100a00 */
[----:B------:R1:W-:Y:S04]  /*16820*/  STL.64 [R1+0x1120], R32 ;  /* 0x0011202001007387 */ /* 0x0003e80000100a00 */
[----:B------:R4:W-:Y:S04]  /*16830*/  STL [R1+0x13b8], R5 ;  /* 0x0013b80501007387 */ /* 0x0009e80000100800 */
[----:B0-----:R-:W3:Y:S04]  /*16840*/  LDL.LU R48, [R1+0x40] ;  /* 0x0000400001307983 */ /* 0x001ee80000300800 */
[----:B------:R-:W3:Y:S04]  /*16850*/  LDL.LU R50, [R1+0xd8] ;  /* 0x0000d80001327983 */ /* 0x000ee80000300800 */
[----:B-1----:R-:W3:Y:S04]  /*16860*/  LDL.LU R33, [R1+0xe0] ;  /* 0x0000e00001217983 */ /* 0x002ee80000300800 */
[----:B------:R-:W3:Y:S01]  /*16870*/  LDL.LU R32, [R1+0xe8] ;  /* 0x0000e80001207983 */ /* 0x000ee20000300800 */
[----:B------:R-:W-:-:S02]  /*16880*/  IMAD.MOV.U32 R28, RZ, RZ, R35 ;  /* 0x000000ffff1c7224 */ /* 0x000fc400078e0023 */
[----:B------:R-:W-:Y:S01]  /*16890*/  IMAD.MOV.U32 R29, RZ, RZ, R5 ;  /* 0x000000ffff1d7224 */ /* 0x000fe200078e0005 */
[----:B------:R-:W3:Y:S01]  /*168a0*/  LDL.LU R31, [R1+0xf0] ;  /* 0x0000f000011f7983 */ /* 0x000ee20000300800 */
[----:B------:R-:W-:Y:S02]  /*168b0*/  IMAD.MOV.U32 R35, RZ, RZ, R6 ;  /* 0x000000ffff237224 */ /* 0x000fe400078e0006 */
[----:B------:R-:W-:Y:S01]  /*168c0*/  IMAD.MOV.U32 R37, RZ, RZ, R7 ;  /* 0x000000ffff257224 */ /* 0x000fe200078e0007 */
[----:B------:R-:W3:Y:S01]  /*168d0*/  LDL.LU R30, [R1+0xf8] ;  /* 0x0000f800011e7983 */ /* 0x000ee20000300800 */
[----:B------:R-:W-:-:S03]  /*168e0*/  IMAD.MOV.U32 R39, RZ, RZ, R8 ;  /* 0x000000ffff277224 */ /* 0x000fc600078e0008 */
[----:B------:R-:W3:Y:S04]  /*168f0*/  LDL.LU R7, [R1+0x100] ;  /* 0x0001000001077983 */ /* 0x000ee80000300800 */
[----:B------:R-:W-:Y:S04]  /*16900*/  STL.64 [R1], R28 ;  /* 0x0000001c01007387 */ /* 0x000fe80000100a00 */
[----:B------:R-:W-:Y:S01]  /*16910*/  STL.64 [R1+0x8], R34 ;  /* 0x0000082201007387 */ /* 0x000fe20000100a00 */
[----:B------:R-:W-:-:S03]  /*16920*/  IMAD.MOV.U32 R38, RZ, RZ, R3 ;  /* 0x000000ffff267224 */ /* 0x000fc600078e0003 */
[----:B------:R-:W-:Y:S04]  /*16930*/  STL.64 [R1+0x11b0], R34 ;  /* 0x0011b02201007387 */ /* 0x000fe80000100a00 */
[----:B------:R-:W-:Y:S04]  /*16940*/  STL.64 [R1+0x10], R36 ;  /* 0x0000102401007387 */ /* 0x000fe80000100a00 */
[----:B------:R-:W-:Y:S04]  /*16950*/  STL.64 [R1+0x11b8], R36 ;  /* 0x0011b82401007387 */ /* 0x000fe80000100a00 */
[----:B------:R-:W-:Y:S04]  /*16960*/  STL.64 [R1+0x18], R38 ;  /* 0x0000182601007387 */ /* 0x000fe80000100a00 */
[----:B------:R-:W-:Y:S04]  /*16970*/  STL.64 [R1+0x11c0], R38 ;  /* 0x0011c02601007387 */ /* 0x000fe80000100a00 */
[----:B------:R-:W-:Y:S04]  /*16980*/  STL.64 [R1+0x1128], R28 ;  /* 0x0011281c01007387 */ /* 0x000fe80000100a00 */
[----:B------:R-:W3:Y:S01]  /*16990*/  LDL.LU R3, [R1+0x108] ;  /* 0x0001080001037983 */ /* 0x000ee20000300800 */
[----:B--2---:R-:W-:-:S03]  /*169a0*/  IMAD.MOV.U32 R40, RZ, RZ, R2 ;  /* 0x000000ffff287224 */ /* 0x004fc600078e0002 */
[----:B------:R-:W2:Y:S04]  /*169b0*/  LDL.LU R2, [R1+0x110] ;  /* 0x0001100001027983 */ /* 0x000ea80000300800 */
[----:B------:R-:W2:Y:S01]  /*169c0*/  LDL.LU R6, [R1+0x118] ;  /* 0x0001180001067983 */ /* 0x000ea20000300800 */
[----:B------:R-:W-:-:S03]  /*169d0*/  IMAD.MOV.U32 R41, RZ, RZ, R9 ;  /* 0x000000ffff297224 */ /* 0x000fc600078e0009 */
[----:B----4-:R-:W4:Y:S01]  /*169e0*/  LDL.LU R5, [R1+0x120] ;  /* 0x0001200001057983 */ /* 0x010f220000300800 */
[----:B------:R-:W-:Y:S02]  /*169f0*/  IMAD.MOV.U32 R43, RZ, RZ, R10 ;  /* 0x000000ffff2b7224 */ /* 0x000fe400078e000a */
[----:B------:R-:W-:Y:S02]  /*16a00*/  IMAD.MOV.U32 R45, RZ, RZ, R11 ;  /* 0x000000ffff2d7224 */ /* 0x000fe400078e000b */
[----:B---3--:R-:W-:Y:S02]  /*16a10*/  IMAD.MOV.U32 R46, RZ, RZ, R0 ;  /* 0x000000ffff2e7224 */ /* 0x008fe400078e0000 */
[----:B------:R-:W3:Y:S01]  /*16a20*/  LDL.LU R0, [R1+0x128] ;  /* 0x0001280001007983 */ /* 0x000ee20000300800 */
        /* <DEDUP_REMOVED lines=10> */
[----:B------:R-:W-:Y:S04]  /*16ad0*/  STL.64 [R1+0x38], R46 ;  /* 0x0000382e01007387 */ /* 0x000fe80000100a00 */
[----:B------:R-:W-:Y:S04]  /*16ae0*/  STL.64 [R1+0x1220], R46 ;  /* 0x0012202e01007387 */ /* 0x000fe80000100a00 */
[----:B------:R-:W-:Y:S04]  /*16af0*/  STL.64 [R1+0x11c8], R40 ;  /* 0x0011c82801007387 */ /* 0x000fe80000100a00 */
[----:B------:R-:W-:Y:S01]  /*16b00*/  STL.64 [R1+0x40], R48 ;  /* 0x0000403001007387 */ /* 0x000fe20000100a00 */
[----:B------:R-:W-:-:S02]  /*16b10*/  IMAD.MOV.U32 R54, RZ, RZ, R50 ;  /* 0x000000ffff367224 */ /* 0x000fc400078e0032 */
[----:B------:R-:W-:Y:S02]  /*16b20*/  IMAD.MOV.U32 R56, RZ, RZ, R33 ;  /* 0x000000ffff387224 */ /* 0x000fe400078e0021 */
[----:B------:R-:W-:Y:S01]  /*16b30*/  IMAD.MOV.U32 R8, RZ, RZ, R32 ;  /* 0x000000ffff087224 */ /* 0x000fe200078e0020 */
[----:B------:R-:W-:Y:S04]  /*16b40*/  STL.64 [R1+0xd8], R54 ;  /* 0x0000d83601007387 */ /* 0x000fe80000100a00 */
[----:B------:R0:W-:Y:S04]  /*16b50*/  STL.64 [R1+0xe8], R8 ;  /* 0x0000e80801007387 */ /* 0x0001e80000100a00 */
[----:B------:R-:W-:Y:S04]  /*16b60*/  STL.64 [R1+0x12d8], R54 ;  /* 0x0012d83601007387 */ /* 0x000fe80000100a00 */
[----:B------:R-:W-:Y:S01]  /*16b70*/  STL.64 [R1+0xe0], R56 ;  /* 0x0000e03801007387 */ /* 0x000fe20000100a00 */
[----:B0-----:R-:W-:-:S02]  /*16b80*/  IMAD.MOV.U32 R8, RZ, RZ, R31 ;  /* 0x000000ffff087224 */ /* 0x001fc400078e001f */
[----:B------:R-:W-:Y:S01]  /*16b90*/  IMAD.MOV.U32 R9, RZ, RZ, R17 ;  /* 0x000000ffff097224 */ /* 0x000fe200078e0011 */
[----:B------:R-:W-:Y:S04]  /*16ba0*/  STL.64 [R1+0x12e0], R56 ;  /* 0x0012e03801007387 */ /* 0x000fe80000100a00 */
[----:B------:R-:W-:Y:S04]  /*16bb0*/  STL.64 [R1+0x1228], R48 ;  /* 0x0012283001007387 */ /* 0x000fe80000100a00 */
[----:B------:R-:W-:Y:S04]  /*16bc0*/  STL.64 [R1+0x1130], R16 ;  /* 0x0011301001007387 */ /* 0x000fe80000100a00 */
[----:B------:R2:W-:Y:S04]  /*16bd0*/  STL.64 [R1+0xf0], R8 ;  /* 0x0000f00801007387 */ /* 0x0005e80000100a00 */
[----:B------:R-:W3:Y:S01]  /*16be0*/  LDL.LU R14, [R1+0x130] ;  /* 0x00013000010e7983 */ /* 0x000ee20000300800 */
[----:B------:R-:W-:-:S03]  /*16bf0*/  IMAD.MOV.U32 R64, RZ, RZ, R3 ;  /* 0x000000ffff407224 */ /* 0x000fc600078e0003 */
[----:B------:R-:W3:Y:S01]  /*16c00*/  LDL.LU R3, [R1+0x138] ;  /* 0x0001380001037983 */ /* 0x000ee20000300800 */
[----:B--2---:R-:W-:-:S03]  /*16c10*/  IMAD.MOV.U32 R8, RZ, RZ, R2 ;  /* 0x000000ffff087224 */ /* 0x004fc600078e0002 */
[----:B------:R-:W2:Y:S01]  /*16c20*/  LDL.LU R2, [R1+0x140] ;  /* 0x0001400001027983 */ /* 0x000ea20000300800 */
[----:B------:R-:W-:Y:S02]  /*16c30*/  IMAD.MOV.U32 R9, RZ, RZ, R21 ;  /* 0x000000ffff097224 */ /* 0x000fe400078e0015 */
[----:B------:R-:W-:Y:S02]  /*16c40*/  IMAD.MOV.U32 R60, RZ, RZ, R30 ;  /* 0x000000ffff3c7224 */ /* 0x000fe400078e001e */
[----:B------:R-:W-:Y:S02]  /*16c50*/  IMAD.MOV.U32 R61, RZ, RZ, R18 ;  /* 0x000000ffff3d7224 */ /* 0x000fe400078e0012 */
[----:B------:R-:W-:Y:S02]  /*16c60*/  IMAD.MOV.U32 R62, RZ, RZ, R7 ;  /* 0x000000ffff3e7224 */ /* 0x000fe400078e0007 */
[----:B------:R-:W-:Y:S01]  /*16c70*/  IMAD.MOV.U32 R63, RZ, RZ, R19 ;  /* 0x000000ffff3f7224 */ /* 0x000fe200078e0013 */
[----:B------:R0:W-:Y:S01]  /*16c80*/  STL.64 [R1+0x110], R8 ;  /* 0x0001100801007387 */ /* 0x0001e20000100a00 */
[----:B------:R-:W-:-:S03]  /*16c90*/  IMAD.MOV.U32 R65, RZ, RZ, R20 ;  /* 0x000000ffff417224 */ /* 0x000fc600078e0014 */
[----:B------:R-:W-:Y:S04]  /*16ca0*/  STL.64 [R1+0xf8], R60 ;  /* 0x0000f83c01007387 */ /* 0x000fe80000100a00 */
[----:B------:R-:W-:Y:S04]  /*16cb0*/  STL.64 [R1+0x1368], R60 ;  /* 0x0013683c01007387 */ /* 0x000fe80000100a00 */
[----:B------:R-:W-:Y:S04]  /*16cc0*/  STL.64 [R1+0x100], R62 ;  /* 0x0001003e01007387 */ /* 0x000fe80000100a00 */
[----:B------:R-:W-:Y:S04]  /*16cd0*/  STL.64 [R1+0x1370], R62 ;  /* 0x0013703e01007387 */ /* 0x000fe80000100a00 */
[----:B------:R-:W-:Y:S04]  /*16ce0*/  STL.64 [R1+0x108], R64 ;  /* 0x0001084001007387 */ /* 0x000fe80000100a00 */
[----:B------:R-:W-:Y:S04]  /*16cf0*/  STL.64 [R1+0x1378], R64 ;  /* 0x0013784001007387 */ /* 0x000fe80000100a00 */
[----:B------:R1:W-:Y:S04]  /*16d00*/  STL.64 [R1+0x1160], R22 ;  /* 0x0011601601007387 */ /* 0x0003e80000100a00 */
[----:B------:R-:W2:Y:S04]  /*16d10*/  LDL.LU R21, [R1+0x148] ;  /* 0x0001480001157983 */ /* 0x000ea80000300800 */
[----:B------:R-:W2:Y:S04]  /*16d20*/  LDL.LU R20, [R1+0x6b4] ;  /* 0x0006b40001147983 */ /* 0x000ea80000300800 */
[----:B------:R-:W2:Y:S04]  /*16d30*/  LDL.LU R13, [R1+0x150] ;  /* 0x00015000010d7983 */ /* 0x000ea80000300800 */
[----:B------:R-:W2:Y:S01]  /*16d40*/  LDL.LU R12, [R1+0x708] ;  /* 0x00070800010c7983 */ /* 0x000ea20000300800 */
[----:B------:R-:W-:-:S03]  /*16d50*/  IMAD.MOV.U32 R66, RZ, RZ, R6 ;  /* 0x000000ffff427224 */ /* 0x000fc600078e0006 */
[----:B------:R-:W2:Y:S04]  /*16d60*/  LDL.LU R7, [R1+0x48] ;  /* 0x0000480001077983 */ /* 0x000ea80000300800 */
[----:B------:R-:W2:Y:S01]  /*16d70*/  LDL.LU R6, [R1+0x70c] ;  /* 0x00070c0001067983 */ /* 0x000ea20000300800 */
[----:B----4-:R-:W-:-:S03]  /*16d80*/  IMAD.MOV.U32 R68, RZ, RZ, R5 ;  /* 0x000000ffff447224 */ /* 0x010fc600078e0005 */
[----:B0-----:R-:W4:Y:S01]  /*16d90*/  LDL.LU R9, [R1+0x50] ;  /* 0x0000500001097983 */ /* 0x001f220000300800 */
[----:B---3--:R-:W-:-:S03]  /*16da0*/  IMAD.MOV.U32 R70, RZ, RZ, R0 ;  /* 0x000000ffff467224 */ /* 0x008fc600078e0000 */
[----:B------:R-:W4:Y:S04]  /*16db0*/  LDL.LU R8, [R1+0x710] ;  /* 0x0007100001087983 */ /* 0x000f280000300800 */
[----:B------:R-:W3:Y:S04]  /*16dc0*/  LDL.LU R11, [R1+0x58] ;  /* 0x00005800010b7983 */ /* 0x000ee80000300800 */
[----:B------:R-:W3:Y:S04]  /*16dd0*/  LDL.LU R10, [R1+0x714] ;  /* 0x00071400010a7983 */ /* 0x000ee80000300800 */
[----:B------:R-:W3:Y:S04]  /*16de0*/  LDL.LU R5, [R1+0x60] ;  /* 0x0000600001057983 */ /* 0x000ee80000300800 */
[----:B------:R-:W4:Y:S01]  /*16df0*/  LDL.LU R0, [R1+0xae0] ;  /* 0x000ae00001007983 */ /* 0x000f220000300800 */
[----:B------:R-:W-:-:S02]  /*16e00*/  IMAD.MOV.U32 R67, RZ, RZ, R22 ;  /* 0x000000ffff437224 */ /* 0x000fc400078e0016 */
[----:B------:R-:W-:Y:S02]  /*16e10*/  IMAD.MOV.U32 R69, RZ, RZ, R23 ;  /* 0x000000ffff457224 */ /* 0x000fe400078e0017 */
[----:B------:R-:W-:Y:S01]  /*16e20*/  IMAD.MOV.U32 R71, RZ, RZ, R24 ;  /* 0x000000ffff477224 */ /* 0x000fe200078e0018 */
[----:B------:R-:W-:Y:S04]  /*16e30*/  STL.64 [R1+0x118], R66 ;  /* 0x0001184201007387 */ /* 0x000fe80000100a00 */
[----:B------:R-:W-:Y:S04]  /*16e40*/  STL.64 [R1+0x1400], R66 ;  /* 0x0014004201007387 */ /* 0x000fe80000100a00 */
[----:B------:R-:W-:Y:S04]  /*16e50*/  STL.64 [R1+0x120], R68 ;  /* 0x0001204401007387 */ /* 0x000fe80000100a00 */
[----:B------:R-:W-:Y:S01]  /*16e60*/  STL.64 [R1+0x1408], R68 ;  /* 0x0014084401007387 */ /* 0x000fe20000100a00 */
[----:B------:R-:W-:-:S03]  /*16e70*/  IMAD.MOV.U32 R72, RZ, RZ, R14 ;  /* 0x000000ffff487224 */ /* 0x000fc600078e000e */
[----:B------:R-:W-:Y:S04]  /*16e80*/  STL.64 [R1+0x128], R70 ;  /* 0x0001284601007387 */ /* 0x000fe80000100a00 */
[----:B------:R-:W-:Y:S04]  /*16e90*/  STL.64 [R1+0x1410], R70 ;  /* 0x0014104601007387 */ /* 0x000fe80000100a00 */
[----:B------:R-:W4:Y:S04]  /*16ea0*/  LDL.LU R15, [R1+0x158] ;  /* 0x00015800010f7983 */ /* 0x000f280000300800 */
[----:B------:R-:W4:Y:S04]  /*16eb0*/  LDL.LU R14, [R1+0xae4] ;  /* 0x000ae400010e7983 */ /* 0x000f280000300800 */
[----:B------:R-:W4:Y:S04]  /*16ec0*/  LDL.LU R19, [R1+0x160] ;  /* 0x0001600001137983 */ /* 0x000f280000300800 */
[----:B------:R-:W4:Y:S01]  /*16ed0*/  LDL.LU R18, [R1+0xae8] ;  /* 0x000ae80001127983 */ /* 0x000f220000300800 */
[----:B------:R-:W-:-:S03]  /*16ee0*/  IMAD.MOV.U32 R74, RZ, RZ, R3 ;  /* 0x000000ffff4a7224 */ /* 0x000fc600078e0003 */
[----:B------:R-:W4:Y:S04]  /*16ef0*/  LDL.LU R17, [R1+0x168] ;  /* 0x0001680001117983 */ /* 0x000f280000300800 */
[----:B------:R-:W4:Y:S04]  /*16f00*/  LDL.LU R16, [R1+0xaec] ;  /* 0x000aec0001107983 */ /* 0x000f280000300800 */
[----:B------:R-:W4:Y:S01]  /*16f10*/  LDL.LU R3, [R1+0x170] ;  /* 0x0001700001037983 */ /* 0x000f220000300800 */
[----:B--2---:R-:W-:-:S03]  /*16f20*/  IMAD.MOV.U32 R76, RZ, RZ, R2 ;  /* 0x000000ffff4c7224 */ /* 0x004fc600078e0002 */
[----:B------:R-:W2:Y:S01]  /*16f30*/  LDL.LU R2, [R1+0xaf0] ;  /* 0x000af00001027983 */ /* 0x000ea20000300800 */
[----:B------:R-:W-:Y:S02]  /*16f40*/  IMAD.MOV.U32 R73, RZ, RZ, R25 ;  /* 0x000000ffff497224 */ /* 0x000fe400078e0019 */
[----:B------:R-:W-:Y:S02]  /*16f50*/  IMAD.MOV.U32 R75, RZ, RZ, R26 ;  /* 0x000000ffff4b7224 */ /* 0x000fe400078e001a */
[----:B------:R-:W-:Y:S01]  /*16f60*/  IMAD.MOV.U32 R77, RZ, RZ, R27 ;  /* 0x000000ffff4d7224 */ /* 0x000fe200078e001b */
[----:B------:R-:W-:Y:S04]  /*16f70*/  STL.64 [R1+0x130], R72 ;  /* 0x0001304801007387 */ /* 0x000fe80000100a00 */
[----:B------:R-:W-:Y:S04]  /*16f80*/  STL.64 [R1+0x1418], R72 ;  /* 0x0014184801007387 */ /* 0x000fe80000100a00 */
[----:B------:R-:W-:Y:S04]  /*16f90*/  STL.64 [R1+0x138], R74 ;  /* 0x0001384a01007387 */ /* 0x000fe80000100a00 */
[----:B------:R-:W-:Y:S04]  /*16fa0*/  STL.64 [R1+0x14e0], R74 ;  /* 0x0014e04a01007387 */ /* 0x000fe80000100a00 */
[----:B------:R-:W-:Y:S04]  /*16fb0*/  STL.64 [R1+0x140], R76 ;  /* 0x0001404c01007387 */ /* 0x000fe80000100a00 */
[----:B------:R-:W-:Y:S01]  /*16fc0*/  STL.64 [R1+0x14e8], R76 ;  /* 0x0014e84c01007387 */ /* 0x000fe20000100a00 */
[----:B------:R-:W-:-:S02]  /*16fd0*/  IMAD.MOV.U32 R79, RZ, RZ, R21 ;  /* 0x000000ffff4f7224 */ /* 0x000fc400078e0015 */
[----:B------:R-:W-:Y:S02]  /*16fe0*/  IMAD.MOV.U32 R78, RZ, RZ, R20 ;  /* 0x000000ffff4e7224 */ /* 0x000fe400078e0014 */
[----:B------:R-:W-:-:S03]  /*16ff0*/  IMAD.MOV.U32 R81, RZ, RZ, R13 ;  /* 0x000000ffff517224 */ /* 0x000fc600078e000d */
[----:B------:R-:W-:Y:S01]  /*17000*/  STL.64 [R1+0x148], R78 ;  /* 0x0001484e01007387 */ /* 0x000fe20000100a00 */
[----:B------:R-:W-:-:S03]  /*17010*/  IMAD.MOV.U32 R80, RZ, RZ, R12 ;  /* 0x000000ffff507224 */ /* 0x000fc600078e000c */
[----:B------:R-:W-:Y:S04]  /*17020*/  STL.64 [R1+0x14f0], R78 ;  /* 0x0014f04e01007387 */ /* 0x000fe80000100a00 */
[----:B------:R-:W-:Y:S04]  /*17030*/  STL.64 [R1+0x150], R80 ;  /* 0x0001505001007387 */ /* 0x000fe80000100a00 */
[----:B------:R-:W-:Y:S04]  /*17040*/  STL.64 [R1+0x14f8], R80 ;  /* 0x0014f85001007387 */ /* 0x000fe80000100a00 */
[----:B------:R-:W2:Y:S04]  /*17050*/  LDL.LU R31, [R1+0x178] ;  /* 0x00017800011f7983 */ /* 0x000ea80000300800 */
[----:B------:R-:W2:Y:S04]  /*17060*/  LDL.LU R30, [R1+0xaf4] ;  /* 0x000af400011e7983 */ /* 0x000ea80000300800 */
[----:B------:R-:W2:Y:S04]  /*17070*/  LDL.LU R29, [R1+0x180] ;  /* 0x00018000011d7983 */ /* 0x000ea80000300800 */
[----:B------:R-:W2:Y:S01]  /*17080*/  LDL.LU R28, [R1+0xaf8] ;  /* 0x000af800011c7983 */ /* 0x000ea20000300800 */
[----:B---3--:R-:W-:-:S03]  /*17090*/  IMAD.MOV.U32 R13, RZ, RZ, R5 ;  /* 0x000000ffff0d7224 */ /* 0x008fc600078e0005 */
[----:B------:R-:W3:Y:S01]  /*170a0*/  LDL.LU R27, [R1+0x188] ;  /* 0x00018800011b7983 */ /* 0x000ee20000300800 */
[----:B----4-:R-:W-:-:S03]  /*170b0*/  IMAD.MOV.U32 R12, RZ, RZ, R0 ;  /* 0x000000ffff0c7224 */ /* 0x010fc600078e0000 */
[----:B------:R-:W4:Y:S04]  /*170c0*/  LDL.LU R26, [R1+0xafc] ;  /* 0x000afc00011a7983 */ /* 0x000f280000300800 */
[----:B------:R-:W3:Y:S04]  /*170d0*/  LDL.LU R5, [R1+0x190] ;  /* 0x0001900001057983 */ /* 0x000ee80000300800 */
[----:B------:R-:W4:Y:S04]  /*170e0*/  LDL.LU R0, [R1+0xb00] ;  /* 0x000b000001007983 */ /* 0x000f280000300800 */
[----:B------:R-:W-:Y:S04]  /*170f0*/  STL.64 [R1+0x48], R6 ;  /* 0x0000480601007387 */ /* 0x000fe80000100a00 */
[----:B------:R-:W-:Y:S04]  /*17100*/  STL.64 [R1+0x1138], R6 ;  /* 0x0011380601007387 */ /* 0x000fe80000100a00 */
[----:B------:R-:W-:Y:S04]  /*17110*/  STL.64 [R1+0x50], R8 ;  /* 0x0000500801007387 */ /* 0x000fe80000100a00 */
[----:B------:R-:W-:Y:S04]  /*17120*/  STL.64 [R1+0x1140], R8 ;  /* 0x0011400801007387 */ /* 0x000fe80000100a00 */
[----:B------:R-:W-:Y:S04]  /*17130*/  STL.64 [R1+0x58], R10 ;  /* 0x0000580a01007387 */ /* 0x000fe80000100a00 */
[----:B------:R-:W-:Y:S04]  /*17140*/  STL.64 [R1+0x1148], R10 ;  /* 0x0011480a01007387 */ /* 0x000fe80000100a00 */
[----:B------:R-:W-:Y:S04]  /*17150*/  STL.64 [R1+0x60], R12 ;  /* 0x0000600c01007387 */ /* 0x000fe80000100a00 */
[----:B------:R0:W-:Y:S04]  /*17160*/  STL.64 [R1+0x1150], R12 ;  /* 0x0011500c01007387 */ /* 0x0001e80000100a00 */
[----:B-1----:R-:W4:Y:S01]  /*17170*/  LDL.LU R23, [R1+0x198] ;  /* 0x0001980001177983 */ /* 0x002f220000300800 */
[----:B------:R-:W-:-:S03]  /*17180*/  IMAD.MOV.U32 R21, RZ, RZ, R17 ;  /* 0x000000ffff157224 */ /* 0x000fc600078e0011 */
[----:B------:R-:W4:Y:S01]  /*17190*/  LDL.LU R22, [R1+0xb04] ;  /* 0x000b040001167983 */ /* 0x000f220000300800 */
[----:B------:R-:W-:-:S03]  /*171a0*/  IMAD.MOV.U32 R20, RZ, RZ, R16 ;  /* 0x000000ffff147224 */ /* 0x000fc600078e0010 */
[----:B------:R-:W4:Y:S01]  /*171b0*/  LDL.LU R17, [R1+0x1a0] ;  /* 0x0001a00001117983 */ /* 0x000f220000300800 */
[----:B------:R-:W-:-:S03]  /*171c0*/  IMAD.MOV.U32 R25, RZ, RZ, R3 ;  /* 0x000000ffff197224 */ /* 0x000fc600078e0003 */
[----:B------:R-:W4:Y:S04]  /*171d0*/  LDL.LU R16, [R1+0xb08] ;  /* 0x000b080001107983 */ /* 0x000f280000300800 */
[----:B0-----:R-:W4:Y:S04]  /*171e0*/  LDL.LU R13, [R1+0x1a8] ;  /* 0x0001a800010d7983 */ /* 0x001f280000300800 */
[----:B------:R-:W4:Y:S04]  /*171f0*/  LDL.LU R12, [R1+0xb0c] ;  /* 0x000b0c00010c7983 */ /* 0x000f280000300800 */
[----:B------:R-:W4:Y:S01]  /*17200*/  LDL.LU R3, [R1+0x1b0] ;  /* 0x0001b00001037983 */ /* 0x000f220000300800 */
[----:B--2---:R-:W-:-:S03]  /*17210*/  IMAD.MOV.U32 R24, RZ, RZ, R2 ;  /* 0x000000ffff187224 */ /* 0x004fc600078e0002 */
[----:B------:R-:W2:Y:S04]  /*17220*/  LDL.LU R2, [R1+0xb10] ;  /* 0x000b100001027983 */ /* 0x000ea80000300800 */
[----:B------:R-:W-:Y:S04]  /*17230*/  STL.64 [R1+0x158], R14 ;  /* 0x0001580e01007387 */ /* 0x000fe80000100a00 */
[----:B------:R-:W-:Y:S04]  /*17240*/  STL.64 [R1+0x1158], R14 ;  /* 0x0011580e01007387 */ /* 0x000fe80000100a00 */
[----:B------:R-:W-:Y:S04]  /*17250*/  STL.64 [R1+0x160], R18 ;  /* 0x0001601201007387 */ /* 0x000fe80000100a00 */
[----:B------:R0:W-:Y:S04]  /*17260*/  STL.64 [R1+0x1168], R18 ;  /* 0x0011681201007387 */ /* 0x0001e80000100a00 */
[----:B------:R-:W-:Y:S04]  /*17270*/  STL.64 [R1+0x168], R20 ;  /* 0x0001681401007387 */ /* 0x000fe80000100a00 */
[----:B------:R-:W-:Y:S04]  /*17280*/  STL.64 [R1+0x1170], R20 ;  /* 0x0011701401007387 */ /* 0x000fe80000100a00 */
[----:B------:R-:W-:Y:S04]  /*17290*/  STL.64 [R1+0x170], R24 ;  /* 0x0001701801007387 */ /* 0x000fe80000100a00 */
[----:B------:R-:W-:Y:S04]  /*172a0*/  STL.64 [R1+0x1178], R24 ;  /* 0x0011781801007387 */ /* 0x000fe80000100a00 */
[----:B------:R-:W2:Y:S04]  /*172b0*/  LDL.LU R11, [R1+0x1b8] ;  /* 0x0001b800010b7983 */ /* 0x000ea80000300800 */
[----:B------:R-:W2:Y:S04]  /*172c0*/  LDL.LU R10, [R1+0xb14] ;  /* 0x000b1400010a7983 */ /* 0x000ea80000300800 */
[----:B------:R-:W2:Y:S04]  /*172d0*/  LDL.LU R9, [R1+0x1c0] ;  /* 0x0001c00001097983 */ /* 0x000ea80000300800 */
[----:B------:R-:W2:Y:S04]  /*172e0*/  LDL.LU R8, [R1+0xb18] ;  /* 0x000b180001087983 */ /* 0x000ea80000300800 */
[----:B------:R-:W2:Y:S04]  /*172f0*/  LDL.LU R7, [R1+0x1c8] ;  /* 0x0001c80001077983 */ /* 0x000ea80000300800 */
[----:B------:R-:W2:Y:S01]  /*17300*/  LDL.LU R6, [R1+0xb1c] ;  /* 0x000b1c0001067983 */ /* 0x000ea20000300800 */
[----:B------:R-:W-:-:S02]  /*17310*/  IMAD.MOV.U32 R35, RZ, RZ, R31 ;  /* 0x000000ffff237224 */ /* 0x000fc400078e001f */
[----:B------:R-:W-:Y:S02]  /*17320*/  IMAD.MOV.U32 R34, RZ, RZ, R30 ;  /* 0x000000ffff227224 */ /* 0x000fe400078e001e */
[----:B---3--:R-:W-:Y:S02]  /*17330*/  IMAD.MOV.U32 R41, RZ, RZ, R5 ;  /* 0x000000ffff297224 */ /* 0x008fe400078e0005 */
[----:B------:R-:W3:Y:S01]  /*17340*/  LDL.LU R5, [R1+0x1d0] ;  /* 0x0001d00001057983 */ /* 0x000ee20000300800 */
[----:B----4-:R-:W-:-:S03]  /*17350*/  IMAD.MOV.U32 R40, RZ, RZ, R0 ;  /* 0x000000ffff287224 */ /* 0x010fc600078e0000 */
[----:B------:R-:W4:Y:S01]  /*17360*/  LDL.LU R0, [R1+0xb20] ;  /* 0x000b200001007983 */ /* 0x000f220000300800 */
[----:B------:R-:W-:Y:S02]  /*17370*/  IMAD.MOV.U32 R36, RZ, RZ, R28 ;  /* 0x000000ffff247224 */ /* 0x000fe400078e001c */
[----:B------:R-:W-:Y:S01]  /*17380*/  IMAD.MOV.U32 R37, RZ, RZ, R29 ;  /* 0x000000ffff257224 */ /* 0x000fe200078e001d */
[----:B------:R-:W-:Y:S01]  /*17390*/  STL.64 [R1+0x178], R34 ;  /* 0x0001782201007387 */ /* 0x000fe20000100a00 */
[----:B------:R-:W-:Y:S02]  /*173a0*/  IMAD.MOV.U32 R38, RZ, RZ, R26 ;  /* 0x000000ffff267224 */ /* 0x000fe400078e001a */
[----:B------:R-:W-:Y:S01]  /*173b0*/  IMAD.MOV.U32 R39, RZ, RZ, R27 ;  /* 0x000000ffff277224 */ /* 0x000fe200078e001b */
[----:B------:R-:W-:Y:S04]  /*173c0*/  STL.64 [R1+0x11d0], R34 ;  /* 0x0011d02201007387 */ /* 0x000fe80000100a00 */
[----:B------:R-:W-:Y:S04]  /*173d0*/  STL.64 [R1+0x180], R36 ;  /* 0x0001802401007387 */ /* 0x000fe80000100a00 */
[----:B------:R-:W-:Y:S04]  /*173e0*/  STL.64 [R1+0x11d8], R36 ;  /* 0x0011d82401007387 */ /* 0x000fe80000100a00 */
[----:B------:R-:W-:Y:S04]  /*173f0*/  STL.64 [R1+0x188], R38 ;  /* 0x0001882601007387 */ /* 0x000fe80000100a00 */
[----:B------:R-:W-:Y:S04]  /*17400*/  STL.64 [R1+0x11e0], R38 ;  /* 0x0011e02601007387 */ /* 0x000fe80000100a00 */
[----:B------:R-:W-:Y:S04]  /*17410*/  STL.64 [R1+0x190], R40 ;  /* 0x0001902801007387 */ /* 0x000fe80000100a00 */
[----:B------:R-:W-:Y:S01]  /*17420*/  STL.64 [R1+0x11e8], R40 ;  /* 0x0011e82801007387 */ /* 0x000fe20000100a00 */
[----:B------:R-:W-:-:S03]  /*17430*/  IMAD.MOV.U32 R49, RZ, RZ, R3 ;  /* 0x000000ffff317224 */ /* 0x000fc600078e0003 */
[----:B------:R-:W4:Y:S01]  /*17440*/  LDL.LU R3, [R1+0x1d8] ;  /* 0x0001d80001037983 */ /* 0x000f220000300800 */
[----:B--2---:R-:W-:-:S03]  /*17450*/  IMAD.MOV.U32 R48, RZ, RZ, R2 ;  /* 0x000000ffff307224 */ /* 0x004fc600078e0002 */
[----:B------:R-:W2:Y:S01]  /*17460*/  LDL.LU R2, [R1+0xb24] ;  /* 0x000b240001027983 */ /* 0x000ea20000300800 */
[----:B------:R-:W-:-:S03]  /*17470*/  IMAD.MOV.U32 R45, RZ, RZ, R17 ;  /* 0x000000ffff2d7224 */ /* 0x000fc600078e0011 */
[----:B0-----:R-:W2:Y:S01]  /*17480*/  LDL.LU R19, [R1+0x1e0] ;  /* 0x0001e00001137983 */ /* 0x001ea20000300800 */
[----:B------:R-:W-:-:S03]  /*17490*/  IMAD.MOV.U32 R44, RZ, RZ, R16 ;  /* 0x000000ffff2c7224 */ /* 0x000fc600078e0010 */
[----:B------:R-:W2:Y:S01]  /*174a0*/  LDL.LU R18, [R1+0xb28] ;  /* 0x000b280001127983 */ /* 0x000ea20000300800 */
[----:B------:R-:W-:Y:S02]  /*174b0*/  IMAD.MOV.U32 R42, RZ, RZ, R22 ;  /* 0x000000ffff2a7224 */ /* 0x000fe400078e0016 */
[----:B------:R-:W-:Y:S01]  /*174c0*/  IMAD.MOV.U32 R43, RZ, RZ, R23 ;  /* 0x000000ffff2b7224 */ /* 0x000fe200078e0017 */
[----:B------:R-:W2:Y:S01]  /*174d0*/  LDL.LU R17, [R1+0x1e8] ;  /* 0x0001e80001117983 */ /* 0x000ea20000300800 */
[----:B------:R-:W-:-:S03]  /*174e0*/  IMAD.MOV.U32 R47, RZ, RZ, R13 ;  /* 0x000000ffff2f7224 */ /* 0x000fc600078e000d */
[----:B------:R-:W2:Y:S01]  /*174f0*/  LDL.LU R16, [R1+0xb2c] ;  /* 0x000b2c0001107983 */ /* 0x000ea20000300800 */
[----:B------:R-:W-:-:S03]  /*17500*/  IMAD.MOV.U32 R46, RZ, RZ, R12 ;  /* 0x000000ffff2e7224 */ /* 0x000fc600078e000c */
[----:B------:R-:W2:Y:S04]  /*17510*/  LDL.LU R15, [R1+0x1f0] ;  /* 0x0001f000010f7983 */ /* 0x000ea80000300800 */
[----:B------:R-:W2:Y:S04]  /*17520*/  LDL.LU R14, [R1+0xb30] ;  /* 0x000b3000010e7983 */ /* 0x000ea80000300800 */
[----:B------:R-:W2:Y:S04]  /*17530*/  LDL.LU R13, [R1+0x1f8] ;  /* 0x0001f800010d7983 */ /* 0x000ea80000300800 */
[----:B------:R-:W2:Y:S04]  /*17540*/  LDL.LU R12, [R1+0xb34] ;  /* 0x000b3400010c7983 */ /* 0x000ea80000300800 */
[----:B------:R-:W-:Y:S04]  /*17550*/  STL.64 [R1+0x198], R42 ;  /* 0x0001982a01007387 */ /* 0x000fe80000100a00 */
[----:B------:R-:W-:Y:S04]  /*17560*/  STL.64 [R1+0x1230], R42 ;  /* 0x0012302a01007387 */ /* 0x000fe80000100a00 */
[----:B------:R-:W-:Y:S04]  /*17570*/  STL.64 [R1+0x1a0], R44 ;  /* 0x0001a02c01007387 */ /* 0x000fe80000100a00 */
[----:B------:R-:W-:Y:S01]  /*17580*/  STL.64 [R1+0x1238], R44 ;  /* 0x0012382c01007387 */ /* 0x000fe20000100a00 */
[----:B------:R-:W-:-:S03]  /*17590*/  IMAD.MOV.U32 R55, RZ, RZ, R11 ;  /* 0x000000ffff377224 */ /* 0x000fc600078e000b */
[----:B------:R-:W-:Y:S01]  /*175a0*/  STL.64 [R1+0x1a8], R46 ;  /* 0x0001a82e01007387 */ /* 0x000fe20000100a00 */
[----:B------:R-:W-:-:S03]  /*175b0*/  IMAD.MOV.U32 R54, RZ, RZ, R10 ;  /* 0x000000ffff367224 */ /* 0x000fc600078e000a */
[----:B------:R-:W-:Y:S04]  /*175c0*/  STL.64 [R1+0x1240], R46 ;  /* 0x0012402e01007387 */ /* 0x000fe80000100a00 */
[----:B------:R-:W-:Y:S04]  /*175d0*/  STL.64 [R1+0x1b0], R48 ;  /* 0x0001b03001007387 */ /* 0x000fe80000100a00 */
[----:B------:R-:W-:Y:S04]  /*175e0*/  STL.64 [R1+0x1250], R48 ;  /* 0x0012503001007387 */ /* 0x000fe80000100a00 */
[----:B------:R-:W2:Y:S04]  /*175f0*/  LDL.LU R11, [R1+0x200] ;  /* 0x00020000010b7983 */ /* 0x000ea80000300800 */
[----:B------:R-:W2:Y:S01]  /*17600*/  LDL.LU R10, [R1+0xb38] ;  /* 0x000b3800010a7983 */ /* 0x000ea20000300800 */
[----:B------:R-:W-:-:S03]  /*17610*/  IMAD.MOV.U32 R57, RZ, RZ, R9 ;  /* 0x000000ffff397224 */ /* 0x000fc600078e0009 */
[----:B------:R3:W-:Y:S01]  /*17620*/  STL.64 [R1+0x1c8], R6 ;  /* 0x0001c80601007387 */ /* 0x0007e20000100a00 */
[----:B------:R-:W-:-:S03]  /*17630*/  IMAD.MOV.U32 R56, RZ, RZ, R8 ;  /* 0x000000ffff387224 */ /* 0x000fc600078e0008 */
[----:B------:R-:W2:Y:S04]  /*17640*/  LDL.LU R9, [R1+0x208] ;  /* 0x0002080001097983 */ /* 0x000ea80000300800 */
[----:B------:R-:W2:Y:S01]  /*17650*/  LDL.LU R8, [R1+0xb3c] ;  /* 0x000b3c0001087983 */ /* 0x000ea20000300800 */
[----:B---3--:R-:W-:Y:S02]  /*17660*/  IMAD.MOV.U32 R7, RZ, RZ, R5 ;  /* 0x000000ffff077224 */ /* 0x008fe400078e0005 */
[----:B----4-:R-:W-:-:S05]  /*17670*/  IMAD.MOV.U32 R6, RZ, RZ, R0 ;  /* 0x000000ffff067224 */ /* 0x010fca00078e0000 */
[----:B------:R0:W-:Y:S04]  /*17680*/  STL.64 [R1+0x1d0], R6 ;  /* 0x0001d00601007387 */ /* 0x0001e80000100a00 */
[----:B0-----:R-:W3:Y:S04]  /*17690*/  LDL.LU R7, [R1+0x210] ;  /* 0x0002100001077983 */ /* 0x001ee80000300800 */
[----:B------:R-:W4:Y:S04]  /*176a0*/  LDL.LU R0, [R1+0xb40] ;  /* 0x000b400001007983 */ /* 0x000f280000300800 */
[----:B------:R-:W-:Y:S04]  /*176b0*/  STL.64 [R1+0x1b8], R54 ;  /* 0x0001b83601007387 */ /* 0x000fe80000100a00 */
[----:B------:R-:W-:Y:S04]  /*176c0*/  STL.64 [R1+0x12e8], R54 ;  /* 0x0012e83601007387 */ /* 0x000fe80000100a00 */
[----:B------:R-:W-:Y:S04]  /*176d0*/  STL.64 [R1+0x1c0], R56 ;  /* 0x0001c03801007387 */ /* 0x000fe80000100a00 */
[----:B------:R-:W-:Y:S04]  /*176e0*/  STL.64 [R1+0x12f0], R56 ;  /* 0x0012f03801007387 */ /* 0x000fe80000100a00 */
[----:B------:R-:W3:Y:S04]  /*176f0*/  LDL.LU R6, [R1+0x218] ;  /* 0x0002180001067983 */ /* 0x000ee80000300800 */
[----:B------:R-:W3:Y:S04]  /*17700*/  LDL.LU R5, [R1+0xb44] ;  /* 0x000b440001057983 */ /* 0x000ee80000300800 */
[----:B--2---:R0:W-:Y:S04]  /*17710*/  STL.64 [R1+0x1d8], R2 ;  /* 0x0001d80201007387 */ /* 0x0041e80000100a00 */
[----:B0-----:R-:W2:Y:S04]  /*17720*/  LDL.LU R3, [R1+0x220] ;  /* 0x0002200001037983 */ /* 0x001ea80000300800 */
[----:B------:R-:W2:Y:S04]  /*17730*/  LDL.LU R2, [R1+0xb48] ;  /* 0x000b480001027983 */ /* 0x000ea80000300800 */
[----:B------:R0:W-:Y:S04]  /*17740*/  STL.64 [R1+0x1e0], R18 ;  /* 0x0001e01201007387 */ /* 0x0001e80000100a00 */
[----:B------:R-:W2:Y:S01]  /*17750*/  LDL.LU R21, [R1+0x228] ;  /* 0x0002280001157983 */ /* 0x000ea20000300800 */
[----:B------:R-:W-:-:S02]  /*17760*/  IMAD.MOV.U32 R60, RZ, RZ, R16 ;  /* 0x000000ffff3c7224 */ /* 0x000fc400078e0010 */
[----:B------:R-:W-:Y:S01]  /*17770*/  IMAD.MOV.U32 R61, RZ, RZ, R17 ;  /* 0x000000ffff3d7224 */ /* 0x000fe200078e0011 */
[----:B------:R1:W-:Y:S04]  /*17780*/  STL.64 [R1+0x1f8], R12 ;  /* 0x0001f80c01007387 */ /* 0x0003e80000100a00 */
[----:B------:R-:W2:Y:S04]  /*17790*/  LDL.LU R20, [R1+0xb4c] ;  /* 0x000b4c0001147983 */ /* 0x000ea80000300800 */
[----:B0-----:R-:W2:Y:S01]  /*177a0*/  LDL.LU R19, [R1+0x230] ;  /* 0x0002300001137983 */ /* 0x001ea20000300800 */
[----:B------:R-:W-:-:S03]  /*177b0*/  IMAD.MOV.U32 R62, RZ, RZ, R14 ;  /* 0x000000ffff3e7224 */ /* 0x000fc600078e000e */
[----:B------:R-:W2:Y:S01]  /*177c0*/  LDL.LU R18, [R1+0xb50] ;  /* 0x000b500001127983 */ /* 0x000ea20000300800 */
[----:B------:R-:W-:-:S03]  /*177d0*/  IMAD.MOV.U32 R63, RZ, RZ, R15 ;  /* 0x000000ffff3f7224 */ /* 0x000fc600078e000f */
[----:B------:R-:W2:Y:S04]  /*177e0*/  LDL.LU R17, [R1+0x68] ;  /* 0x0000680001117983 */ /* 0x000ea80000300800 */
[----:B------:R-:W2:Y:S04]  /*177f0*/  LDL.LU R16, [R1+0xb54] ;  /* 0x000b540001107983 */ /* 0x000ea80000300800 */
[----:B------:R-:W2:Y:S04]  /*17800*/  LDL.LU R15, [R1+0x70] ;  /* 0x00007000010f7983 */ /* 0x000ea80000300800 */
[----:B------:R-:W2:Y:S04]  /*17810*/  LDL.LU R14, [R1+0xb58] ;  /* 0x000b5800010e7983 */ /* 0x000ea80000300800 */
        /* <DEDUP_REMOVED lines=8> */
[----:B-1----:R-:W2:Y:S04]  /*178a0*/  LDL.LU R13, [R1+0x78] ;  /* 0x00007800010d7983 */ /* 0x002ea80000300800 */
[----:B------:R-:W2:Y:S04]  /*178b0*/  LDL.LU R12, [R1+0xb5c] ;  /* 0x000b5c00010c7983 */ /* 0x000ea80000300800 */
[----:B------:R-:W2:Y:S01]  /*178c0*/  LDL.LU R11, [R1+0x80] ;  /* 0x00008000010b7983 */ /* 0x000ea20000300800 */
[----:B----4-:R-:W-:-:S03]  /*178d0*/  IMAD.MOV.U32 R70, RZ, RZ, R0 ;  /* 0x000000ffff467224 */ /* 0x010fc600078e0000 */
[----:B------:R-:W4:Y:S01]  /*178e0*/  LDL.LU R0, [R1+0xb60] ;  /* 0x000b600001007983 */ /* 0x000f220000300800 */
[----:B------:R-:W-:Y:S02]  /*178f0*/  IMAD.MOV.U32 R69, RZ, RZ, R9 ;  /* 0x000000ffff457224 */ /* 0x000fe400078e0009 */
[----:B---3--:R-:W-:Y:S01]  /*17900*/  IMAD.MOV.U32 R71, RZ, RZ, R7 ;  /* 0x000000ffff477224 */ /* 0x008fe200078e0007 */
[----:B------:R-:W3:Y:S01]  /*17910*/  LDL.LU R10, [R1+0x238] ;  /* 0x00023800010a7983 */ /* 0x000ee20000300800 */
[----:B------:R-:W-:-:S03]  /*17920*/  IMAD.MOV.U32 R68, RZ, RZ, R8 ;  /* 0x000000ffff447224 */ /* 0x000fc600078e0008 */
[----:B------:R-:W3:Y:S04]  /*17930*/  LDL.LU R9, [R1+0xb64] ;  /* 0x000b640001097983 */ /* 0x000ee80000300800 */
[----:B------:R-:W3:Y:S01]  /*17940*/  LDL.LU R7, [R1+0x240] ;  /* 0x0002400001077983 */ /* 0x000ee20000300800 */
[----:B------:R-:W-:-:S03]  /*17950*/  IMAD.MOV.U32 R75, RZ, RZ, R6 ;  /* 0x000000ffff4b7224 */ /* 0x000fc600078e0006 */
[----:B------:R-:W3:Y:S01]  /*17960*/  LDL.LU R6, [R1+0xb68] ;  /* 0x000b680001067983 */ /* 0x000ee20000300800 */
[----:B------:R-:W-:-:S03]  /*17970*/  IMAD.MOV.U32 R74, RZ, RZ, R5 ;  /* 0x000000ffff4a7224 */ /* 0x000fc600078e0005 */
[----:B------:R-:W3:Y:S04]  /*17980*/  LDL.LU R8, [R1+0x248] ;  /* 0x0002480001087983 */ /* 0x000ee80000300800 */
[----:B------:R-:W3:Y:S01]  /*17990*/  LDL.LU R5, [R1+0xb6c] ;  /* 0x000b6c0001057983 */ /* 0x000ee20000300800 */
[----:B--2---:R-:W-:-:S03]  /*179a0*/  IMAD.MOV.U32 R77, RZ, RZ, R3 ;  /* 0x000000ffff4d7224 */ /* 0x004fc600078e0003 */
[----:B------:R-:W2:Y:S01]  /*179b0*/  LDL.LU R3, [R1+0x250] ;  /* 0x0002500001037983 */ /* 0x000ea20000300800 */
[----:B------:R-:W-:-:S03]  /*179c0*/  IMAD.MOV.U32 R76, RZ, RZ, R2 ;  /* 0x000000ffff4c7224 */ /* 0x000fc600078e0002 */
[----:B------:R-:W2:Y:S04]  /*179d0*/  LDL.LU R2, [R1+0xb70] ;  /* 0x000b700001027983 */ /* 0x000ea80000300800 */
[----:B------:R-:W-:Y:S04]  /*179e0*/  STL.64 [R1+0x208], R68 ;  /* 0x0002084401007387 */ /* 0x000fe80000100a00 */
[----:B------:R-:W-:Y:S01]  /*179f0*/  STL [R1+0x1448], R68 ;  /* 0x0014484401007387 */ /* 0x000fe20000100800 */
[----:B------:R-:W-:-:S03]  /*17a00*/  IMAD.MOV.U32 R79, RZ, RZ, R21 ;  /* 0x000000ffff4f7224 */ /* 0x000fc600078e0015 */
[----:B------:R-:W-:Y:S04]  /*17a10*/  STL.64 [R1+0x218], R74 ;  /* 0x0002184a01007387 */ /* 0x000fe80000100a00 */
[----:B------:R-:W-:Y:S01]  /*17a20*/  STL [R1+0x1510], R74 ;  /* 0x0015104a01007387 */ /* 0x000fe20000100800 */
[----:B------:R-:W-:-:S03]  /*17a30*/  IMAD.MOV.U32 R78, RZ, RZ, R20 ;  /* 0x000000ffff4e7224 */ /* 0x000fc600078e0014 */
[----:B------:R-:W-:Y:S01]  /*17a40*/  STL [R1+0x1500], R75 ;  /* 0x0015004b01007387 */ /* 0x000fe20000100800 */
[----:B------:R-:W-:-:S03]  /*17a50*/  IMAD.MOV.U32 R81, RZ, RZ, R19 ;  /* 0x000000ffff517224 */ /* 0x000fc600078e0013 */
[----:B------:R-:W-:Y:S01]  /*17a60*/  STL.64 [R1+0x220], R76 ;  /* 0x0002204c01007387 */ /* 0x000fe20000100a00 */
[----:B------:R-:W-:-:S03]  /*17a70*/  IMAD.MOV.U32 R80, RZ, RZ, R18 ;  /* 0x000000ffff507224 */ /* 0x000fc600078e0012 */
[----:B------:R-:W-:Y:S04]  /*17a80*/  STL.64 [R1+0x1508], R76 ;  /* 0x0015084c01007387 */ /* 0x000fe80000100a00 */
[----:B------:R-:W-:Y:S04]  /*17a90*/  STL [R1+0x1428], R69 ;  /* 0x0014284501007387 */ /* 0x000fe80000100800 */
[----:B------:R-:W-:Y:S04]  /*17aa0*/  STL.64 [R1+0x210], R70 ;  /* 0x0002104601007387 */ /* 0x000fe80000100a00 */
[----:B------:R-:W-:Y:S04]  /*17ab0*/  STL.64 [R1+0x1430], R70 ;  /* 0x0014304601007387 */ /* 0x000fe80000100a00 */
[----:B------:R-:W-:Y:S04]  /*17ac0*/  STL.64 [R1+0x228], R78 ;  /* 0x0002284e01007387 */ /* 0x000fe80000100a00 */
[----:B------:R-:W-:Y:S04]  /*17ad0*/  STL.64 [R1+0x1518], R78 ;  /* 0x0015184e01007387 */ /* 0x000fe80000100a00 */
[----:B------:R-:W-:Y:S04]  /*17ae0*/  STL.64 [R1+0x230], R80 ;  /* 0x0002305001007387 */ /* 0x000fe80000100a00 */
[----:B------:R-:W-:Y:S04]  /*17af0*/  STL [R1+0x1530], R80 ;  /* 0x0015305001007387 */ /* 0x000fe80000100800 */
[----:B------:R-:W-:Y:S01]  /*17b00*/  STL [R1+0x1520], R81 ;  /* 0x0015205101007387 */ /* 0x000fe20000100800 */
[----:B------:R-:W-:-:S03]  /*17b10*/  IMAD.MOV.U32 R31, RZ, RZ, R15 ;  /* 0x000000ffff1f7224 */ /* 0x000fc600078e000f */
[----:B------:R-:W2:Y:S01]  /*17b20*/  LDL.LU R25, [R1+0x258] ;  /* 0x0002580001197983 */ /* 0x000ea20000300800 */
        /* <DEDUP_REMOVED lines=9> */
[----:B------:R-:W2:Y:S04]  /*17bc0*/  LDL.LU R14, [R1+0xb7c] ;  /* 0x000b7c00010e7983 */ /* 0x000ea80000300800 */
[----:B------:R-:W2:Y:S01]  /*17bd0*/  LDL.LU R13, [R1+0x270] ;  /* 0x00027000010d7983 */ /* 0x000ea20000300800 */
[----:B------:R-:W-:Y:S02]  /*17be0*/  IMAD.MOV.U32 R29, RZ, RZ, R11 ;  /* 0x000000ffff1d7224 */ /* 0x000fe400078e000b */
[----:B----4-:R-:W-:Y:S02]  /*17bf0*/  IMAD.MOV.U32 R28, RZ, RZ, R0 ;  /* 0x000000ffff1c7224 */ /* 0x010fe400078e0000 */
        /* <DEDUP_REMOVED lines=8> */
[----:B------:R-:W-:Y:S04]  /*17c80*/  STL.64 [R1+0x1260], R28 ;  /* 0x0012601c01007387 */ /* 0x000fe80000100a00 */
[----:B------:R-:W4:Y:S04]  /*17c90*/  LDL.LU R21, [R1+0x278] ;  /* 0x0002780001157983 */ /* 0x000f280000300800 */
[----:B------:R-:W4:Y:S04]  /*17ca0*/  LDL.LU R20, [R1+0xbc4] ;  /* 0x000bc40001147983 */ /* 0x000f280000300800 */
[----:B------:R-:W4:Y:S04]  /*17cb0*/  LDL.LU R19, [R1+0x280] ;  /* 0x0002800001137983 */ /* 0x000f280000300800 */
[----:B------:R-:W4:Y:S04]  /*17cc0*/  LDL.LU R18, [R1+0xbc8] ;  /* 0x000bc80001127983 */ /* 0x000f280000300800 */
[----:B------:R-:W4:Y:S01]  /*17cd0*/  LDL.LU R12, [R1+0x288] ;  /* 0x00028800010c7983 */ /* 0x000f220000300800 */
[----:B---3--:R-:W-:-:S02]  /*17ce0*/  IMAD.MOV.U32 R16, RZ, RZ, R9 ;  /* 0x000000ffff107224 */ /* 0x008fc400078e0009 */
[----:B------:R-:W-:Y:S02]  /*17cf0*/  IMAD.MOV.U32 R9, RZ, RZ, R8 ;  /* 0x000000ffff097224 */ /* 0x000fe400078e0008 */
[----:B------:R-:W-:Y:S02]  /*17d00*/  IMAD.MOV.U32 R8, RZ, RZ, R5 ;  /* 0x000000ffff087224 */ /* 0x000fe400078e0005 */
[----:B------:R-:W-:Y:S01]  /*17d10*/  IMAD.MOV.U32 R17, RZ, RZ, R10 ;  /* 0x000000ffff117224 */ /* 0x000fe200078e000a */
[----:B------:R-:W3:Y:S01]  /*17d20*/  LDL.LU R5, [R1+0xbcc] ;  /* 0x000bcc0001057983 */ /* 0x000ee20000300800 */
[----:B--2---:R-:W-:-:S03]  /*17d30*/  IMAD.MOV.U32 R11, RZ, RZ, R3 ;  /* 0x000000ffff0b7224 */ /* 0x004fc600078e0003 */
[----:B------:R-:W2:Y:S01]  /*17d40*/  LDL.LU R3, [R1+0x290] ;  /* 0x0002900001037983 */ /* 0x000ea20000300800 */
[----:B------:R-:W-:-:S03]  /*17d50*/  IMAD.MOV.U32 R10, RZ, RZ, R2 ;  /* 0x000000ffff0a7224 */ /* 0x000fc600078e0002 */
[----:B------:R-:W2:Y:S04]  /*17d60*/  LDL.LU R2, [R1+0xbd0] ;  /* 0x000bd00001027983 */ /* 0x000ea80000300800 */
[----:B------:R-:W-:Y:S04]  /*17d70*/  STL.64 [R1+0x238], R16 ;  /* 0x0002381001007387 */ /* 0x000fe80000100a00 */
[----:B------:R0:W-:Y:S04]  /*17d80*/  STL.64 [R1+0x1268], R16 ;  /* 0x0012681001007387 */ /* 0x0001e80000100a00 */
[----:B------:R-:W-:Y:S04]  /*17d90*/  STL.64 [R1+0x240], R6 ;  /* 0x0002400601007387 */ /* 0x000fe80000100a00 */
[----:B------:R-:W-:Y:S04]  /*17da0*/  STL.64 [R1+0x1270], R6 ;  /* 0x0012700601007387 */ /* 0x000fe80000100a00 */
[----:B------:R-:W-:Y:S04]  /*17db0*/  STL.64 [R1+0x248], R8 ;  /* 0x0002480801007387 */ /* 0x000fe80000100a00 */
[----:B------:R-:W-:Y:S04]  /*17dc0*/  STL.64 [R1+0x1280], R8 ;  /* 0x0012800801007387 */ /* 0x000fe80000100a00 */
[----:B------:R-:W-:Y:S04]  /*17dd0*/  STL.64 [R1+0x250], R10 ;  /* 0x0002500a01007387 */ /* 0x000fe80000100a00 */
[----:B------:R1:W-:Y:S04]  /*17de0*/  STL.64 [R1+0x1288], R10 ;  /* 0x0012880a01007387 */ /* 0x0003e80000100a00 */
[----:B0-----:R-:W2:Y:S04]  /*17df0*/  LDL.LU R17, [R1+0x298] ;  /* 0x0002980001117983 */ /* 0x001ea80000300800 */
[----:B------:R-:W2:Y:S01]  /*17e00*/  LDL.LU R16, [R1+0xbd4] ;  /* 0x000bd40001107983 */ /* 0x000ea20000300800 */
[----:B------:R-:W-:-:S02]  /*17e10*/  IMAD.MOV.U32 R35, RZ, RZ, R25 ;  /* 0x000000ffff237224 */ /* 0x000fc400078e0019 */
[----:B------:R-:W-:Y:S02]  /*17e20*/  IMAD.MOV.U32 R34, RZ, RZ, R24 ;  /* 0x000000ffff227224 */ /* 0x000fe400078e0018 */
[----:B------:R-:W-:Y:S02]  /*17e30*/  IMAD.MOV.U32 R37, RZ, RZ, R23 ;  /* 0x000000ffff257224 */ /* 0x000fe400078e0017 */
[----:B------:R-:W-:Y:S02]  /*17e40*/  IMAD.MOV.U32 R39, RZ, RZ, R15 ;  /* 0x000000ffff277224 */ /* 0x000fe400078e000f */
[----:B------:R-:W2:Y:S01]  /*17e50*/  LDL.LU R15, [R1+0x2a0] ;  /* 0x0002a000010f7983 */ /* 0x000ea20000300800 */
[----:B------:R-:W-:-:S03]  /*17e60*/  IMAD.MOV.U32 R38, RZ, RZ, R14 ;  /* 0x000000ffff267224 */ /* 0x000fc600078e000e */
[----:B------:R-:W2:Y:S01]  /*17e70*/  LDL.LU R14, [R1+0xbd8] ;  /* 0x000bd800010e7983 */ /* 0x000ea20000300800 */
[----:B------:R-:W-:-:S03]  /*17e80*/  IMAD.MOV.U32 R41, RZ, RZ, R13 ;  /* 0x000000ffff297224 */ /* 0x000fc600078e000d */
[----:B------:R-:W2:Y:S01]  /*17e90*/  LDL.LU R13, [R1+0x2a8] ;  /* 0x0002a800010d7983 */ /* 0x000ea20000300800 */
[----:B------:R-:W-:-:S03]  /*17ea0*/  IMAD.MOV.U32 R36, RZ, RZ, R22 ;  /* 0x000000ffff247224 */ /* 0x000fc600078e0016 */
[----:B-1----:R-:W2:Y:S01]  /*17eb0*/  LDL.LU R11, [R1+0xbdc] ;  /* 0x000bdc00010b7983 */ /* 0x002ea20000300800 */
[----:B----4-:R-:W-:-:S03]  /*17ec0*/  IMAD.MOV.U32 R40, RZ, RZ, R0 ;  /* 0x000000ffff287224 */ /* 0x010fc600078e0000 */
[----:B------:R-:W4:Y:S04]  /*17ed0*/  LDL.LU R6, [R1+0x2b0] ;  /* 0x0002b00001067983 */ /* 0x000f280000300800 */
        /* <DEDUP_REMOVED lines=10> */
[----:B------:R-:W4:Y:S04]  /*17f80*/  LDL.LU R12, [R1+0x2b8] ;  /* 0x0002b800010c7983 */ /* 0x000f280000300800 */
[----:B------:R-:W4:Y:S04]  /*17f90*/  LDL.LU R10, [R1+0xbe4] ;  /* 0x000be400010a7983 */ /* 0x000f280000300800 */
[----:B------:R-:W4:Y:S04]  /*17fa0*/  LDL.LU R9, [R1+0x2c0] ;  /* 0x0002c00001097983 */ /* 0x000f280000300800 */
[----:B------:R-:W4:Y:S01]  /*17fb0*/  LDL.LU R8, [R1+0xbe8] ;  /* 0x000be80001087983 */ /* 0x000f220000300800 */
[----:B---3--:R-:W-:-:S03]  /*17fc0*/  IMAD.MOV.U32 R46, RZ, RZ, R5 ;  /* 0x000000ffff2e7224 */ /* 0x008fc600078e0005 */
[----:B------:R-:W3:Y:S04]  /*17fd0*/  LDL.LU R7, [R1+0x2c8] ;  /* 0x0002c80001077983 */ /* 0x000ee80000300800 */
[----:B------:R-:W3:Y:S01]  /*17fe0*/  LDL.LU R5, [R1+0xbec] ;  /* 0x000bec0001057983 */ /* 0x000ee20000300800 */
[----:B--2---:R-:W-:-:S03]  /*17ff0*/  IMAD.MOV.U32 R49, RZ, RZ, R3 ;  /* 0x000000ffff317224 */ /* 0x004fc600078e0003 */
[----:B------:R-:W2:Y:S01]  /*18000*/  LDL.LU R3, [R1+0x2d0] ;  /* 0x0002d00001037983 */ /* 0x000ea20000300800 */
[----:B------:R-:W-:-:S03]  /*18010*/  IMAD.MOV.U32 R48, RZ, RZ, R2 ;  /* 0x000000ffff307224 */ /* 0x000fc600078e0002 */
[----:B------:R-:W2:Y:S01]  /*18020*/  LDL.LU R2, [R1+0xbf0] ;  /* 0x000bf00001027983 */ /* 0x000ea20000300800 */
[----:B------:R-:W-:Y:S02]  /*18030*/  IMAD.MOV.U32 R42, RZ, RZ, R20 ;  /* 0x000000ffff2a7224 */ /* 0x000fe400078e0014 */
[----:B------:R-:W-:Y:S02]  /*18040*/  IMAD.MOV.U32 R43, RZ, RZ, R21 ;  /* 0x000000ffff2b7224 */ /* 0x000fe400078e0015 */
[----:B------:R-:W-:Y:S02]  /*18050*/  IMAD.MOV.U32 R44, RZ, RZ, R18 ;  /* 0x000000ffff2c7224 */ /* 0x000fe400078e0012 */
[----:B------:R-:W-:Y:S01]  /*18060*/  IMAD.MOV.U32 R45, RZ, RZ, R19 ;  /* 0x000000ffff2d7224 */ /* 0x000fe200078e0013 */
[----:B------:R-:W-:Y:S04]  /*18070*/  STL.64 [R1+0x278], R42 ;  /* 0x0002782a01007387 */ /* 0x000fe80000100a00 */
[----:B------:R0:W-:Y:S04]  /*18080*/  STL.64 [R1+0x12f8], R42 ;  /* 0x0012f82a01007387 */ /* 0x0001e80000100a00 */
        /* <DEDUP_REMOVED lines=9> */
[----:B------:R-:W2:Y:S01]  /*18120*/  LDL.LU R20, [R1+0xbf8] ;  /* 0x000bf80001147983 */ /* 0x000ea20000300800 */
[----:B------:R-:W-:-:S03]  /*18130*/  IMAD.MOV.U32 R54, RZ, RZ, R16 ;  /* 0x000000ffff367224 */ /* 0x000fc600078e0010 */
[----:B------:R-:W2:Y:S01]  /*18140*/  LDL.LU R19, [R1+0x2e8] ;  /* 0x0002e80001137983 */ /* 0x000ea20000300800 */
[----:B------:R-:W-:Y:S02]  /*18150*/  IMAD.MOV.U32 R55, RZ, RZ, R17 ;  /* 0x000000ffff377224 */ /* 0x000fe400078e0011 */
[----:B------:R-:W-:Y:S02]  /*18160*/  IMAD.MOV.U32 R57, RZ, RZ, R15 ;  /* 0x000000ffff397224 */ /* 0x000fe400078e000f */
[----:B------:R-:W-:Y:S02]  /*18170*/  IMAD.MOV.U32 R56, RZ, RZ, R14 ;  /* 0x000000ffff387224 */ /* 0x000fe400078e000e */
[----:B0-----:R-:W-:Y:S02]  /*18180*/  IMAD.MOV.U32 R42, RZ, RZ, R11 ;  /* 0x000000ffff2a7224 */ /* 0x001fe400078e000b */
[----:B------:R-:W2:Y:S01]  /*18190*/  LDL.LU R11, [R1+0xbfc] ;  /* 0x000bfc00010b7983 */ /* 0x000ea20000300800 */
[----:B----4-:R-:W-:-:S03]  /*181a0*/  IMAD.MOV.U32 R45, RZ, RZ, R6 ;  /* 0x000000ffff2d7224 */ /* 0x010fc600078e0006 */
[----:B------:R-:W4:Y:S01]  /*181b0*/  LDL.LU R6, [R1+0x2f0] ;  /* 0x0002f00001067983 */ /* 0x000f220000300800 */
[----:B------:R-:W-:-:S03]  /*181c0*/  IMAD.MOV.U32 R44, RZ, RZ, R0 ;  /* 0x000000ffff2c7224 */ /* 0x000fc600078e0000 */
[----:B------:R-:W4:Y:S01]  /*181d0*/  LDL.LU R0, [R1+0xc00] ;  /* 0x000c000001007983 */ /* 0x000f220000300800 */
[----:B------:R-:W-:-:S03]  /*181e0*/  IMAD.MOV.U32 R43, RZ, RZ, R13 ;  /* 0x000000ffff2b7224 */ /* 0x000fc600078e000d */
        /* <DEDUP_REMOVED lines=10> */
[----:B------:R-:W-:-:S03]  /*18290*/  IMAD.MOV.U32 R61, RZ, RZ, R9 ;  /* 0x000000ffff3d7224 */ /* 0x000fc600078e0009 */
[----:B------:R-:W4:Y:S01]  /*182a0*/  LDL.LU R9, [R1+0xc04] ;  /* 0x000c040001097983 */ /* 0x000f220000300800 */
[----:B------:R-:W-:-:S03]  /*182b0*/  IMAD.MOV.U32 R60, RZ, RZ, R8 ;  /* 0x000000ffff3c7224 */ /* 0x000fc600078e0008 */
[----:B------:R-:W4:Y:S01]  /*182c0*/  LDL.LU R8, [R1+0x300] ;  /* 0x0003000001087983 */ /* 0x000f220000300800 */
[----:B------:R-:W-:Y:S02]  /*182d0*/  IMAD.MOV.U32 R65, RZ, RZ, R12 ;  /* 0x000000ffff417224 */ /* 0x000fe400078e000c */
[----:B---3--:R-:W-:Y:S02]  /*182e0*/  IMAD.MOV.U32 R62, RZ, RZ, R5 ;  /* 0x000000ffff3e7224 */ /* 0x008fe400078e0005 */
[----:B------:R-:W3:Y:S01]  /*182f0*/  LDL.LU R5, [R1+0xc08] ;  /* 0x000c080001057983 */ /* 0x000ee20000300800 */
[----:B--2---:R-:W-:-:S03]  /*18300*/  IMAD.MOV.U32 R13, RZ, RZ, R3 ;  /* 0x000000ffff0d7224 */ /* 0x004fc600078e0003 */
[----:B------:R-:W2:Y:S01]  /*18310*/  LDL.LU R3, [R1+0x308] ;  /* 0x0003080001037983 */ /* 0x000ea20000300800 */
[----:B------:R-:W-:-:S03]  /*18320*/  IMAD.MOV.U32 R12, RZ, RZ, R2 ;  /* 0x000000ffff0c7224 */ /* 0x000fc600078e0002 */
[----:B------:R-:W2:Y:S04]  /*18330*/  LDL.LU R2, [R1+0xc0c] ;  /* 0x000c0c0001027983 */ /* 0x000ea80000300800 */
[----:B------:R0:W-:Y:S04]  /*18340*/  STL.64 [R1+0x2d0], R12 ;  /* 0x0002d00c01007387 */ /* 0x0001e80000100a00 */
[----:B------:R-:W2:Y:S04]  /*18350*/  LDL.LU R18, [R1+0x310] ;  /* 0x0003100001127983 */ /* 0x000ea80000300800 */
[----:B------:R-:W2:Y:S04]  /*18360*/  LDL.LU R17, [R1+0xc10] ;  /* 0x000c100001117983 */ /* 0x000ea80000300800 */
[----:B0-----:R-:W2:Y:S01]  /*18370*/  LDL.LU R13, [R1+0x88] ;  /* 0x00008800010d7983 */ /* 0x001ea20000300800 */
[----:B------:R-:W-:-:S03]  /*18380*/  IMAD.MOV.U32 R63, RZ, RZ, R7 ;  /* 0x000000ffff3f7224 */ /* 0x000fc600078e0007 */
[----:B------:R-:W2:Y:S04]  /*18390*/  LDL.LU R12, [R1+0xc14] ;  /* 0x000c1400010c7983 */ /* 0x000ea80000300800 */
[----:B------:R-:W2:Y:S04]  /*183a0*/  LDL.LU R15, [R1+0x90] ;  /* 0x00009000010f7983 */ /* 0x000ea80000300800 */
[----:B------:R-:W2:Y:S04]  /*183b0*/  LDL.LU R14, [R1+0xc18] ;  /* 0x000c1800010e7983 */ /* 0x000ea80000300800 */
[----:B------:R-:W2:Y:S04]  /*183c0*/  LDL.LU R16, [R1+0x98] ;  /* 0x0000980001107983 */ /* 0x000ea80000300800 */
[----:B------:R-:W2:Y:S04]  /*183d0*/  LDL.LU R7, [R1+0xc1c] ;  /* 0x000c1c0001077983 */ /* 0x000ea80000300800 */
[----:B------:R-:W-:Y:S04]  /*183e0*/  STL.64 [R1+0x2b8], R64 ;  /* 0x0002b84001007387 */ /* 0x000fe80000100a00 */
        /* <DEDUP_REMOVED lines=9> */
[----:B------:R-:W-:Y:S02]  /*18480*/  IMAD.MOV.U32 R71, RZ, RZ, R19 ;  /* 0x000000ffff477224 */ /* 0x000fe400078e0013 */
[----:B----4-:R-:W-:Y:S02]  /*18490*/  IMAD.MOV.U32 R21, RZ, RZ, R6 ;  /* 0x000000ffff157224 */ /* 0x010fe400078e0006 */
[----:B------:R-:W4:Y:S01]  /*184a0*/  LDL.LU R6, [R1+0xa0] ;  /* 0x0000a00001067983 */ /* 0x000f220000300800 */
[----:B------:R-:W-:-:S03]  /*184b0*/  IMAD.MOV.U32 R20, RZ, RZ, R0 ;  /* 0x000000ffff147224 */ /* 0x000fc600078e0000 */
[----:B------:R-:W4:Y:S01]  /*184c0*/  LDL.LU R0, [R1+0xc20] ;  /* 0x000c200001007983 */ /* 0x000f220000300800 */
[----:B------:R-:W-:-:S03]  /*184d0*/  IMAD.MOV.U32 R70, RZ, RZ, R11 ;  /* 0x000000ffff467224 */ /* 0x000fc600078e000b */
[----:B------:R0:W-:Y:S04]  /*184e0*/  STL.64 [R1+0x2f0], R20 ;  /* 0x0002f01401007387 */ /* 0x0001e80000100a00 */
[----:B------:R-:W-:Y:S04]  /*184f0*/  STL.64 [R1+0x2d8], R72 ;  /* 0x0002d84801007387 */ /* 0x000fe80000100a00 */
[----:B------:R-:W-:Y:S04]  /*18500*/  STL.64 [R1+0x1438], R72 ;  /* 0x0014384801007387 */ /* 0x000fe80000100a00 */
[----:B------:R-:W-:Y:S04]  /*18510*/  STL.64 [R1+0x2e0], R66 ;  /* 0x0002e04201007387 */ /* 0x000fe80000100a00 */
[----:B------:R-:W-:Y:S04]  /*18520*/  STL.64 [R1+0x1440], R66 ;  /* 0x0014404201007387 */ /* 0x000fe80000100a00 */
[----:B------:R-:W-:Y:S04]  /*18530*/  STL.64 [R1+0x2e8], R70 ;  /* 0x0002e84601007387 */ /* 0x000fe80000100a00 */
[----:B------:R-:W-:Y:S04]  /*18540*/  STL.64 [R1+0x1450], R70 ;  /* 0x0014504601007387 */ /* 0x000fe80000100a00 */
[----:B0-----:R-:W4:Y:S04]  /*18550*/  LDL.LU R20, [R1+0x318] ;  /* 0x0003180001147983 */ /* 0x001f280000300800 */
[----:B------:R-:W4:Y:S01]  /*18560*/  LDL.LU R11, [R1+0xc24] ;  /* 0x000c2400010b7983 */ /* 0x000f220000300800 */
[----:B------:R-:W-:-:S03]  /*18570*/  IMAD.MOV.U32 R77, RZ, RZ, R10 ;  /* 0x000000ffff4d7224 */ /* 0x000fc600078e000a */
[----:B------:R-:W4:Y:S01]  /*18580*/  LDL.LU R10, [R1+0x320] ;  /* 0x00032000010a7983 */ /* 0x000f220000300800 */
[----:B------:R-:W-:-:S03]  /*18590*/  IMAD.MOV.U32 R76, RZ, RZ, R9 ;  /* 0x000000ffff4c7224 */ /* 0x000fc600078e0009 */
[----:B------:R-:W4:Y:S01]  /*185a0*/  LDL.LU R9, [R1+0xc28] ;  /* 0x000c280001097983 */ /* 0x000f220000300800 */
[----:B------:R-:W-:-:S03]  /*185b0*/  IMAD.MOV.U32 R79, RZ, RZ, R8 ;  /* 0x000000ffff4f7224 */ /* 0x000fc600078e0008 */
[----:B------:R-:W4:Y:S01]  /*185c0*/  LDL.LU R8, [R1+0x328] ;  /* 0x0003280001087983 */ /* 0x000f220000300800 */
[----:B---3--:R-:W-:-:S03]  /*185d0*/  IMAD.MOV.U32 R78, RZ, RZ, R5 ;  /* 0x000000ffff4e7224 */ /* 0x008fc600078e0005 */
[----:B------:R-:W3:Y:S01]  /*185e0*/  LDL.LU R5, [R1+0xc2c] ;  /* 0x000c2c0001057983 */ /* 0x000ee20000300800 */
[----:B--2---:R-:W-:-:S03]  /*185f0*/  IMAD.MOV.U32 R23, RZ, RZ, R3 ;  /* 0x000000ffff177224 */ /* 0x004fc600078e0003 */
[----:B------:R-:W2:Y:S01]  /*18600*/  LDL.LU R3, [R1+0x330] ;  /* 0x0003300001037983 */ /* 0x000ea20000300800 */
[----:B------:R-:W-:-:S03]  /*18610*/  IMAD.MOV.U32 R22, RZ, RZ, R2 ;  /* 0x000000ffff167224 */ /* 0x000fc600078e0002 */
[----:B------:R-:W2:Y:S01]  /*18620*/  LDL.LU R2, [R1+0xc30] ;  /* 0x000c300001027983 */ /* 0x000ea20000300800 */
[----:B------:R-:W-:-:S03]  /*18630*/  IMAD.MOV.U32 R19, RZ, RZ, R18 ;  /* 0x000000ffff137224 */ /* 0x000fc600078e0012 */
[----:B------:R0:W-:Y:S01]  /*18640*/  STL.64 [R1+0x308], R22 ;  /* 0x0003081601007387 */ /* 0x0001e20000100a00 */
[----:B------:R-:W-:-:S03]  /*18650*/  IMAD.MOV.U32 R18, RZ, RZ, R17 ;  /* 0x000000ffff127224 */ /* 0x000fc600078e0011 */
[----:B------:R-:W-:Y:S04]  /*18660*/  STL.64 [R1+0x2f8], R76 ;  /* 0x0002f84c01007387 */ /* 0x000fe80000100a00 */
[----:B------:R-:W-:Y:S04]  /*18670*/  STL.64 [R1+0x1528], R76 ;  /* 0x0015284c01007387 */ /* 0x000fe80000100a00 */
[----:B------:R4:W-:Y:S04]  /*18680*/  STL.64 [R1+0x310], R18 ;  /* 0x0003101201007387 */ /* 0x0009e80000100a00 */
[----:B------:R-:W-:Y:S04]  /*18690*/  STL.64 [R1+0x300], R78 ;  /* 0x0003004e01007387 */ /* 0x000fe80000100a00 */
[----:B------:R-:W-:Y:S04]  /*186a0*/  STL.64 [R1+0x1538], R78 ;  /* 0x0015384e01007387 */ /* 0x000fe80000100a00 */
[----:B------:R-:W2:Y:S01]  /*186b0*/  LDL.LU R32, [R1+0x338] ;  /* 0x0003380001207983 */ /* 0x000ea20000300800 */
[----:B0-----:R-:W-:-:S03]  /*186c0*/  IMAD.MOV.U32 R23, RZ, RZ, R16 ;  /* 0x000000ffff177224 */ /* 0x001fc600078e0010 */
[----:B------:R-:W2:Y:S01]  /*186d0*/  LDL.LU R29, [R1+0xc34] ;  /* 0x000c3400011d7983 */ /* 0x000ea20000300800 */
[----:B------:R-:W-:-:S03]  /*186e0*/  IMAD.MOV.U32 R22, RZ, RZ, R7 ;  /* 0x000000ffff167224 */ /* 0x000fc600078e0007 */
[----:B------:R-:W2:Y:S04]  /*186f0*/  LDL.LU R28, [R1+0x340] ;  /* 0x00034000011c7983 */ /* 0x000ea80000300800 */
[----:B------:R-:W2:Y:S04]  /*18700*/  LDL.LU R17, [R1+0xc38] ;  /* 0x000c380001117983 */ /* 0x000ea80000300800 */
[----:B------:R-:W2:Y:S04]  /*18710*/  LDL.LU R16, [R1+0x348] ;  /* 0x0003480001107983 */ /* 0x000ea80000300800 */
[----:B------:R-:W2:Y:S01]  /*18720*/  LDL.LU R7, [R1+0xc3c] ;  /* 0x000c3c0001077983 */ /* 0x000ea20000300800 */
[----:B----4-:R-:W-:-:S03]  /*18730*/  IMAD.MOV.U32 R19, RZ, RZ, R6 ;  /* 0x000000ffff137224 */ /* 0x010fc600078e0006 */
[----:B------:R-:W4:Y:S01]  /*18740*/  LDL.LU R6, [R1+0x350] ;  /* 0x0003500001067983 */ /* 0x000f220000300800 */
[----:B------:R-:W-:-:S03]  /*18750*/  IMAD.MOV.U32 R18, RZ, RZ, R0 ;  /* 0x000000ffff127224 */ /* 0x000fc600078e0000 */
[----:B------:R-:W4:Y:S04]  /*18760*/  LDL.LU R0, [R1+0xc40] ;  /* 0x000c400001007983 */ /* 0x000f280000300800 */
[----:B------:R-:W-:Y:S04]  /*18770*/  STL.64 [R1+0x88], R12 ;  /* 0x0000880c01007387 */ /* 0x000fe80000100a00 */
[----:B------:R0:W-:Y:S04]  /*18780*/  STL.64 [R1+0x1340], R12 ;  /* 0x0013400c01007387 */ /* 0x0001e80000100a00 */
[----:B------:R-:W-:Y:S04]  /*18790*/  STL.64 [R1+0x90], R14 ;  /* 0x0000900e01007387 */ /* 0x000fe80000100a00 */
[----:B------:R-:W-:Y:S04]  /*187a0*/  STL.64 [R1+0x13b0], R14 ;  /* 0x0013b00e01007387 */ /* 0x000fe80000100a00 */
[----:B------:R-:W-:Y:S04]  /*187b0*/  STL.64 [R1+0x98], R22 ;  /* 0x0000981601007387 */ /* 0x000fe80000100a00 */
[----:B------:R1:W-:Y:S04]  /*187c0*/  STL.64 [R1+0x13c0], R22 ;  /* 0x0013c01601007387 */ /* 0x0003e80000100a00 */
[----:B------:R-:W-:Y:S01]  /*187d0*/  STL.64 [R1+0xa0], R18 ;  /* 0x0000a01201007387 */ /* 0x000fe20000100a00 */
[----:B------:R-:W-:-:S03]  /*187e0*/  IMAD.MOV.U32 R21, RZ, RZ, R20 ;  /* 0x000000ffff157224 */ /* 0x000fc600078e0014 */
[----:B------:R-:W-:Y:S01]  /*187f0*/  STL.64 [R1+0x13c8], R18 ;  /* 0x0013c81201007387 */ /* 0x000fe20000100a00 */
[----:B------:R-:W-:Y:S02]  /*18800*/  IMAD.MOV.U32 R20, RZ, RZ, R11 ;  /* 0x000000ffff147224 */ /* 0x000fe400078e000b */
[----:B------:R-:W-:Y:S02]  /*18810*/  IMAD.MOV.U32 R25, RZ, RZ, R10 ;  /* 0x000000ffff197224 */ /* 0x000fe400078e000a */
[----:B------:R-:W-:Y:S02]  /*18820*/  IMAD.MOV.U32 R24, RZ, RZ, R9 ;  /* 0x000000ffff187224 */ /* 0x000fe400078e0009 */
[----:B------:R-:W4:Y:S01]  /*18830*/  LDL.LU R9, [R1+0x358] ;  /* 0x0003580001097983 */ /* 0x000f220000300800 */
[----:B------:R-:W-:-:S03]  /*18840*/  IMAD.MOV.U32 R27, RZ, RZ, R8 ;  /* 0x000000ffff1b7224 */ /* 0x000fc600078e0008 */
[----:B------:R-:W4:Y:S04]  /*18850*/  LDL.LU R8, [R1+0xc44] ;  /* 0x000c440001087983 */ /* 0x000f280000300800 */
[----:B------:R-:W4:Y:S04]  /*18860*/  LDL.LU R11, [R1+0x360] ;  /* 0x00036000010b7983 */ /* 0x000f280000300800 */
[----:B------:R-:W4:Y:S04]  /*18870*/  LDL.LU R10, [R1+0xc48] ;  /* 0x000c4800010a7983 */ /* 0x000f280000300800 */
[----:B0-----:R-:W4:Y:S01]  /*18880*/  LDL.LU R12, [R1+0x368] ;  /* 0x00036800010c7983 */ /* 0x001f220000300800 */
[----:B---3--:R-:W-:-:S03]  /*18890*/  IMAD.MOV.U32 R26, RZ, RZ, R5 ;  /* 0x000000ffff1a7224 */ /* 0x008fc600078e0005 */
        /* <DEDUP_REMOVED lines=10> */
[----:B------:R-:W-:Y:S04]  /*18940*/  STL [R1+0x1468], R26 ;  /* 0x0014681a01007387 */ /* 0x000fe80000100800 */
[----:B------:R-:W-:Y:S04]  /*18950*/  STL [R1+0x1458], R27 ;  /* 0x0014581b01007387 */ /* 0x000fe80000100800 */
[----:B------:R-:W-:Y:S04]  /*18960*/  STL.64 [R1+0x330], R30 ;  /* 0x0003301e01007387 */ /* 0x000fe80000100a00 */
[----:B------:R-:W-:Y:S04]  /*18970*/  STL.64 [R1+0x1460], R30 ;  /* 0x0014601e01007387 */ /* 0x000fe80000100a00 */
[----:B-1----:R-:W2:Y:S04]  /*18980*/  LDL.LU R23, [R1+0x378] ;  /* 0x0003780001177983 */ /* 0x002ea80000300800 */
[----:B------:R-:W2:Y:S04]  /*18990*/  LDL.LU R22, [R1+0xc54] ;  /* 0x000c540001167983 */ /* 0x000ea80000300800 */
[----:B0-----:R-:W2:Y:S04]  /*189a0*/  LDL.LU R21, [R1+0x380] ;  /* 0x0003800001157983 */ /* 0x001ea80000300800 */
[----:B------:R-:W2:Y:S04]  /*189b0*/  LDL.LU R20, [R1+0xc58] ;  /* 0x000c580001147983 */ /* 0x000ea80000300800 */
[----:B------:R-:W2:Y:S04]  /*189c0*/  LDL.LU R19, [R1+0x388] ;  /* 0x0003880001137983 */ /* 0x000ea80000300800 */
[----:B------:R-:W2:Y:S01]  /*189d0*/  LDL.LU R18, [R1+0xc5c] ;  /* 0x000c5c0001127983 */ /* 0x000ea20000300800 */
[----:B------:R-:W-:-:S02]  /*189e0*/  IMAD.MOV.U32 R33, RZ, RZ, R32 ;  /* 0x000000ffff217224 */ /* 0x000fc400078e0020 */
[----:B------:R-:W-:Y:S01]  /*189f0*/  IMAD.MOV.U32 R32, RZ, RZ, R29 ;  /* 0x000000ffff207224 */ /* 0x000fe200078e001d */
[----:B------:R-:W2:Y:S01]  /*18a00*/  LDL.LU R13, [R1+0x390] ;  /* 0x00039000010d7983 */ /* 0x000ea20000300800 */
[----:B------:R-:W-:Y:S02]  /*18a10*/  IMAD.MOV.U32 R29, RZ, RZ, R28 ;  /* 0x000000ffff1d7224 */ /* 0x000fe400078e001c */
[----:B------:R-:W-:Y:S02]  /*18a20*/  IMAD.MOV.U32 R28, RZ, RZ, R17 ;  /* 0x000000ffff1c7224 */ /* 0x000fe400078e0011 */
[----:B------:R-:W-:Y:S02]  /*18a30*/  IMAD.MOV.U32 R17, RZ, RZ, R16 ;  /* 0x000000ffff117224 */ /* 0x000fe400078e0010 */
[----:B------:R-:W-:Y:S02]  /*18a40*/  IMAD.MOV.U32 R16, RZ, RZ, R7 ;  /* 0x000000ffff107224 */ /* 0x000fe400078e0007 */
[----:B----4-:R-:W-:-:S02]  /*18a50*/  IMAD.MOV.U32 R7, RZ, RZ, R6 ;  /* 0x000000ffff077224 */ /* 0x010fc400078e0006 */
[----:B------:R-:W-:Y:S02]  /*18a60*/  IMAD.MOV.U32 R6, RZ, RZ, R0 ;  /* 0x000000ffff067224 */ /* 0x000fe400078e0000 */
[----:B------:R-:W4:Y:S04]  /*18a70*/  LDL.LU R0, [R1+0xc60] ;  /* 0x000c600001007983 */ /* 0x000f280000300800 */
[----:B------:R-:W-:Y:S04]  /*18a80*/  STL.64 [R1+0x338], R32 ;  /* 0x0003382001007387 */ /* 0x000fe80000100a00 */
[----:B------:R-:W-:Y:S04]  /*18a90*/  STL.64 [R1+0x1470], R32 ;  /* 0x0014702001007387 */ /* 0x000fe80000100a00 */
[----:B------:R-:W-:Y:S04]  /*18aa0*/  STL.64 [R1+0x340], R28 ;  /* 0x0003401c01007387 */ /* 0x000fe80000100a00 */
[----:B------:R-:W-:Y:S04]  /*18ab0*/  STL.64 [R1+0x1478], R28 ;  /* 0x0014781c01007387 */ /* 0x000fe80000100a00 */
[----:B------:R-:W-:Y:S04]  /*18ac0*/  STL.64 [R1+0x348], R16 ;  /* 0x0003481001007387 */ /* 0x000fe80000100a00 */
[----:B------:R-:W-:Y:S04]  /*18ad0*/  STL [R1+0x1490], R16 ;  /* 0x0014901001007387 */ /* 0x000fe80000100800 */
[----:B------:R-:W-:Y:S04]  /*18ae0*/  STL [R1+0x1480], R17 ;  /* 0x0014801101007387 */ /* 0x000fe80000100800 */
[----:B------:R-:W-:Y:S04]  /*18af0*/  STL.64 [R1+0x350], R6 ;  /* 0x0003500601007387 */ /* 0x000fe80000100a00 */
[----:B------:R0:W-:Y:S04]  /*18b00*/  STL.64 [R1+0x1488], R6 ;  /* 0x0014880601007387 */ /* 0x0001e80000100a00 */
[----:B------:R-:W4:Y:S04]  /*18b10*/  LDL.LU R15, [R1+0x398] ;  /* 0x00039800010f7983 */ /* 0x000f280000300800 */
[----:B------:R-:W4:Y:S01]  /*18b20*/  LDL.LU R14, [R1+0xc64] ;  /* 0x000c6400010e7983 */ /* 0x000f220000300800 */
[----:B------:R-:W-:-:S03]  /*18b30*/  IMAD.MOV.U32 R35, RZ, RZ, R12 ;  /* 0x000000ffff237224 */ /* 0x000fc600078e000c */
[----:B------:R-:W4:Y:S01]  /*18b40*/  LDL.LU R12, [R1+0x3a0] ;  /* 0x0003a000010c7983 */ /* 0x000f220000300800 */
[----:B---3--:R-:W-:-:S03]  /*18b50*/  IMAD.MOV.U32 R34, RZ, RZ, R5 ;  /* 0x000000ffff227224 */ /* 0x008fc600078e0005 */
[----:B0-----:R-:W3:Y:S04]  /*18b60*/  LDL.LU R7, [R1+0xc68] ;  /* 0x000c680001077983 */ /* 0x001ee80000300800 */
[----:B------:R-:W3:Y:S04]  /*18b70*/  LDL.LU R6, [R1+0x3a8] ;  /* 0x0003a80001067983 */ /* 0x000ee80000300800 */
[----:B------:R-:W3:Y:S01]  /*18b80*/  LDL.LU R5, [R1+0xc6c] ;  /* 0x000c6c0001057983 */ /* 0x000ee20000300800 */
[----:B--2---:R-:W-:-:S03]  /*18b90*/  IMAD.MOV.U32 R37, RZ, RZ, R3 ;  /* 0x000000ffff257224 */ /* 0x004fc600078e0003 */
[----:B------:R-:W2:Y:S01]  /*18ba0*/  LDL.LU R3, [R1+0x3b0] ;  /* 0x0003b00001037983 */ /* 0x000ea20000300800 */
[----:B------:R-:W-:-:S03]  /*18bb0*/  IMAD.MOV.U32 R36, RZ, RZ, R2 ;  /* 0x000000ffff247224 */ /* 0x000fc600078e0002 */
[----:B------:R-:W2:Y:S04]  /*18bc0*/  LDL.LU R2, [R1+0xc70] ;  /* 0x000c700001027983 */ /* 0x000ea80000300800 */
[----:B------:R-:W-:Y:S04]  /*18bd0*/  STL.64 [R1+0x358], R8 ;  /* 0x0003580801007387 */ /* 0x000fe80000100a00 */
[----:B------:R-:W-:Y:S04]  /*18be0*/  STL.64 [R1+0x1498], R8 ;  /* 0x0014980801007387 */ /* 0x000fe80000100a00 */
[----:B------:R-:W-:Y:S04]  /*18bf0*/  STL.64 [R1+0x360], R10 ;  /* 0x0003600a01007387 */ /* 0x000fe80000100a00 */
[----:B------:R-:W-:Y:S04]  /*18c00*/  STL [R1+0x1548], R10 ;  /* 0x0015480a01007387 */ /* 0x000fe80000100800 */
[----:B------:R0:W-:Y:S04]  /*18c10*/  STL [R1+0x14a0], R11 ;  /* 0x0014a00b01007387 */ /* 0x0001e80000100800 */
[----:B------:R-:W-:Y:S04]  /*18c20*/  STL.64 [R1+0x368], R34 ;  /* 0x0003682201007387 */ /* 0x000fe80000100a00 */
[----:B------:R-:W-:Y:S04]  /*18c30*/  STL.64 [R1+0x14a8], R34 ;  /* 0x0014a82201007387 */ /* 0x000fe80000100a00 */
[----:B------:R-:W-:Y:S04]  /*18c40*/  STL.64 [R1+0x370], R36 ;  /* 0x0003702401007387 */ /* 0x000fe80000100a00 */
[----:B------:R-:W-:Y:S01]  /*18c50*/  STL.64 [R1+0x14b0], R36 ;  /* 0x0014b02401007387 */ /* 0x000fe20000100a00 */
[----:B------:R-:W-:-:S03]  /*18c60*/  IMAD.MOV.U32 R55, RZ, RZ, R19 ;  /* 0x000000ffff377224 */ /* 0x000fc600078e0013 */
[----:B------:R-:W2:Y:S01]  /*18c70*/  LDL.LU R19, [R1+0x3b8] ;  /* 0x0003b80001137983 */ /* 0x000ea20000300800 */
[----:B------:R-:W-:-:S03]  /*18c80*/  IMAD.MOV.U32 R54, RZ, RZ, R18 ;  /* 0x000000ffff367224 */ /* 0x000fc600078e0012 */
[----:B------:R-:W2:Y:S04]  /*18c90*/  LDL.LU R18, [R1+0xc74] ;  /* 0x000c740001127983 */ /* 0x000ea80000300800 */
[----:B------:R-:W2:Y:S01]  /*18ca0*/  LDL.LU R17, [R1+0x3c0] ;  /* 0x0003c00001117983 */ /* 0x000ea20000300800 */
[----:B------:R-:W-:-:S03]  /*18cb0*/  IMAD.MOV.U32 R57, RZ, RZ, R13 ;  /* 0x000000ffff397224 */ /* 0x000fc600078e000d */
[----:B------:R-:W2:Y:S04]  /*18cc0*/  LDL.LU R16, [R1+0xc78] ;  /* 0x000c780001107983 */ /* 0x000ea80000300800 */
[----:B------:R-:W2:Y:S04]  /*18cd0*/  LDL.LU R13, [R1+0x3c8] ;  /* 0x0003c800010d7983 */ /* 0x000ea80000300800 */
[----:B0-----:R-:W2:Y:S04]  /*18ce0*/  LDL.LU R11, [R1+0xc7c] ;  /* 0x000c7c00010b7983 */ /* 0x001ea80000300800 */
[----:B------:R-:W2:Y:S01]  /*18cf0*/  LDL.LU R10, [R1+0x3d0] ;  /* 0x0003d000010a7983 */ /* 0x000ea20000300800 */
[----:B------:R-:W-:-:S02]  /*18d00*/  IMAD.MOV.U32 R46, RZ, RZ, R22 ;  /* 0x000000ffff2e7224 */ /* 0x000fc400078e0016 */
[----:B------:R-:W-:Y:S02]  /*18d10*/  IMAD.MOV.U32 R47, RZ, RZ, R23 ;  /* 0x000000ffff2f7224 */ /* 0x000fe400078e0017 */
[----:B------:R-:W-:Y:S02]  /*18d20*/  IMAD.MOV.U32 R48, RZ, RZ, R20 ;  /* 0x000000ffff307224 */ /* 0x000fe400078e0014 */
        /* <DEDUP_REMOVED lines=11> */
[----:B------:R-:W-:Y:S01]  /*18de0*/  STL [R1+0x1558], R57 ;  /* 0x0015583901007387 */ /* 0x000fe20000100800 */
[----:B------:R-:W-:-:S02]  /*18df0*/  IMAD.MOV.U32 R61, RZ, RZ, R15 ;  /* 0x000000ffff3d7224 */ /* 0x000fc400078e000f */
[----:B------:R-:W-:Y:S02]  /*18e00*/  IMAD.MOV.U32 R60, RZ, RZ, R14 ;  /* 0x000000ffff3c7224 */ /* 0x000fe400078e000e */
[----:B------:R-:W-:Y:S02]  /*18e10*/  IMAD.MOV.U32 R63, RZ, RZ, R12 ;  /* 0x000000ffff3f7224 */ /* 0x000fe400078e000c */
[----:B------:R-:W4:Y:S01]  /*18e20*/  LDL.LU R12, [R1+0x3d8] ;  /* 0x0003d800010c7983 */ /* 0x000f220000300800 */
[----:B---3--:R-:W-:-:S03]  /*18e30*/  IMAD.MOV.U32 R62, RZ, RZ, R7 ;  /* 0x000000ffff3e7224 */ /* 0x008fc600078e0007 */
[----:B------:R-:W3:Y:S01]  /*18e40*/  LDL.LU R9, [R1+0xc84] ;  /* 0x000c840001097983 */ /* 0x000ee20000300800 */
[----:B------:R-:W-:-:S03]  /*18e50*/  IMAD.MOV.U32 R15, RZ, RZ, R6 ;  /* 0x000000ffff0f7224 */ /* 0x000fc600078e0006 */
[----:B------:R-:W3:Y:S01]  /*18e60*/  LDL.LU R8, [R1+0x3e0] ;  /* 0x0003e00001087983 */ /* 0x000ee20000300800 */
[----:B------:R-:W-:-:S03]  /*18e70*/  IMAD.MOV.U32 R14, RZ, RZ, R5 ;  /* 0x000000ffff0e7224 */ /* 0x000fc600078e0005 */
[----:B------:R-:W3:Y:S04]  /*18e80*/  LDL.LU R7, [R1+0xc88] ;  /* 0x000c880001077983 */ /* 0x000ee80000300800 */
        /* <DEDUP_REMOVED lines=9> */
[----:B------:R-:W-:Y:S04]  /*18f20*/  STL.64 [R1+0x1570], R62 ;  /* 0x0015703e01007387 */ /* 0x000fe80000100a00 */
[----:B------:R-:W-:Y:S04]  /*18f30*/  STL.64 [R1+0x3a8], R14 ;  /* 0x0003a80e01007387 */ /* 0x000fe80000100a00 */
[----:B------:R0:W-:Y:S04]  /*18f40*/  STL.64 [R1+0x1578], R14 ;  /* 0x0015780e01007387 */ /* 0x0001e80000100a00 */
[----:B------:R-:W-:Y:S04]  /*18f50*/  STL.64 [R1+0x3b0], R22 ;  /* 0x0003b01601007387 */ /* 0x000fe80000100a00 */
[----:B------:R-:W-:Y:S04]  /*18f60*/  STL [R1+0x1590], R22 ;  /* 0x0015901601007387 */ /* 0x000fe80000100800 */
[----:B------:R1:W-:Y:S01]  /*18f70*/  STL [R1+0x1580], R23 ;  /* 0x0015801701007387 */ /* 0x0003e20000100800 */
[----:B------:R-:W-:-:S03]  /*18f80*/  IMAD.MOV.U32 R71, RZ, RZ, R17 ;  /* 0x000000ffff477224 */ /* 0x000fc600078e0011 */
[----:B------:R-:W2:Y:S01]  /*18f90*/  LDL.LU R17, [R1+0xa8] ;  /* 0x0000a80001117983 */ /* 0x000ea20000300800 */
[----:B------:R-:W-:-:S03]  /*18fa0*/  IMAD.MOV.U32 R70, RZ, RZ, R16 ;  /* 0x000000ffff467224 */ /* 0x000fc600078e0010 */
[----:B------:R-:W2:Y:S01]  /*18fb0*/  LDL.LU R16, [R1+0xc94] ;  /* 0x000c940001107983 */ /* 0x000ea20000300800 */
[----:B------:R-:W-:-:S03]  /*18fc0*/  IMAD.MOV.U32 R31, RZ, RZ, R13 ;  /* 0x000000ffff1f7224 */ /* 0x000fc600078e000d */
[----:B0-----:R-:W2:Y:S01]  /*18fd0*/  LDL.LU R15, [R1+0xb0] ;  /* 0x0000b000010f7983 */ /* 0x001ea20000300800 */
[----:B------:R-:W-:-:S03]  /*18fe0*/  IMAD.MOV.U32 R30, RZ, RZ, R11 ;  /* 0x000000ffff1e7224 */ /* 0x000fc600078e000b */
[----:B------:R-:W2:Y:S01]  /*18ff0*/  LDL.LU R14, [R1+0xc98] ;  /* 0x000c9800010e7983 */ /* 0x000ea20000300800 */
[----:B------:R-:W-:-:S03]  /*19000*/  IMAD.MOV.U32 R33, RZ, RZ, R10 ;  /* 0x000000ffff217224 */ /* 0x000fc600078e000a */
[----:B------:R-:W2:Y:S04]  /*19010*/  LDL.LU R13, [R1+0xb8] ;  /* 0x0000b800010d7983 */ /* 0x000ea80000300800 */
[----:B------:R-:W2:Y:S04]  /*19020*/  LDL.LU R11, [R1+0xc9c] ;  /* 0x000c9c00010b7983 */ /* 0x000ea80000300800 */
[----:B------:R-:W2:Y:S01]  /*19030*/  LDL.LU R10, [R1+0xc0] ;  /* 0x0000c000010a7983 */ /* 0x000ea20000300800 */
[----:B------:R-:W-:Y:S02]  /*19040*/  IMAD.MOV.U32 R66, RZ, RZ, R18 ;  /* 0x000000ffff427224 */ /* 0x000fe400078e0012 */
[----:B------:R-:W-:-:S02]  /*19050*/  IMAD.MOV.U32 R67, RZ, RZ, R19 ;  /* 0x000000ffff437224 */ /* 0x000fc400078e0013 */
[----:B----4-:R-:W-:Y:S02]  /*19060*/  IMAD.MOV.U32 R32, RZ, RZ, R0 ;  /* 0x000000ffff207224 */ /* 0x010fe400078e0000 */
        /* <DEDUP_REMOVED lines=9> */
[----:B------:R-:W-:Y:S01]  /*19100*/  STL.64 [R1+0x15a8], R32 ;  /* 0x0015a82001007387 */ /* 0x000fe20000100a00 */
[----:B------:R-:W-:-:S03]  /*19110*/  IMAD.MOV.U32 R49, RZ, RZ, R12 ;  /* 0x000000ffff317224 */ /* 0x000fc600078e000c */
[----:B------:R-:W4:Y:S01]  /*19120*/  LDL.LU R12, [R1+0x3f8] ;  /* 0x0003f800010c7983 */ /* 0x000f220000300800 */
[----:B---3--:R-:W-:-:S03]  /*19130*/  IMAD.MOV.U32 R48, RZ, RZ, R9 ;  /* 0x000000ffff307224 */ /* 0x008fc600078e0009 */
[----:B------:R-:W3:Y:S01]  /*19140*/  LDL.LU R9, [R1+0xca4] ;  /* 0x000ca40001097983 */ /* 0x000ee20000300800 */
[----:B------:R-:W-:-:S03]  /*19150*/  IMAD.MOV.U32 R55, RZ, RZ, R8 ;  /* 0x000000ffff377224 */ /* 0x000fc600078e0008 */
[----:B------:R-:W3:Y:S01]  /*19160*/  LDL.LU R8, [R1+0x400] ;  /* 0x0004000001087983 */ /* 0x000ee20000300800 */
[----:B------:R-:W-:-:S03]  /*19170*/  IMAD.MOV.U32 R54, RZ, RZ, R7 ;  /* 0x000000ffff367224 */ /* 0x000fc600078e0007 */
[----:B------:R-:W3:Y:S01]  /*19180*/  LDL.LU R7, [R1+0xca8] ;  /* 0x000ca80001077983 */ /* 0x000ee20000300800 */
[----:B------:R-:W-:-:S03]  /*19190*/  IMAD.MOV.U32 R61, RZ, RZ, R6 ;  /* 0x000000ffff3d7224 */ /* 0x000fc600078e0006 */
[----:B------:R-:W3:Y:S01]  /*191a0*/  LDL.LU R6, [R1+0x408] ;  /* 0x0004080001067983 */ /* 0x000ee20000300800 */
[----:B------:R-:W-:-:S03]  /*191b0*/  IMAD.MOV.U32 R60, RZ, RZ, R5 ;  /* 0x000000ffff3c7224 */ /* 0x000fc600078e0005 */
        /* <DEDUP_REMOVED lines=13> */
[----:B------:R-:W2:Y:S04]  /*19290*/  LDL.LU R19, [R1+0x418] ;  /* 0x0004180001137983 */ /* 0x000ea80000300800 */
[----:B------:R-:W2:Y:S01]  /*192a0*/  LDL.LU R18, [R1+0xcb4] ;  /* 0x000cb40001127983 */ /* 0x000ea20000300800 */
[----:B------:R-:W-:-:S03]  /*192b0*/  IMAD.MOV.U32 R39, RZ, RZ, R17 ;  /* 0x000000ffff277224 */ /* 0x000fc600078e0011 */
[----:B------:R-:W2:Y:S01]  /*192c0*/  LDL.LU R17, [R1+0x420] ;  /* 0x0004200001117983 */ /* 0x000ea20000300800 */
[----:B------:R-:W-:-:S03]  /*192d0*/  IMAD.MOV.U32 R38, RZ, RZ, R16 ;  /* 0x000000ffff267224 */ /* 0x000fc600078e0010 */
[----:B------:R-:W2:Y:S01]  /*192e0*/  LDL.LU R16, [R1+0xcb8] ;  /* 0x000cb80001107983 */ /* 0x000ea20000300800 */
[----:B------:R-:W-:-:S03]  /*192f0*/  IMAD.MOV.U32 R51, RZ, RZ, R15 ;  /* 0x000000ffff337224 */ /* 0x000fc600078e000f */
[----:B------:R-:W2:Y:S01]  /*19300*/  LDL.LU R15, [R1+0x428] ;  /* 0x00042800010f7983 */ /* 0x000ea20000300800 */
[----:B------:R-:W-:Y:S02]  /*19310*/  IMAD.MOV.U32 R50, RZ, RZ, R14 ;  /* 0x000000ffff327224 */ /* 0x000fe400078e000e */
[----:B------:R-:W-:Y:S02]  /*19320*/  IMAD.MOV.U32 R40, RZ, RZ, R11 ;  /* 0x000000ffff287224 */ /* 0x000fe400078e000b */
[----:B------:R-:W2:Y:S01]  /*19330*/  LDL.LU R11, [R1+0xcbc] ;  /* 0x000cbc00010b7983 */ /* 0x000ea20000300800 */
[----:B------:R-:W-:-:S03]  /*19340*/  IMAD.MOV.U32 R53, RZ, RZ, R10 ;  /* 0x000000ffff357224 */ /* 0x000fc600078e000a */
        /* <DEDUP_REMOVED lines=12> */
[----:B------:R-:W4:Y:S01]  /*19410*/  LDL.LU R14, [R1+0x438] ;  /* 0x00043800010e7983 */ /* 0x000f220000300800 */
[----:B------:R-:W-:-:S02]  /*19420*/  IMAD.MOV.U32 R43, RZ, RZ, R12 ;  /* 0x000000ffff2b7224 */ /* 0x000fc400078e000c */
[----:B---3--:R-:W-:Y:S02]  /*19430*/  IMAD.MOV.U32 R42, RZ, RZ, R9 ;  /* 0x000000ffff2a7224 */ /* 0x008fe400078e0009 */
[----:B------:R-:W3:Y:S01]  /*19440*/  LDL.LU R9, [R1+0xcc4] ;  /* 0x000cc40001097983 */ /* 0x000ee20000300800 */
[----:B------:R-:W-:Y:S02]  /*19450*/  IMAD.MOV.U32 R45, RZ, RZ, R8 ;  /* 0x000000ffff2d7224 */ /* 0x000fe400078e0008 */
[----:B------:R-:W-:Y:S02]  /*19460*/  IMAD.MOV.U32 R44, RZ, RZ, R7 ;  /* 0x000000ffff2c7224 */ /* 0x000fe400078e0007 */
        /* <DEDUP_REMOVED lines=17> */
[----:B------:R-:W-:Y:S04]  /*19580*/  STL.64 [R1+0x1618], R58 ;  /* 0x0016183a01007387 */ /* 0x000fe80000100a00 */
[----:B-1----:R-:W2:Y:S04]  /*19590*/  LDL.LU R23, [R1+0x458] ;  /* 0x0004580001177983 */ /* 0x002ea80000300800 */
[----:B------:R-:W2:Y:S01]  /*195a0*/  LDL.LU R22, [R1+0xcd4] ;  /* 0x000cd40001167983 */ /* 0x000ea20000300800 */
[----:B------:R-:W-:-:S03]  /*195b0*/  IMAD.MOV.U32 R21, RZ, RZ, R17 ;  /* 0x000000ffff157224 */ /* 0x000fc600078e0011 */
[----:B------:R-:W2:Y:S01]  /*195c0*/  LDL.LU R17, [R1+0x460] ;  /* 0x0004600001117983 */ /* 0x000ea20000300800 */
[----:B------:R-:W-:-:S03]  /*195d0*/  IMAD.MOV.U32 R20, RZ, RZ, R16 ;  /* 0x000000ffff147224 */ /* 0x000fc600078e0010 */
[----:B------:R-:W2:Y:S04]  /*195e0*/  LDL.LU R16, [R1+0xcd8] ;  /* 0x000cd80001107983 */ /* 0x000ea80000300800 */
[----:B0-----:R-:W2:Y:S01]  /*195f0*/  LDL.LU R12, [R1+0x468] ;  /* 0x00046800010c7983 */ /* 0x001ea20000300800 */
[----:B------:R-:W-:Y:S02]  /*19600*/  IMAD.MOV.U32 R25, RZ, RZ, R15 ;  /* 0x000000ffff197224 */ /* 0x000fe400078e000f */
[----:B------:R-:W-:Y:S02]  /*19610*/  IMAD.MOV.U32 R24, RZ, RZ, R11 ;  /* 0x000000ffff187224 */ /* 0x000fe400078e000b */
[----:B------:R-:W2:Y:S01]  /*19620*/  LDL.LU R11, [R1+0xcdc] ;  /* 0x000cdc00010b7983 */ /* 0x000ea20000300800 */
[----:B------:R-:W-:-:S03]  /*19630*/  IMAD.MOV.U32 R65, RZ, RZ, R10 ;  /* 0x000000ffff417224 */ /* 0x000fc600078e000a */
[----:B------:R-:W2:Y:S01]  /*19640*/  LDL.LU R10, [R1+0x470] ;  /* 0x00047000010a7983 */ /* 0x000ea20000300800 */
[----:B----4-:R-:W-:-:S03]  /*19650*/  IMAD.MOV.U32 R64, RZ, RZ, R0 ;  /* 0x000000ffff407224 */ /* 0x010fc600078e0000 */
[----:B------:R-:W4:Y:S04]  /*19660*/  LDL.LU R0, [R1+0xce0] ;  /* 0x000ce00001007983 */ /* 0x000f280000300800 */
[----:B------:R-:W-:Y:S04]  /*19670*/  STL.64 [R1+0x418], R18 ;  /* 0x0004181201007387 */ /* 0x000fe80000100a00 */
[----:B------:R0:W-:Y:S04]  /*19680*/  STL.64 [R1+0x1620], R18 ;  /* 0x0016201201007387 */ /* 0x0001e80000100a00 */
[----:B------:R-:W-:Y:S04]  /*19690*/  STL.64 [R1+0x420], R20 ;  /* 0x0004201401007387 */ /* 0x000fe80000100a00 */
[----:B------:R-:W-:Y:S04]  /*196a0*/  STL.64 [R1+0x1630], R20 ;  /* 0x0016301401007387 */ /* 0x000fe80000100a00 */
[----:B------:R-:W-:Y:S04]  /*196b0*/  STL.64 [R1+0x428], R24 ;  /* 0x0004281801007387 */ /* 0x000fe80000100a00 */
[----:B------:R-:W-:Y:S04]  /*196c0*/  STL.64 [R1+0x1640], R24 ;  /* 0x0016401801007387 */ /* 0x000fe80000100a00 */
[----:B------:R-:W-:Y:S04]  /*196d0*/  STL.64 [R1+0x430], R64 ;  /* 0x0004304001007387 */ /* 0x000fe80000100a00 */
[----:B------:R-:W-:Y:S01]  /*196e0*/  STL [R1+0x1668], R64 ;  /* 0x0016684001007387 */ /* 0x000fe20000100800 */
[----:B------:R-:W-:-:S03]  /*196f0*/  IMAD.MOV.U32 R29, RZ, RZ, R14 ;  /* 0x000000ffff1d7224 */ /* 0x000fc600078e000e */
[----:B------:R-:W-:Y:S04]  /*19700*/  STL [R1+0x1648], R65 ;  /* 0x0016484101007387 */ /* 0x000fe80000100800 */
[----:B------:R-:W4:Y:S04]  /*19710*/  LDL.LU R15, [R1+0x478] ;  /* 0x00047800010f7983 */ /* 0x000f280000300800 */
[----:B------:R-:W4:Y:S04]  /*19720*/  LDL.LU R14, [R1+0xce4] ;  /* 0x000ce400010e7983 */ /* 0x000f280000300800 */
[----:B0-----:R-:W4:Y:S04]  /*19730*/  LDL.LU R19, [R1+0x480] ;  /* 0x0004800001137983 */ /* 0x001f280000300800 */
[----:B------:R-:W4:Y:S04]  /*19740*/  LDL.LU R18, [R1+0xce8] ;  /* 0x000ce80001127983 */ /* 0x000f280000300800 */
[----:B------:R-:W4:Y:S01]  /*19750*/  LDL.LU R13, [R1+0x488] ;  /* 0x00048800010d7983 */ /* 0x000f220000300800 */
[----:B---3--:R-:W-:-:S02]  /*19760*/  IMAD.MOV.U32 R28, RZ, RZ, R9 ;  /* 0x000000ffff1c7224 */ /* 0x008fc400078e0009 */
[----:B------:R-:W-:Y:S02]  /*19770*/  IMAD.MOV.U32 R9, RZ, RZ, R8 ;  /* 0x000000ffff097224 */ /* 0x000fe400078e0008 */
[----:B------:R-:W-:Y:S02]  /*19780*/  IMAD.MOV.U32 R8, RZ, RZ, R5 ;  /* 0x000000ffff087224 */ /* 0x000fe400078e0005 */
        /* <DEDUP_REMOVED lines=12> */
[----:B------:R-:W-:Y:S01]  /*19850*/  STL.64 [R1+0x1670], R34 ;  /* 0x0016702201007387 */ /* 0x000fe20000100a00 */
[----:B------:R-:W-:-:S02]  /*19860*/  IMAD.MOV.U32 R37, RZ, RZ, R23 ;  /* 0x000000ffff257224 */ /* 0x000fc400078e0017 */
[----:B------:R-:W-:Y:S02]  /*19870*/  IMAD.MOV.U32 R36, RZ, RZ, R22 ;  /* 0x000000ffff247224 */ /* 0x000fe400078e0016 */
[----:B------:R-:W-:Y:S02]  /*19880*/  IMAD.MOV.U32 R47, RZ, RZ, R17 ;  /* 0x000000ffff2f7224 */ /* 0x000fe400078e0011 */
[----:B------:R-:W-:Y:S02]  /*19890*/  IMAD.MOV.U32 R46, RZ, RZ, R16 ;  /* 0x000000ffff2e7224 */ /* 0x000fe400078e0010 */
[----:B------:R-:W-:Y:S02]  /*198a0*/  IMAD.MOV.U32 R17, RZ, RZ, R12 ;  /* 0x000000ffff117224 */ /* 0x000fe400078e000c */
[----:B------:R-:W2:Y:S01]  /*198b0*/  LDL.LU R12, [R1+0x498] ;  /* 0x00049800010c7983 */ /* 0x000ea20000300800 */
[----:B------:R-:W-:-:S03]  /*198c0*/  IMAD.MOV.U32 R16, RZ, RZ, R11 ;  /* 0x000000ffff107224 */ /* 0x000fc600078e000b */
[----:B------:R-:W2:Y:S01]  /*198d0*/  LDL.LU R11, [R1+0xcf4] ;  /* 0x000cf400010b7983 */ /* 0x000ea20000300800 */
[----:B------:R-:W-:-:S03]  /*198e0*/  IMAD.MOV.U32 R27, RZ, RZ, R10 ;  /* 0x000000ffff1b7224 */ /* 0x000fc600078e000a */
[----:B------:R-:W2:Y:S04]  /*198f0*/  LDL.LU R10, [R1+0x4a0] ;  /* 0x0004a000010a7983 */ /* 0x000ea80000300800 */
[----:B0-----:R-:W2:Y:S04]  /*19900*/  LDL.LU R9, [R1+0xcf8] ;  /* 0x000cf80001097983 */ /* 0x001ea80000300800 */
[----:B------:R-:W2:Y:S01]  /*19910*/  LDL.LU R8, [R1+0x4a8] ;  /* 0x0004a80001087983 */ /* 0x000ea20000300800 */
[----:B----4-:R-:W-:-:S03]  /*19920*/  IMAD.MOV.U32 R26, RZ, RZ, R0 ;  /* 0x000000ffff1a7224 */ /* 0x010fc600078e0000 */
[----:B------:R-:W4:Y:S04]  /*19930*/  LDL.LU R7, [R1+0xcfc] ;  /* 0x000cfc0001077983 */ /* 0x000f280000300800 */
[----:B------:R-:W4:Y:S04]  /*19940*/  LDL.LU R6, [R1+0x4b0] ;  /* 0x0004b00001067983 */ /* 0x000f280000300800 */
[----:B------:R-:W4:Y:S04]  /*19950*/  LDL.LU R0, [R1+0xd00] ;  /* 0x000d000001007983 */ /* 0x000f280000300800 */
[----:B------:R-:W-:Y:S04]  /*19960*/  STL.64 [R1+0x458], R36 ;  /* 0x0004582401007387 */ /* 0x000fe80000100a00 */
[----:B------:R-:W-:Y:S04]  /*19970*/  STL [R1+0x1688], R36 ;  /* 0x0016882401007387 */ /* 0x000fe80000100800 */
[----:B------:R-:W-:Y:S04]  /*19980*/  STL [R1+0x1678], R37 ;  /* 0x0016782501007387 */ /* 0x000fe80000100800 */
[----:B------:R-:W-:Y:S04]  /*19990*/  STL.64 [R1+0x460], R46 ;  /* 0x0004602e01007387 */ /* 0x000fe80000100a00 */
[----:B------:R-:W-:Y:S04]  /*199a0*/  STL.64 [R1+0x1680], R46 ;  /* 0x0016802e01007387 */ /* 0x000fe80000100a00 */
[----:B------:R-:W-:Y:S04]  /*199b0*/  STL.64 [R1+0x468], R16 ;  /* 0x0004681001007387 */ /* 0x000fe80000100a00 */
[----:B------:R0:W-:Y:S04]  /*199c0*/  STL.64 [R1+0x1690], R16 ;  /* 0x0016901001007387 */ /* 0x0001e80000100a00 */
[----:B------:R-:W-:Y:S04]  /*199d0*/  STL.64 [R1+0x470], R26 ;  /* 0x0004701a01007387 */ /* 0x000fe80000100a00 */
[----:B------:R-:W-:Y:S04]  /*199e0*/  STL [R1+0x16a8], R26 ;  /* 0x0016a81a01007387 */ /* 0x000fe80000100800 */
[----:B------:R-:W-:Y:S01]  /*199f0*/  STL [R1+0x1698], R27 ;  /* 0x0016981b01007387 */ /* 0x000fe20000100800 */
[----:B------:R-:W-:-:S03]  /*19a00*/  IMAD.MOV.U32 R67, RZ, RZ, R19 ;  /* 0x000000ffff437224 */ /* 0x000fc600078e0013 */
        /* <DEDUP_REMOVED lines=11> */
[----:B------:R-:W2:Y:S01]  /*19ac0*/  LDL.LU R2, [R1+0xd10] ;  /* 0x000d100001027983 */ /* 0x000ea20000300800 */
[----:B------:R-:W-:-:S03]  /*19ad0*/  IMAD.MOV.U32 R71, RZ, RZ, R13 ;  /* 0x000000ffff477224 */ /* 0x000fc600078e000d */
        /* <DEDUP_REMOVED lines=9> */
[----:B------:R-:W2:Y:S04]  /*19b70*/  LDL.LU R16, [R1+0xc8] ;  /* 0x0000c80001107983 */ /* 0x000ea80000300800 */
        /* <DEDUP_REMOVED lines=8> */
[----:B----4-:R-:W-:-:S03]  /*19c00*/  IMAD.MOV.U32 R54, RZ, RZ, R7 ;  /* 0x000000ffff367224 */ /* 0x010fc600078e0007 */
[----:B------:R-:W4:Y:S01]  /*19c10*/  LDL.LU R7, [R1+0xd1c] ;  /* 0x000d1c0001077983 */ /* 0x000f220000300800 */
[----:B------:R-:W-:-:S03]  /*19c20*/  IMAD.MOV.U32 R11, RZ, RZ, R6 ;  /* 0x000000ffff0b7224 */ /* 0x000fc600078e0006 */
[----:B------:R-:W4:Y:S01]  /*19c30*/  LDL.LU R6, [R1+0x4e0] ;  /* 0x0004e00001067983 */ /* 0x000f220000300800 */
[----:B------:R-:W-:Y:S02]  /*19c40*/  IMAD.MOV.U32 R49, RZ, RZ, R10 ;  /* 0x000000ffff317224 */ /* 0x000fe400078e000a */
[----:B------:R-:W-:Y:S02]  /*19c50*/  IMAD.MOV.U32 R10, RZ, RZ, R0 ;  /* 0x000000ffff0a7224 */ /* 0x000fe400078e0000 */
        /* <DEDUP_REMOVED lines=8> */
[----:B------:R1:W-:Y:S01]  /*19ce0*/  STL.64 [R1+0x16e8], R10 ;  /* 0x0016e80a01007387 */ /* 0x0003e20000100a00 */
[----:B------:R-:W-:-:S03]  /*19cf0*/  IMAD.MOV.U32 R77, RZ, RZ, R17 ;  /* 0x000000ffff4d7224 */ /* 0x000fc600078e0011 */
[----:B------:R-:W4:Y:S04]  /*19d00*/  LDL.LU R17, [R1+0x4e8] ;  /* 0x0004e80001117983 */ /* 0x000f280000300800 */
[----:B0-----:R-:W4:Y:S04]  /*19d10*/  LDL.LU R15, [R1+0xd24] ;  /* 0x000d2400010f7983 */ /* 0x001f280000300800 */
[----:B------:R-:W4:Y:S04]  /*19d20*/  LDL.LU R14, [R1+0x4f0] ;  /* 0x0004f000010e7983 */ /* 0x000f280000300800 */
[----:B-1----:R-:W4:Y:S04]  /*19d30*/  LDL.LU R11, [R1+0xd28] ;  /* 0x000d2800010b7983 */ /* 0x002f280000300800 */
[----:B------:R-:W4:Y:S01]  /*19d40*/  LDL.LU R10, [R1+0x4f8] ;  /* 0x0004f800010a7983 */ /* 0x000f220000300800 */
[----:B---3--:R-:W-:-:S03]  /*19d50*/  IMAD.MOV.U32 R76, RZ, RZ, R5 ;  /* 0x000000ffff4c7224 */ /* 0x008fc600078e0005 */
        /* <DEDUP_REMOVED lines=12> */
[----:B------:R-:W-:Y:S04]  /*19e20*/  STL.64 [R1+0x16f8], R56 ;  /* 0x0016f83801007387 */ /* 0x000fe80000100a00 */
[----:B------:R-:W-:Y:S04]  /*19e30*/  STL.64 [R1+0x4c8], R76 ;  /* 0x0004c84c01007387 */ /* 0x000fe80000100a00 */
[----:B------:R-:W-:Y:S04]  /*19e40*/  STL.64 [R1+0x1700], R76 ;  /* 0x0017004c01007387 */ /* 0x000fe80000100a00 */
[----:B------:R-:W-:Y:S04]  /*19e50*/  STL.64 [R1+0x4d0], R78 ;  /* 0x0004d04e01007387 */ /* 0x000fe80000100a00 */
[----:B------:R-:W-:Y:S01]  /*19e60*/  STL.64 [R1+0x1708], R78 ;  /* 0x0017084e01007387 */ /* 0x000fe20000100a00 */
        /* <DEDUP_REMOVED lines=10> */
[----:B----4-:R-:W-:-:S03]  /*19f10*/  IMAD.MOV.U32 R38, RZ, RZ, R7 ;  /* 0x000000ffff267224 */ /* 0x010fc600078e0007 */
[----:B------:R-:W4:Y:S01]  /*19f20*/  LDL.LU R7, [R1+0xd3c] ;  /* 0x000d3c0001077983 */ /* 0x000f220000300800 */
[----:B------:R-:W-:-:S03]  /*19f30*/  IMAD.MOV.U32 R51, RZ, RZ, R6 ;  /* 0x000000ffff337224 */ /* 0x000fc600078e0006 */
[----:B------:R-:W4:Y:S01]  /*19f40*/  LDL.LU R6, [R1+0x520] ;  /* 0x0005200001067983 */ /* 0x000f220000300800 */
[----:B------:R-:W-:-:S03]  /*19f50*/  IMAD.MOV.U32 R50, RZ, RZ, R0 ;  /* 0x000000ffff327224 */ /* 0x000fc600078e0000 */
[----:B------:R-:W4:Y:S04]  /*19f60*/  LDL.LU R0, [R1+0xd40] ;  /* 0x000d400001007983 */ /* 0x000f280000300800 */
[----:B------:R-:W-:Y:S04]  /*19f70*/  STL.64 [R1+0xc8], R60 ;  /* 0x0000c83c01007387 */ /* 0x000fe80000100a00 */
[----:B------:R-:W-:Y:S04]  /*19f80*/  STL.64 [R1+0x1710], R60 ;  /* 0x0017103c01007387 */ /* 0x000fe80000100a00 */
[----:B------:R-:W-:Y:S04]  /*19f90*/  STL.64 [R1+0xd0], R62 ;  /* 0x0000d03e01007387 */ /* 0x000fe80000100a00 */
[----:B------:R-:W-:Y:S04]  /*19fa0*/  STL [R1+0x1718], R63 ;  /* 0x0017183f01007387 */ /* 0x000fe80000100800 */
[----:B------:R-:W-:Y:S04]  /*19fb0*/  STL [R1+0x1738], R62 ;  /* 0x0017383e01007387 */ /* 0x000fe80000100800 */
[----:B------:R-:W-:Y:S04]  /*19fc0*/  STL.64 [R1+0x4d8], R38 ;  /* 0x0004d82601007387 */ /* 0x000fe80000100a00 */
[----:B------:R-:W-:Y:S04]  /*19fd0*/  STL.64 [R1+0x1720], R38 ;  /* 0x0017202601007387 */ /* 0x000fe80000100a00 */
[----:B------:R-:W-:Y:S04]  /*19fe0*/  STL.64 [R1+0x4e0], R50 ;  /* 0x0004e03201007387 */ /* 0x000fe80000100a00 */
[----:B------:R-:W-:Y:S04]  /*19ff0*/  STL.64 [R1+0x1728], R50 ;  /* 0x0017283201007387 */ /* 0x000fe80000100a00 */
[----:B------:R-:W4:Y:S01]  /*1a000*/  LDL.LU R20, [R1+0x528] ;  /* 0x0005280001147983 */ /* 0x000f220000300800 */
[----:B------:R-:W-:-:S03]  /*1a010*/  IMAD.MOV.U32 R40, RZ, RZ, R15 ;  /* 0x000000ffff287224 */ /* 0x000fc600078e000f */
        /* <DEDUP_REMOVED lines=13> */
[----:B------:R-:W-:-:S05]  /*1a0f0*/  IMAD.MOV.U32 R41, RZ, RZ, R17 ;  /* 0x000000ffff297224 */ /* 0x000fca00078e0011 */
        /* <DEDUP_REMOVED lines=8> */
[----:B------:R-:W-:Y:S04]  /*1a180*/  STL.64 [R1+0x1750], R90 ;  /* 0x0017505a01007387 */ /* 0x000fe80000100a00 */
[----:B0-----:R-:W2:Y:S01]  /*1a190*/  LDL.LU R22, [R1+0x548] ;  /* 0x0005480001167983 */ /* 0x001ea20000300800 */
[----:B------:R-:W-:-:S03]  /*1a1a0*/  IMAD.MOV.U32 R44, RZ, RZ, R13 ;  /* 0x000000ffff2c7224 */ /* 0x000fc600078e000d */
[----:B------:R-:W2:Y:S01]  /*1a1b0*/  LDL.LU R17, [R1+0xd54] ;  /* 0x000d540001117983 */ /* 0x000ea20000300800 */
[----:B------:R-:W-:Y:S02]  /*1a1c0*/  IMAD.MOV.U32 R45, RZ, RZ, R16 ;  /* 0x000000ffff2d7224 */ /* 0x000fe400078e0010 */
[----:B------:R-:W-:Y:S02]  /*1a1d0*/  IMAD.MOV.U32 R13, RZ, RZ, R12 ;  /* 0x000000ffff0d7224 */ /* 0x000fe400078e000c */
[----:B------:R-:W-:Y:S02]  /*1a1e0*/  IMAD.MOV.U32 R12, RZ, RZ, R9 ;  /* 0x000000ffff0c7224 */ /* 0x000fe400078e0009 */
[----:B------:R-:W-:Y:S02]  /*1a1f0*/  IMAD.MOV.U32 R59, RZ, RZ, R8 ;  /* 0x000000ffff3b7224 */ /* 0x000fe400078e0008 */
[----:B----4-:R-:W-:Y:S02]  /*1a200*/  IMAD.MOV.U32 R58, RZ, RZ, R7 ;  /* 0x000000ffff3a7224 */ /* 0x010fe400078e0007 */
[----:B------:R-:W4:Y:S01]  /*1a210*/  LDL.LU R7, [R1+0x550] ;  /* 0x0005500001077983 */ /* 0x000f220000300800 */
[----:B------:R-:W-:-:S03]  /*1a220*/  IMAD.MOV.U32 R19, RZ, RZ, R6 ;  /* 0x000000ffff137224 */ /* 0x000fc600078e0006 */
[----:B------:R-:W4:Y:S04]  /*1a230*/  LDL.LU R6, [R1+0xd58] ;  /* 0x000d580001067983 */ /* 0x000f280000300800 */
[----:B------:R-:W4:Y:S01]  /*1a240*/  LDL.LU R9, [R1+0x558] ;  /* 0x0005580001097983 */ /* 0x000f220000300800 */
[----:B------:R-:W-:-:S03]  /*1a250*/  IMAD.MOV.U32 R18, RZ, RZ, R0 ;  /* 0x000000ffff127224 */ /* 0x000fc600078e0000 */
[----:B------:R-:W4:Y:S04]  /*1a260*/  LDL.LU R8, [R1+0xd5c] ;  /* 0x000d5c0001087983 */ /* 0x000f280000300800 */
[----:B------:R-:W4:Y:S04]  /*1a270*/  LDL.LU R16, [R1+0x560] ;  /* 0x0005600001107983 */ /* 0x000f280000300800 */
[----:B------:R-:W4:Y:S04]  /*1a280*/  LDL.LU R0, [R1+0xd60] ;  /* 0x000d600001007983 */ /* 0x000f280000300800 */
[----:B------:R-:W-:Y:S04]  /*1a290*/  STL.64 [R1+0x508], R44 ;  /* 0x0005082c01007387 */ /* 0x000fe80000100a00 */
[----:B------:R-:W-:Y:S04]  /*1a2a0*/  STL.64 [R1+0x1760], R44 ;  /* 0x0017602c01007387 */ /* 0x000fe80000100a00 */
[----:B------:R-:W-:Y:S04]  /*1a2b0*/  STL.64 [R1+0x510], R12 ;  /* 0x0005100c01007387 */ /* 0x000fe80000100a00 */
[----:B------:R0:W-:Y:S04]  /*1a2c0*/  STL [R1+0x1778], R12 ;  /* 0x0017780c01007387 */ /* 0x0001e80000100800 */
[----:B------:R-:W-:Y:S04]  /*1a2d0*/  STL [R1+0x1768], R13 ;  /* 0x0017680d01007387 */ /* 0x000fe80000100800 */
[----:B------:R-:W-:Y:S01]  /*1a2e0*/  STL.64 [R1+0x518], R58 ;  /* 0x0005183a01007387 */ /* 0x000fe20000100a00 */
[----:B------:R-:W-:-:S03]  /*1a2f0*/  IMAD.MOV.U32 R21, RZ, RZ, R20 ;  /* 0x000000ffff157224 */ /* 0x000fc600078e0014 */
        /* <DEDUP_REMOVED lines=8> */
[----:B0-----:R-:W4:Y:S01]  /*1a380*/  LDL.LU R12, [R1+0x570] ;  /* 0x00057000010c7983 */ /* 0x001f220000300800 */
[----:B------:R-:W-:-:S03]  /*1a390*/  IMAD.MOV.U32 R29, RZ, RZ, R10 ;  /* 0x000000ffff1d7224 */ /* 0x000fc600078e000a */
[----:B------:R-:W4:Y:S04]  /*1a3a0*/  LDL.LU R11, [R1+0xd68] ;  /* 0x000d6800010b7983 */ /* 0x000f280000300800 */
[----:B------:R-:W4:Y:S01]  /*1a3b0*/  LDL.LU R10, [R1+0x578] ;  /* 0x00057800010a7983 */ /* 0x000f220000300800 */
[----:B---3--:R-:W-:-:S03]  /*1a3c0*/  IMAD.MOV.U32 R28, RZ, RZ, R5 ;  /* 0x000000ffff1c7224 */ /* 0x008fc600078e0005 */
[----:B------:R-:W3:Y:S01]  /*1a3d0*/  LDL.LU R5, [R1+0xd6c] ;  /* 0x000d6c0001057983 */ /* 0x000ee20000300800 */
[----:B--2---:R-:W-:-:S03]  /*1a3e0*/  IMAD.MOV.U32 R75, RZ, RZ, R3 ;  /* 0x000000ffff4b7224 */ /* 0x004fc600078e0003 */
[----:B------:R-:W2:Y:S01]  /*1a3f0*/  LDL.LU R3, [R1+0x580] ;  /* 0x0005800001037983 */ /* 0x000ea20000300800 */
[----:B------:R-:W-:-:S03]  /*1a400*/  IMAD.MOV.U32 R74, RZ, RZ, R2 ;  /* 0x000000ffff4a7224 */ /* 0x000fc600078e0002 */
[----:B------:R-:W2:Y:S04]  /*1a410*/  LDL.LU R2, [R1+0xd70] ;  /* 0x000d700001027983 */ /* 0x000ea80000300800 */
[----:B------:R-:W-:Y:S04]  /*1a420*/  STL.64 [R1+0x528], R20 ;  /* 0x0005281401007387 */ /* 0x000fe80000100a00 */
[----:B------:R-:W-:Y:S04]  /*1a430*/  STL [R1+0x1798], R20 ;  /* 0x0017981401007387 */ /* 0x000fe80000100800 */
[----:B------:R0:W-:Y:S04]  /*1a440*/  STL [R1+0x1788], R21 ;  /* 0x0017881501007387 */ /* 0x0001e80000100800 */
        /* <DEDUP_REMOVED lines=8> */
[----:B------:R-:W2:Y:S04]  /*1a4d0*/  LDL.LU R23, [R1+0x588] ;  /* 0x0005880001177983 */ /* 0x000ea80000300800 */
[----:B------:R-:W2:Y:S04]  /*1a4e0*/  LDL.LU R22, [R1+0xd74] ;  /* 0x000d740001167983 */ /* 0x000ea80000300800 */
[----:B0-----:R-:W2:Y:S04]  /*1a4f0*/  LDL.LU R21, [R1+0x590] ;  /* 0x0005900001157983 */ /* 0x001ea80000300800 */
[----:B------:R-:W2:Y:S04]  /*1a500*/  LDL.LU R20, [R1+0xd78] ;  /* 0x000d780001147983 */ /* 0x000ea80000300800 */
[----:B------:R-:W2:Y:S04]  /*1a510*/  LDL.LU R19, [R1+0x598] ;  /* 0x0005980001137983 */ /* 0x000ea80000300800 */
[----:B------:R-:W2:Y:S01]  /*1a520*/  LDL.LU R18, [R1+0xd7c] ;  /* 0x000d7c0001127983 */ /* 0x000ea20000300800 */
[----:B------:R-:W-:-:S03]  /*1a530*/  IMAD.MOV.U32 R80, RZ, RZ, R17 ;  /* 0x000000ffff507224 */ /* 0x000fc600078e0011 */
[----:B------:R-:W2:Y:S01]  /*1a540*/  LDL.LU R13, [R1+0x5a0] ;  /* 0x0005a000010d7983 */ /* 0x000ea20000300800 */
[----:B----4-:R-:W-:-:S03]  /*1a550*/  IMAD.MOV.U32 R34, RZ, RZ, R0 ;  /* 0x000000ffff227224 */ /* 0x010fc600078e0000 */
[----:B------:R-:W4:Y:S01]  /*1a560*/  LDL.LU R0, [R1+0xd80] ;  /* 0x000d800001007983 */ /* 0x000f220000300800 */
[----:B------:R-:W-:-:S03]  /*1a570*/  IMAD.MOV.U32 R35, RZ, RZ, R16 ;  /* 0x000000ffff237224 */ /* 0x000fc600078e0010 */
[----:B------:R-:W-:Y:S04]  /*1a580*/  STL.64 [R1+0x548], R80 ;  /* 0x0005485001007387 */ /* 0x000fe80000100a00 */
[----:B------:R-:W-:Y:S04]  /*1a590*/  STL.64 [R1+0x17b0], R80 ;  /* 0x0017b05001007387 */ /* 0x000fe80000100a00 */
[----:B------:R-:W-:Y:S04]  /*1a5a0*/  STL.64 [R1+0x550], R6 ;  /* 0x0005500601007387 */ /* 0x000fe80000100a00 */
[----:B------:R-:W-:Y:S04]  /*1a5b0*/  STL.64 [R1+0x17c0], R6 ;  /* 0x0017c00601007387 */ /* 0x000fe80000100a00 */
[----:B------:R-:W-:Y:S04]  /*1a5c0*/  STL.64 [R1+0x558], R8 ;  /* 0x0005580801007387 */ /* 0x000fe80000100a00 */
[----:B------:R-:W-:Y:S04]  /*1a5d0*/  STL [R1+0x17d8], R8 ;  /* 0x0017d80801007387 */ /* 0x000fe80000100800 */
[----:B------:R0:W-:Y:S04]  /*1a5e0*/  STL [R1+0x17c8], R9 ;  /* 0x0017c80901007387 */ /* 0x0001e80000100800 */
[----:B------:R-:W-:Y:S04]  /*1a5f0*/  STL.64 [R1+0x560], R34 ;  /* 0x0005602201007387 */ /* 0x000fe80000100a00 */
[----:B------:R-:W-:Y:S01]  /*1a600*/  STL.64 [R1+0x17d0], R34 ;  /* 0x0017d02201007387 */ /* 0x000fe20000100a00 */
[----:B------:R-:W-:-:S02]  /*1a610*/  IMAD.MOV.U32 R47, RZ, RZ, R15 ;  /* 0x000000ffff2f7224 */ /* 0x000fc400078e000f */
[----:B------:R-:W-:Y:S02]  /*1a620*/  IMAD.MOV.U32 R46, RZ, RZ, R14 ;  /* 0x000000ffff2e7224 */ /* 0x000fe400078e000e */
[----:B------:R-:W-:Y:S02]  /*1a630*/  IMAD.MOV.U32 R17, RZ, RZ, R12 ;  /* 0x000000ffff117224 */ /* 0x000fe400078e000c */
[----:B------:R-:W-:Y:S02]  /*1a640*/  IMAD.MOV.U32 R16, RZ, RZ, R11 ;  /* 0x000000ffff107224 */ /* 0x000fe400078e000b */
[----:B------:R-:W4:Y:S01]  /*1a650*/  LDL.LU R11, [R1+0x5a8] ;  /* 0x0005a800010b7983 */ /* 0x000f220000300800 */
[----:B------:R-:W-:-:S03]  /*1a660*/  IMAD.MOV.U32 R15, RZ, RZ, R10 ;  /* 0x000000ffff0f7224 */ /* 0x000fc600078e000a */
[----:B------:R-:W4:Y:S04]  /*1a670*/  LDL.LU R10, [R1+0xd84] ;  /* 0x000d8400010a7983 */ /* 0x000f280000300800 */
[----:B------:R-:W4:Y:S04]  /*1a680*/  LDL.LU R12, [R1+0x5b0] ;  /* 0x0005b000010c7983 */ /* 0x000f280000300800 */
[----:B0-----:R-:W4:Y:S01]  /*1a690*/  LDL.LU R9, [R1+0xd88] ;  /* 0x000d880001097983 */ /* 0x001f220000300800 */
[----:B---3--:R-:W-:-:S03]  /*1a6a0*/  IMAD.MOV.U32 R14, RZ, RZ, R5 ;  /* 0x000000ffff0e7224 */ /* 0x008fc600078e0005 */
        /* <DEDUP_REMOVED lines=22> */
[----:B0-----:R-:W2:Y:S04]  /*1a810*/  LDL.LU R17, [R1+0xd94] ;  /* 0x000d940001117983 */ /* 0x001ea80000300800 */
[----:B------:R-:W2:Y:S04]  /*1a820*/  LDL.LU R16, [R1+0x5d0] ;  /* 0x0005d00001107983 */ /* 0x000ea80000300800 */
[----:B-1----:R-:W2:Y:S04]  /*1a830*/  LDL.LU R15, [R1+0xd98] ;  /* 0x000d9800010f7983 */ /* 0x002ea80000300800 */
[----:B------:R-:W2:Y:S01]  /*1a840*/  LDL.LU R13, [R1+0x5d8] ;  /* 0x0005d800010d7983 */ /* 0x000ea20000300800 */
[----:B------:R-:W-:-:S03]  /*1a850*/  IMAD.MOV.U32 R49, RZ, RZ, R19 ;  /* 0x000000ffff317224 */ /* 0x000fc600078e0013 */
[----:B------:R-:W2:Y:S04]  /*1a860*/  LDL.LU R7, [R1+0xd9c] ;  /* 0x000d9c0001077983 */ /* 0x000ea80000300800 */
[----:B------:R-:W2:Y:S01]  /*1a870*/  LDL.LU R6, [R1+0x5e0] ;  /* 0x0005e00001067983 */ /* 0x000ea20000300800 */
[----:B----4-:R-:W-:-:S03]  /*1a880*/  IMAD.MOV.U32 R54, RZ, RZ, R0 ;  /* 0x000000ffff367224 */ /* 0x010fc600078e0000 */
[----:B------:R-:W4:Y:S04]  /*1a890*/  LDL.LU R0, [R1+0xda0] ;  /* 0x000da00001007983 */ /* 0x000f280000300800 */
[----:B------:R-:W-:Y:S04]  /*1a8a0*/  STL.64 [R1+0x588], R32 ;  /* 0x0005882001007387 */ /* 0x000fe80000100a00 */
[----:B------:R-:W-:Y:S04]  /*1a8b0*/  STL [R1+0x1818], R32 ;  /* 0x0018182001007387 */ /* 0x000fe80000100800 */
[----:B------:R-:W-:Y:S04]  /*1a8c0*/  STL [R1+0x1808], R33 ;  /* 0x0018082101007387 */ /* 0x000fe80000100800 */
[----:B------:R-:W-:Y:S04]  /*1a8d0*/  STL.64 [R1+0x590], R72 ;  /* 0x0005904801007387 */ /* 0x000fe80000100a00 */
[----:B------:R-:W-:Y:S04]  /*1a8e0*/  STL.64 [R1+0x1810], R72 ;  /* 0x0018104801007387 */ /* 0x000fe80000100a00 */
[----:B------:R-:W-:Y:S04]  /*1a8f0*/  STL.64 [R1+0x598], R48 ;  /* 0x0005983001007387 */ /* 0x000fe80000100a00 */
[----:B------:R-:W-:Y:S04]  /*1a900*/  STL.64 [R1+0x1820], R48 ;  /* 0x0018203001007387 */ /* 0x000fe80000100a00 */
[----:B------:R-:W-:Y:S04]  /*1a910*/  STL.64 [R1+0x5a0], R54 ;  /* 0x0005a03601007387 */ /* 0x000fe80000100a00 */
[----:B------:R-:W-:Y:S04]  /*1a920*/  STL [R1+0x1828], R55 ;  /* 0x0018283701007387 */ /* 0x000fe80000100800 */
[----:B------:R-:W4:Y:S04]  /*1a930*/  LDL.LU R24, [R1+0x5e8] ;  /* 0x0005e80001187983 */ /* 0x000f280000300800 */
[----:B------:R-:W4:Y:S01]  /*1a940*/  LDL.LU R14, [R1+0xda4] ;  /* 0x000da400010e7983 */ /* 0x000f220000300800 */
[----:B------:R-:W-:-:S03]  /*1a950*/  IMAD.MOV.U32 R23, RZ, RZ, R12 ;  /* 0x000000ffff177224 */ /* 0x000fc600078e000c */
[----:B------:R-:W4:Y:S01]  /*1a960*/  LDL.LU R12, [R1+0x5f0] ;  /* 0x0005f000010c7983 */ /* 0x000f220000300800 */
[----:B------:R-:W-:-:S03]  /*1a970*/  IMAD.MOV.U32 R22, RZ, RZ, R9 ;  /* 0x000000ffff167224 */ /* 0x000fc600078e0009 */
[----:B------:R-:W4:Y:S01]  /*1a980*/  LDL.LU R9, [R1+0xda8] ;  /* 0x000da80001097983 */ /* 0x000f220000300800 */
[----:B---3--:R-:W-:Y:S02]  /*1a990*/  IMAD.MOV.U32 R57, RZ, RZ, R8 ;  /* 0x000000ffff397224 */ /* 0x008fe400078e0008 */
[----:B--2---:R-:W-:Y:S02]  /*1a9a0*/  IMAD.MOV.U32 R77, RZ, RZ, R3 ;  /* 0x000000ffff4d7224 */ /* 0x004fe400078e0003 */
[----:B------:R-:W2:Y:S01]  /*1a9b0*/  LDL.LU R3, [R1+0x5f8] ;  /* 0x0005f80001037983 */ /* 0x000ea20000300800 */
[----:B------:R-:W-:-:S03]  /*1a9c0*/  IMAD.MOV.U32 R76, RZ, RZ, R2 ;  /* 0x000000ffff4c7224 */ /* 0x000fc600078e0002 */
[----:B------:R-:W2:Y:S04]  /*1a9d0*/  LDL.LU R2, [R1+0xdac] ;  /* 0x000dac0001027983 */ /* 0x000ea80000300800 */
[----:B------:R-:W3:Y:S01]  /*1a9e0*/  LDL.LU R8, [R1+0x600] ;  /* 0x0006000001087983 */ /* 0x000ee20000300800 */
[----:B------:R-:W-:-:S03]  /*1a9f0*/  IMAD.MOV.U32 R56, RZ, RZ, R5 ;  /* 0x000000ffff387224 */ /* 0x000fc600078e0005 */
[----:B------:R-:W2:Y:S04]  /*1aa00*/  LDL.LU R5, [R1+0xdb0] ;  /* 0x000db00001057983 */ /* 0x000ea80000300800 */
[----:B------:R-:W-:Y:S04]  /*1aa10*/  STL.64 [R1+0x5a8], R10 ;  /* 0x0005a80a01007387 */ /* 0x000fe80000100a00 */
[----:B------:R0:W-:Y:S04]  /*1aa20*/  STL.64 [R1+0x1830], R10 ;  /* 0x0018300a01007387 */ /* 0x0001e80000100a00 */
        /* <DEDUP_REMOVED lines=8> */
[----:B------:R-:W2:Y:S04]  /*1aab0*/  LDL.LU R15, [R1+0x610] ;  /* 0x00061000010f7983 */ /* 0x000ea80000300800 */
[----:B0-----:R-:W2:Y:S01]  /*1aac0*/  LDL.LU R11, [R1+0xdb8] ;  /* 0x000db800010b7983 */ /* 0x001ea20000300800 */
        /* <DEDUP_REMOVED lines=9> */
[----:B----4-:R-:W-:-:S03]  /*1ab60*/  IMAD.MOV.U32 R50, RZ, RZ, R0 ;  /* 0x000000ffff327224 */ /* 0x010fc600078e0000 */
[----:B------:R-:W4:Y:S04]  /*1ab70*/  LDL.LU R0, [R1+0xdc4] ;  /* 0x000dc40001007983 */ /* 0x000f280000300800 */
[----:B------:R-:W4:Y:S04]  /*1ab80*/  LDL.LU R19, [R1+0x630] ;  /* 0x0006300001137983 */ /* 0x000f280000300800 */
[----:B------:R-:W4:Y:S04]  /*1ab90*/  LDL.LU R18, [R1+0xdc8] ;  /* 0x000dc80001127983 */ /* 0x000f280000300800 */
[----:B------:R-:W4:Y:S04]  /*1aba0*/  LDL.LU R13, [R1+0xdcc] ;  /* 0x000dcc00010d7983 */ /* 0x000f280000300800 */
        /* <DEDUP_REMOVED lines=12> */
[----:B------:R-:W-:Y:S02]  /*1ac70*/  IMAD.MOV.U32 R27, RZ, RZ, R24 ;  /* 0x000000ffff1b7224 */ /* 0x000fe400078e0018 */
[----:B--2---:R-:W-:Y:S02]  /*1ac80*/  IMAD.MOV.U32 R70, RZ, RZ, R5 ;  /* 0x000000ffff467224 */ /* 0x004fe400078e0005 */
[----:B------:R-:W2:Y:S04]  /*1ac90*/  LDL.LU R5, [R1+0xdd4] ;  /* 0x000dd40001057983 */ /* 0x000ea80000300800 */
        /* <DEDUP_REMOVED lines=17> */
[----:B------:R-:W-:Y:S01]  /*1adb0*/  STL.64 [R1+0x608], R40 ;  /* 0x0006082801007387 */ /* 0x000fe20000100a00 */
[----:B------:R-:W-:-:S03]  /*1adc0*/  IMAD.MOV.U32 R62, RZ, RZ, R20 ;  /* 0x000000ffff3e7224 */ /* 0x000fc600078e0014 */
[----:B------:R-:W-:Y:S01]  /*1add0*/  STL.64 [R1+0x610], R30 ;  /* 0x0006101e01007387 */ /* 0x000fe20000100a00 */
[----:B------:R-:W-:-:S03]  /*1ade0*/  IMAD.MOV.U32 R53, RZ, RZ, R6 ;  /* 0x000000ffff357224 */ /* 0x000fc600078e0006 */
[----:B------:R-:W-:Y:S04]  /*1adf0*/  STL.64 [R1+0x618], R64 ;  /* 0x0006184001007387 */ /* 0x000fe80000100a00 */
[----:B------:R-:W-:Y:S04]  /*1ae00*/  STL.64 [R1+0x620], R62 ;  /* 0x0006203e01007387 */ /* 0x000fe80000100a00 */
[----:B------:R-:W2:Y:S01]  /*1ae10*/  LDL.LU R6, [R1+0x668] ;  /* 0x0006680001067983 */ /* 0x000ea20000300800 */
[----:B----4-:R-:W-:-:S03]  /*1ae20*/  IMAD.MOV.U32 R52, RZ, RZ, R0 ;  /* 0x000000ffff347224 */ /* 0x010fc600078e0000 */
[----:B------:R-:W4:Y:S01]  /*1ae30*/  LDL.LU R0, [R1+0xde4] ;  /* 0x000de40001007983 */ /* 0x000f220000300800 */
[----:B------:R-:W-:Y:S02]  /*1ae40*/  IMAD.MOV.U32 R91, RZ, RZ, R19 ;  /* 0x000000ffff5b7224 */ /* 0x000fe400078e0013 */
[----:B------:R-:W-:Y:S02]  /*1ae50*/  IMAD.MOV.U32 R90, RZ, RZ, R18 ;  /* 0x000000ffff5a7224 */ /* 0x000fe400078e0012 */
[----:B------:R-:W-:Y:S02]  /*1ae60*/  IMAD.MOV.U32 R44, RZ, RZ, R13 ;  /* 0x000000ffff2c7224 */ /* 0x000fe400078e000d */
[----:B------:R-:W-:Y:S02]  /*1ae70*/  IMAD.MOV.U32 R45, RZ, RZ, R14 ;  /* 0x000000ffff2d7224 */ /* 0x000fe400078e000e */
[----:B------:R-:W4:Y:S04]  /*1ae80*/  LDL.LU R14, [R1+0x670] ;  /* 0x00067000010e7983 */ /* 0x000f280000300800 */
        /* <DEDUP_REMOVED lines=8> */
[----:B------:R-:W-:Y:S01]  /*1af10*/  STL.64 [R1+0x640], R58 ;  /* 0x0006403a01007387 */ /* 0x000fe20000100a00 */
[----:B---3--:R-:W-:-:S03]  /*1af20*/  IMAD.MOV.U32 R19, RZ, RZ, R8 ;  /* 0x000000ffff137224 */ /* 0x008fc600078e0008 */
[----:B------:R-:W3:Y:S01]  /*1af30*/  LDL.LU R8, [R1+0x680] ;  /* 0x0006800001087983 */ /* 0x000ee20000300800 */
[----:B--2---:R-:W-:-:S03]  /*1af40*/  IMAD.MOV.U32 R18, RZ, RZ, R5 ;  /* 0x000000ffff127224 */ /* 0x004fc600078e0005 */
[----:B------:R-:W2:Y:S04]  /*1af50*/  LDL.LU R5, [R1+0xdf0] ;  /* 0x000df00001057983 */ /* 0x000ea80000300800 */
[----:B------:R-:W2:Y:S04]  /*1af60*/  LDL.LU R21, [R1+0xdf4] ;  /* 0x000df40001157983 */ /* 0x000ea80000300800 */
[----:B------:R-:W2:Y:S01]  /*1af70*/  LDL.LU R32, [R1+0x688] ;  /* 0x0006880001207983 */ /* 0x000ea20000300800 */
[----:B------:R-:W-:-:S03]  /*1af80*/  IMAD.MOV.U32 R25, RZ, RZ, R17 ;  /* 0x000000ffff197224 */ /* 0x000fc600078e0011 */
[----:B------:R-:W2:Y:S01]  /*1af90*/  LDL.LU R17, [R1+0xdf8] ;  /* 0x000df80001117983 */ /* 0x000ea20000300800 */
[----:B------:R-:W-:-:S03]  /*1afa0*/  IMAD.MOV.U32 R24, RZ, RZ, R16 ;  /* 0x000000ffff187224 */ /* 0x000fc600078e0010 */
[----:B------:R-:W2:Y:S01]  /*1afb0*/  LDL R92, [R1+0x9c0] ;  /* 0x0009c000015c7983 */ /* 0x000ea20000100800 */
[----:B------:R-:W-:Y:S02]  /*1afc0*/  IMAD.MOV.U32 R29, RZ, RZ, R15 ;  /* 0x000000ffff1d7224 */ /* 0x000fe400078e000f */
[----:B------:R-:W-:Y:S01]  /*1afd0*/  IMAD.MOV.U32 R28, RZ, RZ, R11 ;  /* 0x000000ffff1c7224 */ /* 0x000fe200078e000b */
[----:B------:R-:W-:Y:S01]  /*1afe0*/  STL.64 [R1+0x648], R18 ;  /* 0x0006481201007387 */ /* 0x000fe20000100a00 */
[----:B------:R-:W-:-:S03]  /*1aff0*/  IMAD.MOV.U32 R81, RZ, RZ, R10 ;  /* 0x000000ffff517224 */ /* 0x000fc600078e000a */
[----:B------:R-:W-:Y:S01]  /*1b000*/  STL.64 [R1+0x650], R24 ;  /* 0x0006501801007387 */ /* 0x000fe20000100a00 */
[----:B------:R-:W-:-:S03]  /*1b010*/  IMAD.MOV.U32 R80, RZ, RZ, R7 ;  /* 0x000000ffff507224 */ /* 0x000fc600078e0007 */
[----:B------:R-:W-:Y:S04]  /*1b020*/  STL.64 [R1+0x658], R28 ;  /* 0x0006581c01007387 */ /* 0x000fe80000100a00 */
[----:B------:R-:W-:Y:S04]  /*1b030*/  STL.64 [R1+0x660], R80 ;  /* 0x0006605001007387 */ /* 0x000fe80000100a00 */
        /* <DEDUP_REMOVED lines=15> */
[----:B------:R-:W-:Y:S01]  /*1b130*/  ISETP.GT.AND P3, PT, R4, RZ, PT ;  /* 0x000000ff0400720c */ /* 0x000fe20003f64270 */
[----:B------:R-:W-:Y:S02]  /*1b140*/  IMAD.MOV.U32 R87, RZ, RZ, R86 ;  /* 0x000000ffff577224 */ /* 0x000fe400078e0056 */
[----:B------:R-:W-:Y:S02]  /*1b150*/  IMAD.MOV.U32 R35, RZ, RZ, R14 ;  /* 0x000000ffff237224 */ /* 0x000fe400078e000e */
[----:B--2---:R-:W-:Y:S02]  /*1b160*/  IMAD.MOV.U32 R14, RZ, RZ, R5 ;  /* 0x000000ffff0e7224 */ /* 0x004fe400078e0005 */
[----:B------:R-:W2:Y:S01]  /*1b170*/  LDL R5, [R1+0x9bc] ;  /* 0x0009bc0001057983 */ /* 0x000ea20000100800 */
[----:B---3--:R-:W-:-:S05]  /*1b180*/  IMAD.MOV.U32 R86, RZ, RZ, R8 ;  /* 0x000000ffff567224 */ /* 0x008fca00078e0008 */
[----:B------:R-:W3:Y:S01]  /*1b190*/  @P3 LDG.E.U16 R92, desc[UR16][R86.64] ;  /* 0x00000010565c3981 */ /* 0x000ee2000c1e1500 */
[----:B------:R-:W-:Y:S02]  /*1b1a0*/  IMAD.MOV.U32 R66, RZ, RZ, R21 ;  /* 0x000000ffff427224 */ /* 0x000fe400078e0015 */
[----:B------:R-:W-:Y:S01]  /*1b1b0*/  IMAD.MOV.U32 R67, RZ, RZ, R32 ;  /* 0x000000ffff437224 */ /* 0x000fe200078e0020 */
[----:B------:R-:W-:Y:S01]  /*1b1c0*/  STL.64 [R1+0x668], R6 ;  /* 0x0006680601007387 */ /* 0x000fe20000100a00 */
[----:B------:R-:W-:Y:S02]  /*1b1d0*/  IMAD.MOV.U32 R72, RZ, RZ, R17 ;  /* 0x000000ffff487224 */ /* 0x000fe400078e0011 */
[----:B------:R-:W-:Y:S01]  /*1b1e0*/  IMAD.MOV.U32 R73, RZ, RZ, R20 ;  /* 0x000000ffff497224 */ /* 0x000fe200078e0014 */
[----:B------:R-:W-:Y:S01]  /*1b1f0*/  STL.64 [R1+0x670], R34 ;  /* 0x0006702201007387 */ /* 0x000fe20000100a00 */
[----:B------:R-:W-:Y:S02]  /*1b200*/  IMAD.MOV.U32 R48, RZ, RZ, R11 ;  /* 0x000000ffff307224 */ /* 0x000fe400078e000b */
[----:B------:R-:W-:Y:S01]  /*1b210*/  IMAD.MOV.U32 R49, RZ, RZ, R16 ;  /* 0x000000ffff317224 */ /* 0x000fe200078e0010 */
[----:B------:R-:W-:Y:S01]  /*1b220*/  STL.64 [R1+0x678], R46 ;  /* 0x0006782e01007387 */ /* 0x000fe20000100a00 */
[----:B------:R-:W-:-:S02]  /*1b230*/  IMAD.MOV.U32 R11, RZ, RZ, R10 ;  /* 0x000000ffff0b7224 */ /* 0x000fc400078e000a */
[----:B----4-:R-:W-:Y:S01]  /*1b240*/  IMAD.MOV.U32 R10, RZ, RZ, R0 ;  /* 0x000000ffff0a7224 */ /* 0x010fe200078e0000 */
[----:B------:R-:W-:Y:S04]  /*1b250*/  STL.64 [R1+0x680], R14 ;  /* 0x0006800e01007387 */ /* 0x000fe80000100a00 */
[----:B------:R-:W4:Y:S04]  /*1b260*/  LDL R0, [R1+0x9b8] ;  /* 0x0009b80001007983 */ /* 0x000f280000100800 */
[----:B------:R-:W-:Y:S04]  /*1b270*/  STL.64 [R1+0x688], R66 ;  /* 0x0006884201007387 */ /* 0x000fe80000100a00 */
[----:B------:R-:W-:Y:S04]  /*1b280*/  STL.64 [R1+0x690], R72 ;  /* 0x0006904801007387 */ /* 0x000fe80000100a00 */
[----:B------:R-:W-:Y:S04]  /*1b290*/  STL.64 [R1+0x698], R48 ;  /* 0x0006983001007387 */ /* 0x000fe80000100a00 */
[----:B------:R-:W-:Y:S04]  /*1b2a0*/  STL.64 [R1+0x6a0], R10 ;  /* 0x0006a00a01007387 */ /* 0x000fe80000100a00 */
[----:B------:R-:W2:Y:S04]  /*1b2b0*/  LDL.LU R93, [R1+0x950] ;  /* 0x00095000015d7983 */ /* 0x000ea80000300800 */
[----:B---3--:R0:W-:Y:S04]  /*1b2c0*/  @P3 STL [R1+0x9c0], R92 ;  /* 0x0009c05c01003387 */ /* 0x0081e80000100800 */
[----:B0-----:R-:W3:Y:S04]  /*1b2d0*/  LDL R92, [R1+0x9b4] ;  /* 0x0009b400015c7983 */ /* 0x001ee80000100800 */
[----:B------:R-:W-:Y:S04]  /*1b2e0*/  STL [R1+0xf14], R86 ;  /* 0x000f145601007387 */ /* 0x000fe80000100800 */
[----:B------:R0:W-:Y:S01]  /*1b2f0*/  STL [R1+0x105c], R86 ;  /* 0x00105c5601007387 */ /* 0x0001e20000100800 */
[----:B------:R-:W-:-:S02]  /*1b300*/  IMAD.MOV.U32 R89, RZ, RZ, R88 ;  /* 0x000000ffff597224 */ /* 0x000fc400078e0058 */
[----:B------:R-:W-:Y:S02]  /*1b310*/  IMAD.MOV.U32 R88, RZ, RZ, R9 ;  /* 0x000000ffff587224 */ /* 0x000fe400078e0009 */
[----:B------:R-:W-:Y:S01]  /*1b320*/  IMAD.MOV.U32 R85, RZ, RZ, R84 ;  /* 0x000000ffff557224 */ /* 0x000fe200078e0054 */
[----:B0-----:R-:W3:Y:S04]  /*1b330*/  LDL.LU R86, [R1+0x954] ;  /* 0x0009540001567983 */ /* 0x001ee80000300800 */
[----:B------:R-:W-:Y:S04]  /*1b340*/  STL [R1+0xf10], R87 ;  /* 0x000f105701007387 */ /* 0x000fe80000100800 */
[----:B------:R0:W-:Y:S01]  /*1b350*/  STL [R1+0x1060], R87 ;  /* 0x0010605701007387 */ /* 0x0001e20000100800 */
[----:B------:R-:W-:-:S03]  /*1b360*/  IMAD.MOV.U32 R84, RZ, RZ, R12 ;  /* 0x000000ffff547224 */ /* 0x000fc600078e000c */
[----:B--2---:R-:W2:Y:S01]  /*1b370*/  @P3 LDG.E.U16 R5, desc[UR16][R88.64] ;  /* 0x0000001058053981 */ /* 0x004ea2000c1e1500 */
[----:B------:R-:W-:-:S03]  /*1b380*/  IMAD.MOV.U32 R83, RZ, RZ, R82 ;  /* 0x000000ffff537224 */ /* 0x000fc600078e0052 */
[----:B0-----:R-:W2:Y:S04]  /*1b390*/  LDL.LU R87, [R1+0x958] ;  /* 0x0009580001577983 */ /* 0x001ea80000300800 */
[----:B------:R-:W2:Y:S04]  /*1b3a0*/  LDL R55, [R1+0x9b0] ;  /* 0x0009b00001377983 */ /* 0x000ea80000100800 */
[----:B------:R-:W2:Y:S04]  /*1b3b0*/  LDL R32, [R1+0x9a8] ;  /* 0x0009a80001207983 */ /* 0x000ea80000100800 */
[----:B------:R-:W2:Y:S01]  /*1b3c0*/  LDL R33, [R1+0x9a4] ;  /* 0x0009a40001217983 */ /* 0x000ea20000100800 */
[----:B------:R-:W-:-:S03]  /*1b3d0*/  IMAD.MOV.U32 R82, RZ, RZ, R13 ;  /* 0x000000ffff527224 */ /* 0x000fc600078e000d */
[----:B------:R-:W2:Y:S04]  /*1b3e0*/  LDL R16, [R1+0x9a0] ;  /* 0x0009a00001107983 */ /* 0x000ea80000100800 */
[----:B----4-:R-:W4:Y:S04]  /*1b3f0*/  @P3 LDG.E.U16 R0, desc[UR16][R84.64] ;  /* 0x0000001054003981 */ /* 0x010f28000c1e1500 */
[----:B---3--:R-:W3:Y:S04]  /*1b400*/  @P3 LDG.E.U16 R92, desc[UR16][R82.64] ;  /* 0x00000010525c3981 */ /* 0x008ee8000c1e1500 */
[----:B------:R-:W-:Y:S04]  /*1b410*/  STL [R1+0xf1c], R88 ;  /* 0x000f1c5801007387 */ /* 0x000fe80000100800 */
[----:B------:R0:W-:Y:S04]  /*1b420*/  STL [R1+0x1064], R88 ;  /* 0x0010645801007387 */ /* 0x0001e80000100800 */
[----:B0-----:R-:W3:Y:S04]  /*1b430*/  LDL.LU R88, [R1+0x95c] ;  /* 0x00095c0001587983 */ /* 0x001ee80000300800 */
[----:B------:R-:W-:Y:S04]  /*1b440*/  STL [R1+0xf18], R89 ;  /* 0x000f185901007387 */ /* 0x000fe80000100800 */
[----:B------:R-:W-:Y:S04]  /*1b450*/  STL [R1+0x1068], R89 ;  /* 0x0010685901007387 */ /* 0x000fe80000100800 */
[----:B------:R-:W3:Y:S04]  /*1b460*/  LDL R17, [R1+0x99c] ;  /* 0x00099c0001117983 */ /* 0x000ee80000100800 */
[----:B------:R-:W3:Y:S04]  /*1b470*/  LDL R8, [R1+0x998] ;  /* 0x0009980001087983 */ /* 0x000ee80000100800 */
[----:B------:R-:W3:Y:S04]  /*1b480*/  LDL R9, [R1+0x994] ;  /* 0x0009940001097983 */ /* 0x000ee80000100800 */
[----:B------:R-:W3:Y:S04]  /*1b490*/  LDL R74, [R1+0x990] ;  /* 0x00099000014a7983 */ /* 0x000ee80000100800 */
[----:B------:R-:W3:Y:S04]  /*1b4a0*/  LDL R75, [R1+0x98c] ;  /* 0x00098c00014b7983 */ /* 0x000ee80000100800 */
[----:B------:R-:W3:Y:S01]  /*1b4b0*/  LDL R20, [R1+0x988] ;  /* 0x0009880001147983 */ /* 0x000ee20000100800 */
[----:B------:R-:W-:-:S03]  /*1b4c0*/  ISETP.GT.AND P2, PT, R4, 0x1, PT ;  /* 0x000000010400780c */ /* 0x000fc60003f44270 */
[----:B------:R-:W3:Y:S04]  /*1b4d0*/  LDL R21, [R1+0x984] ;  /* 0x0009840001157983 */ /* 0x000ee80000100800 */
[----:B------:R-:W3:Y:S04]  /*1b4e0*/  LDL R12, [R1+0x980] ;  /* 0x00098000010c7983 */ /* 0x000ee80000100800 */
[----:B------:R-:W3:Y:S04]  /*1b4f0*/  LDL R13, [R1+0x97c] ;  /* 0x00097c00010d7983 */ /* 0x000ee80000100800 */
[----:B------:R-:W3:Y:S04]  /*1b500*/  LDL R42, [R1+0x978] ;  /* 0x00097800012a7983 */ /* 0x000ee80000100800 */
[----:B------:R-:W3:Y:S04]  /*1b510*/  LDL R43, [R1+0x974] ;  /* 0x00097400012b7983 */ /* 0x000ee80000100800 */
[----:B------:R-:W3:Y:S04]  /*1b520*/  LDL R68, [R1+0x970] ;  /* 0x0009700001447983 */ /* 0x000ee80000100800 */
[----:B--2---:R-:W2:Y:S04]  /*1b530*/  @P2 LDG.E.U16 R55, desc[UR16][R10.64] ;  /* 0x000000100a372981 */ /* 0x004ea8000c1e1500 */
[----:B------:R-:W2:Y:S04]  /*1b540*/  @P2 LDG.E.U16 R32, desc[UR16][R48.64] ;  /* 0x0000001030202981 */ /* 0x000ea8000c1e1500 */
[----:B------:R-:W2:Y:S04]  /*1b550*/  @P2 LDG.E.U16 R33, desc[UR16][R72.64] ;  /* 0x0000001048212981 */ /* 0x000ea8000c1e1500 */
[----:B------:R-:W2:Y:S04]  /*1b560*/  LDL R69, [R1+0x96c] ;  /* 0x00096c0001457983 */ /* 0x000ea80000100800 */
[----:B------:R0:W-:Y:S04]  /*1b570*/  @P3 STL [R1+0x9bc], R5 ;  /* 0x0009bc0501003387 */ /* 0x0001e80000100800 */
[----:B------:R-:W2:Y:S04]  /*1b580*/  @P2 LDG.E.U16 R16, desc[UR16][R66.64] ;  /* 0x0000001042102981 */ /* 0x000ea8000c1e1500 */
[----:B0-----:R-:W2:Y:S04]  /*1b590*/  LDL R5, [R1+0x968] ;  /* 0x0009680001057983 */ /* 0x001ea80000100800 */
[----:B----4-:R0:W-:Y:S04]  /*1b5a0*/  @P3 STL [R1+0x9b8], R0 ;  /* 0x0009b80001003387 */ /* 0x0101e80000100800 */
[----:B0-----:R-:W4:Y:S04]  /*1b5b0*/  LDL R0, [R1+0x964] ;  /* 0x0009640001007983 */ /* 0x001f280000100800 */
[----:B------:R-:W-:Y:S04]  /*1b5c0*/  STL [R1+0xf24], R84 ;  /* 0x000f245401007387 */ /* 0x000fe80000100800 */
[----:B------:R-:W-:Y:S04]  /*1b5d0*/  STL [R1+0x106c], R84 ;  /* 0x00106c5401007387 */ /* 0x000fe80000100800 */
[----:B------:R-:W-:Y:S04]  /*1b5e0*/  STL [R1+0xf20], R85 ;  /* 0x000f205501007387 */ /* 0x000fe80000100800 */
[----:B------:R-:W-:Y:S04]  /*1b5f0*/  STL [R1+0x1070], R85 ;  /* 0x0010705501007387 */ /* 0x000fe80000100800 */
[----:B---3--:R0:W-:Y:S04]  /*1b600*/  @P3 STL [R1+0x9b4], R92 ;  /* 0x0009b45c01003387 */ /* 0x0081e80000100800 */
[----:B0-----:R-:W3:Y:S01]  /*1b610*/  LDL R92, [R1+0x960] ;  /* 0x00096000015c7983 */ /* 0x001ee20000100800 */
[----:B------:R-:W-:-:S02]  /*1b620*/  ISETP.GT.AND P6, PT, R4, 0x2, PT ;  /* 0x000000020400780c */ /* 0x000fc40003fc4270 */
[C---:B------:R-:W-:Y:S02]  /*1b630*/  ISETP.GT.AND P5, PT, R4.reuse, 0x3, PT ;  /* 0x000000030400780c */ /* 0x040fe40003fa4270 */
[----:B------:R-:W-:-:S09]  /*1b640*/  ISETP.GT.AND P4, PT, R4, 0x4, PT ;  /* 0x000000040400780c */ /* 0x000fd20003f84270 */
[----:B------:R-:W3:Y:S04]  /*1b650*/  @P6 LDG.E.U16 R17, desc[UR16][R14.64] ;  /* 0x000000100e116981 */ /* 0x000ee8000c1e1500 */
[----:B------:R-:W3:Y:S04]  /*1b660*/  @P6 LDG.E.U16 R8, desc[UR16][R46.64] ;  /* 0x000000102e086981 */ /* 0x000ee8000c1e1500 */
[----:B------:R-:W3:Y:S04]  /*1b670*/  @P6 LDG.E.U16 R9, desc[UR16][R34.64] ;  /* 0x0000001022096981 */ /* 0x000ee8000c1e1500 */
[----:B------:R-:W3:Y:S04]  /*1b680*/  @P6 LDG.E.U16 R74, desc[UR16][R6.64] ;  /* 0x00000010064a6981 */ /* 0x000ee8000c1e1500 */
[----:B------:R-:W3:Y:S04]  /*1b690*/  @P5 LDG.E.U16 R75, desc[UR16][R80.64] ;  /* 0x00000010504b5981 */ /* 0x000ee8000c1e1500 */
[----:B------:R-:W3:Y:S04]  /*1b6a0*/  @P5 LDG.E.U16 R20, desc[UR16][R28.64] ;  /* 0x000000101c145981 */ /* 0x000ee8000c1e1500 */
[----:B------:R-:W3:Y:S04]  /*1b6b0*/  @P5 LDG.E.U16 R21, desc[UR16][R24.64] ;  /* 0x0000001018155981 */ /* 0x000ee8000c1e1500 */
[----:B------:R-:W3:Y:S04]  /*1b6c0*/  @P5 LDG.E.U16 R12, desc[UR16][R18.64] ;  /* 0x00000010120c5981 */ /* 0x000ee8000c1e1500 */
[----:B------:R-:W3:Y:S01]  /*1b6d0*/  @P4 LDG.E.U16 R13, desc[UR16][R58.64] ;  /* 0x000000103a0d4981 */ /* 0x000ee2000c1e1500 */
[----:B------:R-:W-:-:S03]  /*1b6e0*/  ISETP.GT.AND P3, PT, R4, 0x5, PT ;  /* 0x000000050400780c */ /* 0x000fc60003f64270 */
[----:B------:R-:W3:Y:S04]  /*1b6f0*/  @P4 LDG.E.U16 R42, desc[UR16][R44.64] ;  /* 0x000000102c2a4981 */ /* 0x000ee8000c1e1500 */
[----:B------:R-:W-:Y:S04]  /*1b700*/  STL [R1+0xf2c], R82 ;  /* 0x000f2c5201007387 */ /* 0x000fe80000100800 */
[----:B------:R-:W-:Y:S04]  /*1b710*/  STL [R1+0x1074], R82 ;  /* 0x0010745201007387 */ /* 0x000fe80000100800 */
[----:B------:R-:W3:Y:S04]  /*1b720*/  @P4 LDG.E.U16 R43, desc[UR16][R90.64] ;  /* 0x000000105a2b4981 */ /* 0x000ee8000c1e1500 */
[----:B------:R-:W-:Y:S04]  /*1b730*/  STL [R1+0xf28], R83 ;  /* 0x000f285301007387 */ /* 0x000fe80000100800 */
[----:B------:R-:W-:Y:S04]  /*1b740*/  STL [R1+0x1078], R83 ;  /* 0x0010785301007387 */ /* 0x000fe80000100800 */
[----:B------:R-:W3:Y:S04]  /*1b750*/  LDL.LU.64 R10, [R1+0x1830] ;  /* 0x00183000010a7983 */ /* 0x000ee80000300a00 */
[----:B------:R-:W3:Y:S04]  /*1b760*/  @P4 LDG.E.U16 R68, desc[UR16][R52.64] ;  /* 0x0000001034444981 */ /* 0x000ee8000c1e1500 */
[----:B--2---:R0:W-:Y:S04]  /*1b770*/  @P2 STL [R1+0x9b0], R55 ;  /* 0x0009b03701002387 */ /* 0x0041e80000100800 */
[----:B------:R-:W2:Y:S04]  /*1b780*/  @P3 LDG.E.U16 R69, desc[UR16][R62.64] ;  /* 0x000000103e453981 */ /* 0x000ea8000c1e1500 */
[----:B------:R-:W2:Y:S04]  /*1b790*/  @P3 LDG.E.U16 R5, desc[UR16][R64.64] ;  /* 0x0000001040053981 */ /* 0x000ea8000c1e1500 */
[----:B0-----:R-:W2:Y:S04]  /*1b7a0*/  LDL.LU R55, [R1+0x1828] ;  /* 0x0018280001377983 */ /* 0x001ea80000300800 */
[----:B------:R-:W2:Y:S04]  /*1b7b0*/  LDL.LU.64 R48, [R1+0x1820] ;  /* 0x0018200001307983 */ /* 0x000ea80000300a00 */
[----:B------:R0:W-:Y:S04]  /*1b7c0*/  @P2 STL [R1+0x9a8], R32 ;  /* 0x0009a82001002387 */ /* 0x0001e80000100800 */
[----:B----4-:R-:W4:Y:S04]  /*1b7d0*/  @P3 LDG.E.U16 R0, desc[UR16][R30.64] ;  /* 0x000000101e003981 */ /* 0x010f28000c1e1500 */
[----:B0-----:R-:W2:Y:S04]  /*1b7e0*/  LDL.LU R32, [R1+0x1818] ;  /* 0x0018180001207983 */ /* 0x001ea80000300800 */
[----:B------:R-:W2:Y:S04]  /*1b7f0*/  LDL.LU.64 R72, [R1+0x1810] ;  /* 0x0018100001487983 */ /* 0x000ea80000300a00 */
[----:B------:R0:W-:Y:S04]  /*1b800*/  @P2 STL [R1+0x9a4], R33 ;  /* 0x0009a42101002387 */ /* 0x0001e80000100800 */
[----:B0-----:R-:W2:Y:S04]  /*1b810*/  LDL.LU R33, [R1+0x1808] ;  /* 0x0018080001217983 */ /* 0x001ea80000300800 */
[----:B------:R-:W2:Y:S04]  /*1b820*/  LDL.LU.64 R66, [R1+0x1800] ;  /* 0x0018000001427983 */ /* 0x000ea80000300a00 */
[----:B------:R0:W-:Y:S01]  /*1b830*/  @P2 STL [R1+0x9a0], R16 ;  /* 0x0009a01001002387 */ /* 0x0001e20000100800 */
[----:B------:R-:W-:-:S03]  /*1b840*/  ISETP.GT.AND P2, PT, R4, 0x6, PT ;  /* 0x000000060400780c */ /* 0x000fc60003f44270 */
[----:B0-----:R-:W2:Y:S10]  /*1b850*/  LDL.LU R16, [R1+0x17f8] ;  /* 0x0017f80001107983 */ /* 0x001eb40000300800 */
[----:B------:R-:W2:Y:S04]  /*1b860*/  @P2 LDG.E.U16 R88, desc[UR16][R70.64] ;  /* 0x0000001046582981 */ /* 0x000ea8000c1e1500 */
[----:B------:R-:W2:Y:S04]  /*1b870*/  @P2 LDG.E.U16 R87, desc[UR16][R2.64] ;  /* 0x0000001002572981 */ /* 0x000ea8000c1e1500 */
[----:B------:R-:W2:Y:S04]  /*1b880*/  LDL.LU.64 R14, [R1+0x17f0] ;  /* 0x0017f000010e7983 */ /* 0x000ea80000300a00 */
[----:B------:R-:W2:Y:S04]  /*1b890*/  @P2 LDG.E.U16 R86, desc[UR16][R36.64] ;  /* 0x0000001024562981 */ /* 0x000ea8000c1e1500 */
[----:B------:R-:W2:Y:S04]  /*1b8a0*/  @P2 LDG.E.U16 R93, desc[UR16][R26.64] ;  /* 0x000000101a5d2981 */ /* 0x000ea8000c1e1500 */
[----:B---3--:R-:W3:Y:S04]  /*1b8b0*/  @P3 LDG.E.U16 R92, desc[UR16][R40.64] ;  /* 0x00000010285c3981 */ /* 0x008ee8000c1e1500 */
[----:B------:R0:W-:Y:S04]  /*1b8c0*/  @P6 STL [R1+0x99c], R17 ;  /* 0x00099c1101006387 */ /* 0x0001e80000100800 */
[----:B0-----:R-:W3:Y:S04]  /*1b8d0*/  LDL.LU R17, [R1+0x17e8] ;  /* 0x0017e80001117983 */ /* 0x001ee80000300800 */
[----:B------:R-:W3:Y:S04]  /*1b8e0*/  LDL.LU.64 R46, [R1+0x17e0] ;  /* 0x0017e000012e7983 */ /* 0x000ee80000300a00 */
        /* <DEDUP_REMOVED lines=31> */
[----:B0-----:R-:W3:Y:S04]  /*1bae0*/  LDL R68, [R1+0xbbc] ;  /* 0x000bbc0001447983 */ /* 0x001ee80000100800 */
[----:B------:R-:W3:Y:S04]  /*1baf0*/  LDL.LU R62, [R1+0x1738] ;  /* 0x00173800013e7983 */ /* 0x000ee80000300800 */
[----:B------:R-:W3:Y:S04]  /*1bb00*/  LDL R63, [R1+0xbb8] ;  /* 0x000bb800013f7983 */ /* 0x000ee80000100800 */
[----:B------:R-:W3:Y:S04]  /*1bb10*/  LDL R65, [R1+0xbb4] ;  /* 0x000bb40001417983 */ /* 0x000ee80000100800 */
[----:B------:R-:W3:Y:S04]  /*1bb20*/  LDL R30, [R1+0xbb0] ;  /* 0x000bb000011e7983 */ /* 0x000ee80000100800 */
[----:B------:R-:W3:Y:S04]  /*1bb30*/  LDL.LU.64 R40, [R1+0x1730] ;  /* 0x0017300001287983 */ /* 0x000ee80000300a00 */
[----:B--2---:R0:W-:Y:S04]  /*1bb40*/  @P3 STL [R1+0x968], R5 ;  /* 0x0009680501003387 */ /* 0x0041e80000100800 */
[----:B0-----:R-:W2:Y:S04]  /*1bb50*/  LDL R5, [R1+0x94c] ;  /* 0x00094c0001057983 */ /* 0x001ea80000100800 */
[----:B------:R0:W-:Y:S04]  /*1bb60*/  @P3 STL [R1+0x96c], R69 ;  /* 0x00096c4501003387 */ /* 0x0001e80000100800 */
[----:B0-----:R-:W2:Y:S04]  /*1bb70*/  LDL R69, [R1+0x948] ;  /* 0x0009480001457983 */ /* 0x001ea80000100800 */
[----:B----4-:R0:W-:Y:S04]  /*1bb80*/  @P3 STL [R1+0x964], R0 ;  /* 0x0009640001003387 */ /* 0x0101e80000100800 */
[----:B0-----:R-:W4:Y:S04]  /*1bb90*/  LDL R0, [R1+0x944] ;  /* 0x0009440001007983 */ /* 0x001f280000100800 */
[----:B---3--:R0:W-:Y:S04]  /*1bba0*/  @P3 STL [R1+0x960], R92 ;  /* 0x0009605c01003387 */ /* 0x0081e80000100800 */
[----:B0-----:R-:W3:Y:S04]  /*1bbb0*/  LDL R92, [R1+0x940] ;  /* 0x00094000015c7983 */ /* 0x001ee80000100800 */
[----:B------:R-:W-:Y:S04]  /*1bbc0*/  STL [R1+0x107c], R88 ;  /* 0x00107c5801007387 */ /* 0x000fe80000100800 */
[----:B------:R-:W3:Y:S04]  /*1bbd0*/  LDL R2, [R1+0x93c] ;  /* 0x00093c0001027983 */ /* 0x000ee80000100800 */
[----:B------:R-:W-:Y:S04]  /*1bbe0*/  STL [R1+0x1080], R87 ;  /* 0x0010805701007387 */ /* 0x000fe80000100800 */
[----:B------:R-:W3:Y:S01]  /*1bbf0*/  LDL R3, [R1+0x938] ;  /* 0x0009380001037983 */ /* 0x000ee20000100800 */
[----:B------:R-:W-:-:S02]  /*1bc00*/  ISETP.GT.AND P6, PT, R4, 0x7, PT ;  /* 0x000000070400780c */ /* 0x000fc40003fc4270 */
[C---:B------:R-:W-:Y:S02]  /*1bc10*/  ISETP.GT.AND P5, PT, R4.reuse, 0x8, PT ;  /* 0x000000080400780c */ /* 0x040fe40003fa4270 */
[----:B------:R-:W-:-:S09]  /*1bc20*/  ISETP.GT.AND P4, PT, R4, 0x9, PT ;  /* 0x000000090400780c */ /* 0x000fd20003f84270 */
[----:B------:R-:W3:Y:S04]  /*1bc30*/  @P6 LDG.E.U16 R68, desc[UR16][R50.64] ;  /* 0x0000001032446981 */ /* 0x000ee8000c1e1500 */
[----:B------:R-:W3:Y:S04]  /*1bc40*/  @P6 LDG.E.U16 R63, desc[UR16][R38.64] ;  /* 0x00000010263f6981 */ /* 0x000ee8000c1e1500 */
[----:B------:R-:W3:Y:S04]  /*1bc50*/  @P6 LDG.E.U16 R65, desc[UR16][R60.64] ;  /* 0x000000103c416981 */ /* 0x000ee8000c1e1500 */
[----:B------:R-:W3:Y:S04]  /*1bc60*/  @P6 LDG.E.U16 R30, desc[UR16][R78.64] ;  /* 0x000000104e1e6981 */ /* 0x000ee8000c1e1500 */
[----:B--2---:R-:W2:Y:S04]  /*1bc70*/  @P5 LDG.E.U16 R5, desc[UR16][R76.64] ;  /* 0x000000104c055981 */ /* 0x004ea8000c1e1500 */
[----:B------:R-:W2:Y:S04]  /*1bc80*/  @P5 LDG.E.U16 R69, desc[UR16][R56.64] ;  /* 0x0000001038455981 */ /* 0x000ea8000c1e1500 */
[----:B----4-:R-:W4:Y:S04]  /*1bc90*/  @P5 LDG.E.U16 R0, desc[UR16][R22.64] ;  /* 0x0000001016005981 */ /* 0x010f28000c1e1500 */
[----:B---3--:R-:W3:Y:S04]  /*1bca0*/  @P5 LDG.E.U16 R92, desc[UR16][R10.64] ;  /* 0x000000100a5c5981 */ /* 0x008ee8000c1e1500 */
[----:B------:R-:W-:Y:S04]  /*1bcb0*/  STL [R1+0x1084], R86 ;  /* 0x0010845601007387 */ /* 0x000fe80000100800 */
[----:B------:R-:W4:Y:S04]  /*1bcc0*/  LDL R70, [R1+0x934] ;  /* 0x0009340001467983 */ /* 0x000f280000100800 */
[----:B------:R-:W4:Y:S04]  /*1bcd0*/  LDL R71, [R1+0x930] ;  /* 0x0009300001477983 */ /* 0x000f280000100800 */
[----:B------:R-:W4:Y:S04]  /*1bce0*/  @P4 LDG.E.U16 R3, desc[UR16][R48.64] ;  /* 0x0000001030034981 */ /* 0x000f28000c1e1500 */
[----:B------:R-:W4:Y:S04]  /*1bcf0*/  LDL R26, [R1+0x92c] ;  /* 0x00092c00011a7983 */ /* 0x000f280000100800 */
[----:B------:R-:W4:Y:S04]  /*1bd00*/  LDL R27, [R1+0x928] ;  /* 0x00092800011b7983 */ /* 0x000f280000100800 */
[----:B------:R-:W4:Y:S04]  /*1bd10*/  LDL R36, [R1+0x924] ;  /* 0x0009240001247983 */ /* 0x000f280000100800 */
[----:B------:R-:W4:Y:S04]  /*1bd20*/  LDL R37, [R1+0x920] ;  /* 0x0009200001257983 */ /* 0x000f280000100800 */
[----:B------:R0:W-:Y:S04]  /*1bd30*/  STL [R1+0x1088], R93 ;  /* 0x0010885d01007387 */ /* 0x0001e80000100800 */
[----:B------:R-:W4:Y:S04]  /*1bd40*/  LDL.LU.64 R50, [R1+0x1728] ;  /* 0x0017280001327983 */ /* 0x000f280000300a00 */
[----:B------:R-:W4:Y:S04]  /*1bd50*/  LDL R64, [R1+0x91c] ;  /* 0x00091c0001407983 */ /* 0x000f280000100800 */
[----:B0-----:R-:W4:Y:S04]  /*1bd60*/  LDL R93, [R1+0x918] ;  /* 0x00091800015d7983 */ /* 0x001f280000100800 */
[----:B------:R-:W4:Y:S04]  /*1bd70*/  LDL R31, [R1+0x914] ;  /* 0x00091400011f7983 */ /* 0x000f280000100800 */
[----:B------:R-:W4:Y:S04]  /*1bd80*/  @P4 LDG.E.U16 R2, desc[UR16][R54.64] ;  /* 0x0000001036024981 */ /* 0x000f28000c1e1500 */
[----:B------:R0:W-:Y:S04]  /*1bd90*/  @P6 STL [R1+0xbbc], R68 ;  /* 0x000bbc4401006387 */ /* 0x0001e80000100800 */
[----:B0-----:R-:W4:Y:S04]  /*1bda0*/  LDL R68, [R1+0x910] ;  /* 0x0009100001447983 */ /* 0x001f280000100800 */
[----:B------:R-:W4:Y:S04]  /*1bdb0*/  LDL.LU.64 R38, [R1+0x1720] ;  /* 0x0017200001267983 */ /* 0x000f280000300a00 */
[----:B------:R0:W-:Y:S04]  /*1bdc0*/  @P6 STL [R1+0xbb8], R63 ;  /* 0x000bb83f01006387 */ /* 0x0001e80000100800 */
[----:B0-----:R-:W4:Y:S04]  /*1bdd0*/  LDL.LU R63, [R1+0x1718] ;  /* 0x00171800013f7983 */ /* 0x001f280000300800 */
[----:B------:R-:W4:Y:S04]  /*1bde0*/  LDL.LU.64 R60, [R1+0x1710] ;  /* 0x00171000013c7983 */ /* 0x000f280000300a00 */
[----:B------:R-:W4:Y:S04]  /*1bdf0*/  LDL.LU.64 R78, [R1+0x1708] ;  /* 0x00170800014e7983 */ /* 0x000f280000300a00 */
[----:B------:R-:W-:Y:S04]  /*1be00*/  @P6 STL [R1+0xbb0], R30 ;  /* 0x000bb01e01006387 */ /* 0x000fe80000100800 */
[----:B------:R-:W-:Y:S04]  /*1be10*/  @P6 STL [R1+0xbb4], R65 ;  /* 0x000bb44101006387 */ /* 0x000fe80000100800 */
[----:B------:R-:W4:Y:S04]  /*1be20*/  LDL.LU.64 R76, [R1+0x1700] ;  /* 0x00170000014c7983 */ /* 0x000f280000300a00 */
[----:B--2---:R0:W-:Y:S04]  /*1be30*/  @P5 STL [R1+0x94c], R5 ;  /* 0x00094c0501005387 */ /* 0x0041e80000100800 */
[----:B0-----:R-:W2:Y:S04]  /*1be40*/  LDL R5, [R1+0x90c] ;  /* 0x00090c0001057983 */ /* 0x001ea80000100800 */
[----:B------:R-:W2:Y:S04]  /*1be50*/  LDL.LU.64 R56, [R1+0x16f8] ;  /* 0x0016f80001387983 */ /* 0x000ea80000300a00 */
[----:B------:R-:W2:Y:S04]  /*1be60*/  LDL.LU.64 R22, [R1+0x16f0] ;  /* 0x0016f00001167983 */ /* 0x000ea80000300a00 */
[----:B------:R-:W2:Y:S04]  /*1be70*/  LDL.LU.64 R10, [R1+0x16e8] ;  /* 0x0016e800010a7983 */ /* 0x000ea80000300a00 */
[----:B------:R-:W2:Y:S04]  /*1be80*/  LDL R65, [R1+0x908] ;  /* 0x0009080001417983 */ /* 0x000ea80000100800 */
[----:B------:R-:W2:Y:S04]  /*1be90*/  LDL R30, [R1+0x904] ;  /* 0x00090400011e7983 */ /* 0x000ea80000100800 */
[----:B---3--:R0:W-:Y:S01]  /*1bea0*/  @P5 STL [R1+0x940], R92 ;  /* 0x0009405c01005387 */ /* 0x0081e20000100800 */
[----:B------:R-:W-:-:S03]  /*1beb0*/  ISETP.GT.AND P3, PT, R4, 0xa, PT ;  /* 0x0000000a0400780c */ /* 0x000fc60003f64270 */
[----:B----4-:R-:W3:Y:S01]  /*1bec0*/  @P4 LDG.E.U16 R70, desc[UR16][R72.64] ;  /* 0x0000001048464981 */ /* 0x010ee2000c1e1500 */
[----:B------:R-:W-:-:S03]  /*1bed0*/  ISETP.GT.AND P2, PT, R4, 0xb, PT ;  /* 0x0000000b0400780c */ /* 0x000fc60003f44270 */
[----:B------:R-:W4:Y:S04]  /*1bee0*/  @P4 LDG.E.U16 R71, desc[UR16][R32.64] ;  /* 0x0000001020474981 */ /* 0x000f28000c1e1500 */
[----:B0-----:R-:W3:Y:S04]  /*1bef0*/  LDL R92, [R1+0x900] ;  /* 0x00090000015c7983 */ /* 0x001ee80000100800 */
[----:B------:R0:W-:Y:S04]  /*1bf00*/  @P5 STL [R1+0x944], R0 ;  /* 0x0009440001005387 */ /* 0x0001e80000100800 */
[----:B------:R-:W-:Y:S04]  /*1bf10*/  @P5 STL [R1+0x948], R69 ;  /* 0x0009484501005387 */ /* 0x000fe80000100800 */
[----:B------:R-:W4:Y:S04]  /*1bf20*/  LDL.LU.64 R54, [R1+0x16e0] ;  /* 0x0016e00001367983 */ /* 0x000f280000300a00 */
[----:B0-----:R-:W4:Y:S04]  /*1bf30*/  LDL R0, [R1+0x8fc] ;  /* 0x0008fc0001007983 */ /* 0x001f280000100800 */
[----:B------:R-:W4:Y:S04]  /*1bf40*/  LDL.LU.64 R48, [R1+0x16d8] ;  /* 0x0016d80001307983 */ /* 0x000f280000300a00 */
[----:B------:R0:W-:Y:S04]  /*1bf50*/  @P4 STL [R1+0x938], R3 ;  /* 0x0009380301004387 */ /* 0x0001e80000100800 */
[----:B------:R-:W4:Y:S04]  /*1bf60*/  @P3 LDG.E.U16 R26, desc[UR16][R66.64] ;  /* 0x00000010421a3981 */ /* 0x000f28000c1e1500 */
[----:B------:R-:W4:Y:S04]  /*1bf70*/  @P3 LDG.E.U16 R27, desc[UR16][R14.64] ;  /* 0x000000100e1b3981 */ /* 0x000f28000c1e1500 */
[----:B0-----:R-:W4:Y:S01]  /*1bf80*/  LDL R3, [R1+0x8f8] ;  /* 0x0008f80001037983 */ /* 0x001f220000100800 */
[----:B------:R-:W-:-:S03]  /*1bf90*/  ISETP.GT.AND P6, PT, R4, 0xc, PT ;  /* 0x0000000c0400780c */ /* 0x000fc60003fc4270 */
[----:B------:R-:W4:Y:S04]  /*1bfa0*/  @P3 LDG.E.U16 R36, desc[UR16][R16.64] ;  /* 0x0000001010243981 */ /* 0x000f28000c1e1500 */
[----:B------:R-:W4:Y:S04]  /*1bfb0*/  @P3 LDG.E.U16 R37, desc[UR16][R46.64] ;  /* 0x000000102e253981 */ /* 0x000f28000c1e1500 */
[----:B------:R-:W4:Y:S01]  /*1bfc0*/  @P2 LDG.E.U16 R64, desc[UR16][R34.64] ;  /* 0x0000001022402981 */ /* 0x000f22000c1e1500 */
[----:B------:R-:W-:-:S03]  /*1bfd0*/  ISETP.GT.AND P5, PT, R4, 0xd, PT ;  /* 0x0000000d0400780c */ /* 0x000fc60003fa4270 */
[----:B------:R-:W4:Y:S04]  /*1bfe0*/  @P2 LDG.E.U16 R93, desc[UR16][R8.64] ;  /* 0x00000010085d2981 */ /* 0x000f28000c1e1500 */
[----:B------:R-:W4:Y:S04]  /*1bff0*/  @P2 LDG.E.U16 R31, desc[UR16][R6.64] ;  /* 0x00000010061f2981 */ /* 0x000f28000c1e1500 */
[----:B------:R-:W4:Y:S04]  /*1c000*/  LDL R69, [R1+0x8f4] ;  /* 0x0008f40001457983 */ /* 0x000f280000100800 */
[----:B------:R0:W-:Y:S04]  /*1c010*/  @P4 STL [R1+0x93c], R2 ;  /* 0x00093c0201004387 */ /* 0x0001e80000100800 */
[----:B0-----:R-:W4:Y:S04]  /*1c020*/  LDL R2, [R1+0x8f0] ;  /* 0x0008f00001027983 */ /* 0x001f280000100800 */
[----:B------:R-:W4:Y:S04]  /*1c030*/  LDL.LU.64 R72, [R1+0x16d0] ;  /* 0x0016d00001487983 */ /* 0x000f280000300a00 */
[----:B------:R-:W4:Y:S04]  /*1c040*/  @P2 LDG.E.U16 R68, desc[UR16][R80.64] ;  /* 0x0000001050442981 */ /* 0x000f28000c1e1500 */
[----:B--2---:R-:W2:Y:S04]  /*1c050*/  @P6 LDG.E.U16 R5, desc[UR16][R74.64] ;  /* 0x000000104a056981 */ /* 0x004ea8000c1e1500 */
[----:B------:R-:W2:Y:S04]  /*1c060*/  @P6 LDG.E.U16 R65, desc[UR16][R28.64] ;  /* 0x000000101c416981 */ /* 0x000ea8000c1e1500 */
[----:B------:R-:W2:Y:S04]  /*1c070*/  @P6 LDG.E.U16 R30, desc[UR16][R24.64] ;  /* 0x00000010181e6981 */ /* 0x000ea8000c1e1500 */
[----:B---3--:R-:W3:Y:S04]  /*1c080*/  @P6 LDG.E.U16 R92, desc[UR16][R20.64] ;  /* 0x00000010145c6981 */ /* 0x008ee8000c1e1500 */
[----:B----4-:R-:W4:Y:S04]  /*1c090*/  @P5 LDG.E.U16 R0, desc[UR16][R18.64] ;  /* 0x0000001012005981 */ /* 0x010f28000c1e1500 */
[----:B------:R-:W4:Y:S04]  /*1c0a0*/  @P5 LDG.E.U16 R3, desc[UR16][R58.64] ;  /* 0x000000103a035981 */ /* 0x000f28000c1e1500 */
[----:B------:R0:W-:Y:S04]  /*1c0b0*/  @P4 STL [R1+0x934], R70 ;  /* 0x0009344601004387 */ /* 0x0001e80000100800 */
[----:B0-----:R-:W4:Y:S04]  /*1c0c0*/  LDL.LU R70, [R1+0x16c8] ;  /* 0x0016c80001467983 */ /* 0x001f280000300800 */
[----:B------:R-:W4:Y:S04]  /*1c0d0*/  LDL.LU.64 R32, [R1+0x16c0] ;  /* 0x0016c00001207983 */ /* 0x000f280000300a00 */
[----:B------:R0:W-:Y:S04]  /*1c0e0*/  @P4 STL [R1+0x930], R71 ;  /* 0x0009304701004387 */ /* 0x0001e80000100800 */
[----:B------:R-:W4:Y:S04]  /*1c0f0*/  @P5 LDG.E.U16 R69, desc[UR16][R12.64] ;  /* 0x000000100c455981 */ /* 0x000f28000c1e1500 */
[----:B0-----:R-:W4:Y:S04]  /*1c100*/  LDL.LU R71, [R1+0x16b8] ;  /* 0x0016b80001477983 */ /* 0x001f280000300800 */
[----:B------:R-:W4:Y:S04]  /*1c110*/  LDL.LU.64 R66, [R1+0x16b0] ;  /* 0x0016b00001427983 */ /* 0x000f280000300a00 */
[----:B------:R0:W-:Y:S04]  /*1c120*/  @P3 STL [R1+0x92c], R26 ;  /* 0x00092c1a01003387 */ /* 0x0001e80000100800 */
[----:B------:R-:W4:Y:S04]  /*1c130*/  @P5 LDG.E.U16 R2, desc[UR16][R44.64] ;  /* 0x000000102c025981 */ /* 0x000f28000c1e1500 */
[----:B0-----:R-:W4:Y:S04]  /*1c140*/  LDL.LU R26, [R1+0x16a8] ;  /* 0x0016a800011a7983 */ /* 0x001f280000300800 */
[----:B------:R-:W4:Y:S04]  /*1c150*/  LDL.LU.64 R14, [R1+0x16a0] ;  /* 0x0016a000010e7983 */ /* 0x000f280000300a00 */
[----:B------:R0:W-:Y:S04]  /*1c160*/  @P3 STL [R1+0x928], R27 ;  /* 0x0009281b01003387 */ /* 0x0001e80000100800 */
        /* <DEDUP_REMOVED lines=11> */
[----:B------:R-:W4:Y:S04]  /*1c220*/  LDL.LU.64 R6, [R1+0x1658] ;  /* 0x0016580001067983 */ /* 0x000f280000300a00 */
[----:B------:R0:W-:Y:S04]  /*1c230*/  @P2 STL [R1+0x910], R68 ;  /* 0x0009104401002387 */ /* 0x0001e80000100800 */
[----:B0-----:R-:W4:Y:S04]  /*1c240*/  LDL R68, [R1+0xbac] ;  /* 0x000bac0001447983 */ /* 0x001f280000100800 */
[----:B------:R0:W-:Y:S04]  /*1c250*/  @P2 STL [R1+0x918], R93 ;  /* 0x0009185d01002387 */ /* 0x0001e80000100800 */
[----:B0-----:R-:W4:Y:S04]  /*1c260*/  LDL R93, [R1+0xba8] ;  /* 0x000ba800015d7983 */ /* 0x001f280000100800 */
[----:B------:R0:W-:Y:S04]  /*1c270*/  @P2 STL [R1+0x914], R31 ;  /* 0x0009141f01002387 */ /* 0x0001e80000100800 */
[----:B------:R-:W4:Y:S04]  /*1c280*/  LDL R81, [R1+0xba0] ;  /* 0x000ba00001517983 */ /* 0x000f280000100800 */
[----:B------:R-:W4:Y:S04]  /*1c290*/  LDL R80, [R1+0x8e4] ;  /* 0x0008e40001507983 */ /* 0x000f280000100800 */
[----:B0-----:R-:W4:Y:S04]  /*1c2a0*/  LDL R31, [R1+0xba4] ;  /* 0x000ba400011f7983 */ /* 0x001f280000100800 */
[----:B------:R-:W4:Y:S04]  /*1c2b0*/  LDL R75, [R1+0x8e0] ;  /* 0x0008e000014b7983 */ /* 0x000f280000100800 */
[----:B------:R-:W4:Y:S04]  /*1c2c0*/  LDL R74, [R1+0x8dc] ;  /* 0x0008dc00014a7983 */ /* 0x000f280000100800 */
[----:B--2---:R0:W-:Y:S04]  /*1c2d0*/  @P6 STL [R1+0x90c], R5 ;  /* 0x00090c0501006387 */ /* 0x0041e80000100800 */
[----:B0-----:R-:W2:Y:S04]  /*1c2e0*/  LDL R5, [R1+0x8d8] ;  /* 0x0008d80001057983 */ /* 0x001ea80000100800 */
[----:B------:R-:W2:Y:S04]  /*1c2f0*/  LDL.LU.64 R28, [R1+0x1650] ;  /* 0x00165000011c7983 */ /* 0x000ea80000300a00 */
[----:B------:R0:W-:Y:S04]  /*1c300*/  @P6 STL [R1+0x908], R65 ;  /* 0x0009084101006387 */ /* 0x0001e80000100800 */
[----:B0-----:R-:W2:Y:S04]  /*1c310*/  LDL.LU R65, [R1+0x1648] ;  /* 0x0016480001417983 */ /* 0x001ea80000300800 */
[----:B------:R-:W2:Y:S04]  /*1c320*/  LDL.LU.64 R24, [R1+0x1640] ;  /* 0x0016400001187983 */ /* 0x000ea80000300a00 */
[----:B------:R0:W-:Y:S04]  /*1c330*/  @P6 STL [R1+0x904], R30 ;  /* 0x0009041e01006387 */ /* 0x0001e80000100800 */
[----:B0-----:R-:W2:Y:S04]  /*1c340*/  LDL.LU R30, [R1+0x1638] ;  /* 0x00163800011e7983 */ /* 0x001ea80000300800 */
[----:B------:R-:W2:Y:S04]  /*1c350*/  LDL.LU.64 R20, [R1+0x1630] ;  /* 0x0016300001147983 */ /* 0x000ea80000300a00 */
[----:B---3--:R0:W-:Y:S04]  /*1c360*/  @P6 STL [R1+0x900], R92 ;  /* 0x0009005c01006387 */ /* 0x0081e80000100800 */
[----:B0-----:R-:W3:Y:S04]  /*1c370*/  LDL.LU R92, [R1+0x1628] ;  /* 0x00162800015c7983 */ /* 0x001ee80000300800 */
[----:B------:R-:W3:Y:S04]  /*1c380*/  LDL.LU.64 R18, [R1+0x1620] ;  /* 0x0016200001127983 */ /* 0x000ee80000300a00 */
[----:B----4-:R0:W-:Y:S04]  /*1c390*/  @P5 STL [R1+0x8fc], R0 ;  /* 0x0008fc0001005387 */ /* 0x0101e80000100800 */
[----:B0-----:R-:W4:Y:S04]  /*1c3a0*/  LDL R0, [R1+0x8d4] ;  /* 0x0008d40001007983 */ /* 0x001f280000100800 */
[----:B------:R-:W4:Y:S04]  /*1c3b0*/  LDL.LU.64 R58, [R1+0x1618] ;  /* 0x00161800013a7983 */ /* 0x000f280000300a00 */
[----:B------:R0:W-:Y:S04]  /*1c3c0*/  @P5 STL [R1+0x8f8], R3 ;  /* 0x0008f80301005387 */ /* 0x0001e80000100800 */
[----:B0-----:R-:W4:Y:S01]  /*1c3d0*/  LDL.LU R3, [R1+0x1610] ;  /* 0x0016100001037983 */ /* 0x001f220000300800 */
[----:B------:R-:W-:-:S03]  /*1c3e0*/  ISETP.GT.AND P4, PT, R4, 0xe, PT ;  /* 0x0000000e0400780c */ /* 0x000fc60003f84270 */
[----:B------:R-:W4:Y:S04]  /*1c3f0*/  LDL.LU.64 R12, [R1+0x1608] ;  /* 0x00160800010c7983 */ /* 0x000f280000300a00 */
[----:B------:R-:W4:Y:S04]  /*1c400*/  LDL.LU.64 R44, [R1+0x1600] ;  /* 0x00160000012c7983 */ /* 0x000f280000300a00 */
[----:B------:R0:W-:Y:S04]  /*1c410*/  @P5 STL [R1+0x8f0], R2 ;  /* 0x0008f00201005387 */ /* 0x0001e80000100800 */
[----:B------:R1:W-:Y:S01]  /*1c420*/  @P5 STL [R1+0x8f4], R69 ;  /* 0x0008f44501005387 */ /* 0x0003e20000100800 */
[----:B------:R-:W-:-:S02]  /*1c430*/  ISETP.GT.AND P3, PT, R4, 0xf, PT ;  /* 0x0000000f0400780c */ /* 0x000fc40003f64270 */
[C---:B------:R-:W-:Y:S02]  /*1c440*/  ISETP.GT.AND P2, PT, R4.reuse, 0x10, PT ;  /* 0x000000100400780c */ /* 0x040fe40003f44270 */
[----:B------:R-:W-:-:S09]  /*1c450*/  ISETP.GT.AND P6, PT, R4, 0x11, PT ;  /* 0x000000110400780c */ /* 0x000fd20003fc4270 */
[----:B------:R-:W4:Y:S04]  /*1c460*/  @P3 LDG.E.U16 R68, desc[UR16][R50.64] ;  /* 0x0000001032443981 */ /* 0x000f28000c1e1500 */
[----:B------:R-:W4:Y:S04]  /*1c470*/  @P3 LDG.E.U16 R93, desc[UR16][R38.64] ;  /* 0x00000010265d3981 */ /* 0x000f28000c1e1500 */
[----:B------:R-:W4:Y:S04]  /*1c480*/  @P3 LDG.E.U16 R81, desc[UR16][R60.64] ;  /* 0x000000103c513981 */ /* 0x000f28000c1e1500 */
[----:B------:R-:W4:Y:S04]  /*1c490*/  @P2 LDG.E.U16 R80, desc[UR16][R78.64] ;  /* 0x000000104e502981 */ /* 0x000f28000c1e1500 */
[----:B------:R-:W4:Y:S04]  /*1c4a0*/  @P3 LDG.E.U16 R31, desc[UR16][R62.64] ;  /* 0x000000103e1f3981 */ /* 0x000f28000c1e1500 */
[----:B------:R-:W4:Y:S04]  /*1c4b0*/  @P2 LDG.E.U16 R75, desc[UR16][R76.64] ;  /* 0x000000104c4b2981 */ /* 0x000f28000c1e1500 */
[----:B------:R-:W4:Y:S04]  /*1c4c0*/  @P2 LDG.E.U16 R74, desc[UR16][R56.64] ;  /* 0x00000010384a2981 */ /* 0x000f28000c1e1500 */
[----:B--2---:R-:W2:Y:S04]  /*1c4d0*/  @P2 LDG.E.U16 R5, desc[UR16][R22.64] ;  /* 0x0000001016052981 */ /* 0x004ea8000c1e1500 */
[----:B---3--:R-:W3:Y:S04]  /*1c4e0*/  @P4 LDG.E.U16 R92, desc[UR16][R40.64] ;  /* 0x00000010285c4981 */ /* 0x008ee8000c1e1500 */
[----:B----4-:R-:W4:Y:S04]  /*1c4f0*/  @P6 LDG.E.U16 R0, desc[UR16][R10.64] ;  /* 0x000000100a006981 */ /* 0x010f28000c1e1500 */
[----:B------:R-:W2:Y:S04]  /*1c500*/  @P4 LDG.E.U16 R3, desc[UR16][R90.64] ;  /* 0x000000105a034981 */ /* 0x000ea8000c1e1500 */
[----:B------:R-:W2:Y:S04]  /*1c510*/  LDL.LU.64 R90, [R1+0x15f8] ;  /* 0x0015f800015a7983 */ /* 0x000ea80000300a00 */
[----:B--2---:R-:W2:Y:S04]  /*1c520*/  @P4 LDG.E.U16 R90, desc[UR16][R42.64] ;  /* 0x000000102a5a4981 */ /* 0x004ea8000c1e1500 */
[----:B------:R-:W-:Y:S04]  /*1c530*/  STL [R1+0x108c], R3 ;  /* 0x00108c0301007387 */ /* 0x000fe80000100800 */
[----:B------:R-:W3:Y:S04]  /*1c540*/  @P4 LDG.E.U16 R91, desc[UR16][R52.64] ;  /* 0x00000010345b4981 */ /* 0x000ee8000c1e1500 */
[----:B------:R-:W3:Y:S04]  /*1c550*/  LDL.LU.64 R42, [R1+0x15f0] ;  /* 0x0015f000012a7983 */ /* 0x000ee80000300a00 */
[----:B--2---:R-:W-:Y:S04]  /*1c560*/  STL [R1+0x1090], R90 ;  /* 0x0010905a01007387 */ /* 0x004fe80000100800 */
[----:B------:R-:W2:Y:S04]  /*1c570*/  LDL.LU.64 R52, [R1+0x15e8] ;  /* 0x0015e80001347983 */ /* 0x000ea80000300a00 */
[----:B0-----:R-:W2:Y:S04]  /*1c580*/  LDL R2, [R1+0x8d0] ;  /* 0x0008d00001027983 */ /* 0x001ea80000100800 */
[----:B---3--:R-:W-:Y:S04]  /*1c590*/  STL [R1+0x1094], R91 ;  /* 0x0010945b01007387 */ /* 0x008fe80000100800 */
[----:B------:R-:W3:Y:S04]  /*1c5a0*/  LDL.LU.64 R40, [R1+0x15e0] ;  /* 0x0015e00001287983 */ /* 0x000ee80000300a00 */
[----:B-1----:R-:W3:Y:S04]  /*1c5b0*/  LDL R69, [R1+0x8cc] ;  /* 0x0008cc0001457983 */ /* 0x002ee80000100800 */
[----:B------:R-:W-:Y:S04]  /*1c5c0*/  STL [R1+0x1098], R92 ;  /* 0x0010985c01007387 */ /* 0x000fe80000100800 */
[----:B------:R-:W3:Y:S04]  /*1c5d0*/  LDL.LU.64 R50, [R1+0x15d8] ;  /* 0x0015d80001327983 */ /* 0x000ee80000300a00 */
[----:B------:R0:W-:Y:S04]  /*1c5e0*/  @P3 STL [R1+0xbac], R68 ;  /* 0x000bac4401003387 */ /* 0x0001e80000100800 */
[----:B0-----:R-:W4:Y:S04]  /*1c5f0*/  LDL R68, [R1+0x8c8] ;  /* 0x0008c80001447983 */ /* 0x001f280000100800 */
[----:B------:R-:W4:Y:S04]  /*1c600*/  LDL.LU.64 R38, [R1+0x15d0] ;  /* 0x0015d00001267983 */ /* 0x000f280000300a00 */
[----:B------:R-:W4:Y:S04]  /*1c610*/  LDL.LU.64 R62, [R1+0x15c8] ;  /* 0x0015c800013e7983 */ /* 0x000f280000300a00 */
[----:B------:R-:W4:Y:S04]  /*1c620*/  LDL.LU.64 R60, [R1+0x15c0] ;  /* 0x0015c000013c7983 */ /* 0x000f280000300a00 */
[----:B--2---:R-:W2:Y:S04]  /*1c630*/  @P6 LDG.E.U16 R2, desc[UR16][R54.64] ;  /* 0x0000001036026981 */ /* 0x004ea8000c1e1500 */
[----:B------:R-:W-:Y:S04]  /*1c640*/  @P3 STL [R1+0xba0], R81 ;  /* 0x000ba05101003387 */ /* 0x000fe80000100800 */
[----:B------:R0:W-:Y:S04]  /*1c650*/  @P3 STL [R1+0xba4], R31 ;  /* 0x000ba41f01003387 */ /* 0x0001e80000100800 */
[----:B------:R-:W-:Y:S04]  /*1c660*/  @P3 STL [R1+0xba8], R93 ;  /* 0x000ba85d01003387 */ /* 0x000fe80000100800 */
[----:B------:R-:W2:Y:S04]  /*1c670*/  LDL R22, [R1+0x8c0] ;  /* 0x0008c00001167983 */ /* 0x000ea80000100800 */
[----:B0-----:R-:W2:Y:S04]  /*1c680*/  LDL R31, [R1+0x8c4] ;  /* 0x0008c400011f7983 */ /* 0x001ea80000100800 */
[----:B------:R-:W2:Y:S04]  /*1c690*/  LDL R23, [R1+0x8bc] ;  /* 0x0008bc0001177983 */ /* 0x000ea80000100800 */
[----:B------:R0:W-:Y:S04]  /*1c6a0*/  @P2 STL [R1+0x8d8], R5 ;  /* 0x0008d80501002387 */ /* 0x0001e80000100800 */
[----:B---3--:R-:W3:Y:S01]  /*1c6b0*/  @P6 LDG.E.U16 R69, desc[UR16][R48.64] ;  /* 0x0000001030456981 */ /* 0x008ee2000c1e1500 */
[----:B------:R-:W-:-:S03]  /*1c6c0*/  ISETP.GT.AND P5, PT, R4, 0x12, PT ;  /* 0x000000120400780c */ /* 0x000fc60003fa4270 */
[----:B----4-:R-:W4:Y:S04]  /*1c6d0*/  @P6 LDG.E.U16 R68, desc[UR16][R72.64] ;  /* 0x0000001048446981 */ /* 0x010f28000c1e1500 */
[----:B0-----:R-:W3:Y:S04]  /*1c6e0*/  LDL R5, [R1+0x8b8] ;  /* 0x0008b80001057983 */ /* 0x001ee80000100800 */
[----:B------:R-:W-:Y:S04]  /*1c6f0*/  @P2 STL [R1+0x8dc], R74 ;  /* 0x0008dc4a01002387 */ /* 0x000fe80000100800 */
[----:B------:R-:W-:Y:S04]  /*1c700*/  @P2 STL [R1+0x8e0], R75 ;  /* 0x0008e04b01002387 */ /* 0x000fe80000100800 */
[----:B------:R0:W-:Y:S04]  /*1c710*/  @P2 STL [R1+0x8e4], R80 ;  /* 0x0008e45001002387 */ /* 0x0001e80000100800 */
[----:B------:R-:W4:Y:S04]  /*1c720*/  LDL R56, [R1+0x884] ;  /* 0x0008840001387983 */ /* 0x000f280000100800 */
[----:B------:R-:W4:Y:S04]  /*1c730*/  LDL R57, [R1+0x880] ;  /* 0x0008800001397983 */ /* 0x000f280000100800 */
[----:B------:R-:W4:Y:S04]  /*1c740*/  LDL R10, [R1+0x87c] ;  /* 0x00087c00010a7983 */ /* 0x000f280000100800 */
[----:B------:R1:W-:Y:S04]  /*1c750*/  @P6 STL [R1+0x8d4], R0 ;  /* 0x0008d40001006387 */ /* 0x0003e80000100800 */
[----:B------:R-:W4:Y:S04]  /*1c760*/  LDL.64 R78, [R1+0x310] ;  /* 0x00031000014e7983 */ /* 0x000f280000100a00 */
[----:B0-----:R-:W4:Y:S04]  /*1c770*/  LDL R80, [R1+0x824] ;  /* 0x0008240001507983 */ /* 0x001f280000100800 */
[----:B-1----:R-:W4:Y:S04]  /*1c780*/  LDL R0, [R1+0x878] ;  /* 0x0008780001007983 */ /* 0x002f280000100800 */
[----:B------:R-:W4:Y:S04]  /*1c790*/  LDL.64 R76, [R1+0x308] ;  /* 0x00030800014c7983 */ /* 0x000f280000100a00 */
[----:B------:R-:W4:Y:S04]  /*1c7a0*/  LDL R81, [R1+0x820] ;  /* 0x0008200001517983 */ /* 0x000f280000100800 */
[----:B------:R-:W4:Y:S04]  /*1c7b0*/  LDL R74, [R1+0x81c] ;  /* 0x00081c00014a7983 */ /* 0x000f280000100800 */
[----:B------:R-:W4:Y:S04]  /*1c7c0*/  LDL R75, [R1+0x818] ;  /* 0x00081800014b7983 */ /* 0x000f280000100800 */
[----:B------:R-:W4:Y:S04]  /*1c7d0*/  LDL.LU.64 R54, [R1+0x15b8] ;  /* 0x0015b80001367983 */ /* 0x000f280000300a00 */
[----:B------:R-:W4:Y:S04]  /*1c7e0*/  LDL R92, [R1+0x7c4] ;  /* 0x0007c400015c7983 */ /* 0x000f280000100800 */
[----:B------:R-:W4:Y:S04]  /*1c7f0*/  LDL R91, [R1+0x7c0] ;  /* 0x0007c000015b7983 */ /* 0x000f280000100800 */
[----:B--2---:R0:W-:Y:S04]  /*1c800*/  @P6 STL [R1+0x8d0], R2 ;  /* 0x0008d00201006387 */ /* 0x0041e80000100800 */
[----:B0-----:R-:W2:Y:S04]  /*1c810*/  LDL R2, [R1+0x7bc] ;  /* 0x0007bc0001027983 */ /* 0x001ea80000100800 */
[----:B------:R-:W2:Y:S01]  /*1c820*/  LDL.LU.64 R48, [R1+0x15b0] ;  /* 0x0015b00001307983 */ /* 0x000ea20000300a00 */
[----:B------:R-:W-:-:S03]  /*1c830*/  ISETP.GT.AND P3, PT, R4, 0x18, PT ;  /* 0x000000180400780c */ /* 0x000fc60003f64270 */
[----:B------:R-:W2:Y:S04]  /*1c840*/  @P5 LDG.E.U16 R22, desc[UR16][R70.64] ;  /* 0x0000001046165981 */ /* 0x000ea8000c1e1500 */
[----:B------:R-:W2:Y:S04]  /*1c850*/  @P5 LDG.E.U16 R31, desc[UR16][R32.64] ;  /* 0x00000010201f5981 */ /* 0x000ea8000c1e1500 */
[----:B------:R-:W2:Y:S04]  /*1c860*/  @P5 LDG.E.U16 R23, desc[UR16][R66.64] ;  /* 0x0000001042175981 */ /* 0x000ea8000c1e1500 */
[----:B---3--:R-:W3:Y:S01]  /*1c870*/  @P5 LDG.E.U16 R5, desc[UR16][R14.64] ;  /* 0x000000100e055981 */ /* 0x008ee2000c1e1500 */
[----:B------:R-:W-:-:S03]  /*1c880*/  ISETP.GT.AND P2, PT, R4, 0x20, PT ;  /* 0x000000200400780c */ /* 0x000fc60003f44270 */
[----:B------:R-:W3:Y:S04]  /*1c890*/  LDL R90, [R1+0x7b8] ;  /* 0x0007b800015a7983 */ /* 0x000ee80000100800 */
[----:B------:R-:W3:Y:S04]  /*1c8a0*/  LDL R3, [R1+0x764] ;  /* 0x0007640001037983 */ /* 0x000ee80000100800 */
[----:B------:R-:W3:Y:S04]  /*1c8b0*/  LDL R93, [R1+0x760] ;  /* 0x00076000015d7983 */ /* 0x000ee80000100800 */
[----:B----4-:R-:W4:Y:S04]  /*1c8c0*/  @P3 LDG.E.U16 R56, desc[UR16][R62.64] ;  /* 0x000000103e383981 */ /* 0x010f28000c1e1500 */
[----:B------:R-:W3:Y:S04]  /*1c8d0*/  @P3 LDG.E.U16 R57, desc[UR16][R60.64] ;  /* 0x000000103c393981 */ /* 0x000ee8000c1e1500 */
[----:B------:R-:W3:Y:S04]  /*1c8e0*/  LDL R11, [R1+0x75c] ;  /* 0x00075c00010b7983 */ /* 0x000ee80000100800 */
[----:B------:R-:W3:Y:S04]  /*1c8f0*/  LDL R72, [R1+0x758] ;  /* 0x0007580001487983 */ /* 0x000ee80000100800 */
[----:B------:R-:W3:Y:S04]  /*1c900*/  LDL R73, [R1+0x8b4] ;  /* 0x0008b40001497983 */ /* 0x000ee80000100800 */
[----:B------:R-:W3:Y:S04]  /*1c910*/  @P2 LDG.E.U16 R80, desc[UR16][R78.64] ;  /* 0x000000104e502981 */ /* 0x000ee8000c1e1500 */
[----:B------:R-:W3:Y:S04]  /*1c920*/  @P3 LDG.E.U16 R10, desc[UR16][R54.64] ;  /* 0x00000010360a3981 */ /* 0x000ee8000c1e1500 */
[----:B--2---:R-:W2:Y:S04]  /*1c930*/  @P3 LDG.E.U16 R0, desc[UR16][R48.64] ;  /* 0x0000001030003981 */ /* 0x004ea8000c1e1500 */
[----:B------:R0:W-:Y:S04]  /*1c940*/  @P6 STL [R1+0x8cc], R69 ;  /* 0x0008cc4501006387 */ /* 0x0001e80000100800 */
[----:B------:R-:W2:Y:S04]  /*1c950*/  @P2 LDG.E.U16 R81, desc[UR16][R76.64] ;  /* 0x000000104c512981 */ /* 0x000ea8000c1e1500 */
[----:B0-----:R-:W2:Y:S04]  /*1c960*/  LDL R69, [R1+0x8b0] ;  /* 0x0008b00001457983 */ /* 0x001ea80000100800 */
[----:B------:R0:W-:Y:S04]  /*1c970*/  @P6 STL [R1+0x8c8], R68 ;  /* 0x0008c84401006387 */ /* 0x0001e80000100800 */
        /* <DEDUP_REMOVED lines=12> */
[----:B0-----:R-:W3:Y:S04]  /*1ca40*/  LDL R5, [R1+0x700] ;  /* 0x0007000001057983 */ /* 0x001ee80000100800 */
[----:B------:R-:W3:Y:S04]  /*1ca50*/  LDL.LU.64 R62, [R1+0x1570] ;  /* 0x00157000013e7983 */ /* 0x000ee80000300a00 */
[----:B----4-:R0:W-:Y:S04]  /*1ca60*/  @P3 STL [R1+0x884], R56 ;  /* 0x0008843801003387 */ /* 0x0101e80000100800 */
[----:B0-----:R-:W4:Y:S04]  /*1ca70*/  LDL.LU R56, [R1+0x1568] ;  /* 0x0015680001387983 */ /* 0x001f280000300800 */
[----:B------:R-:W3:Y:S04]  /*1ca80*/  LDL.LU.64 R60, [R1+0x1560] ;  /* 0x00156000013c7983 */ /* 0x000ee80000300a00 */
[----:B------:R0:W-:Y:S04]  /*1ca90*/  @P3 STL [R1+0x880], R57 ;  /* 0x0008803901003387 */ /* 0x0001e80000100800 */
[----:B0-----:R-:W4:Y:S04]  /*1caa0*/  LDL.LU R57, [R1+0x1558] ;  /* 0x0015580001397983 */ /* 0x001f280000300800 */
[----:B------:R-:W3:Y:S04]  /*1cab0*/  LDL.LU.64 R54, [R1+0x1550] ;  /* 0x0015500001367983 */ /* 0x000ee80000300a00 */
[----:B------:R0:W-:Y:S04]  /*1cac0*/  @P3 STL [R1+0x87c], R10 ;  /* 0x00087c0a01003387 */ /* 0x0001e80000100800 */
[----:B0-----:R-:W3:Y:S04]  /*1cad0*/  LDL.LU R10, [R1+0x1548] ;  /* 0x00154800010a7983 */ /* 0x001ee80000300800 */
[----:B------:R-:W3:Y:S04]  /*1cae0*/  LDL.LU.64 R48, [R1+0x1540] ;  /* 0x0015400001307983 */ /* 0x000ee80000300a00 */
[----:B--2---:R0:W-:Y:S04]  /*1caf0*/  @P3 STL [R1+0x878], R0 ;  /* 0x0008780001003387 */ /* 0x0041e80000100800 */
[----:B0-----:R-:W2:Y:S04]  /*1cb00*/  LDL R0, [R1+0x6fc] ;  /* 0x0006fc0001007983 */ /* 0x001ea80000100800 */
[----:B------:R-:W2:Y:S04]  /*1cb10*/  LDL.LU.64 R78, [R1+0x1538] ;  /* 0x00153800014e7983 */ /* 0x000ea80000300a00 */
[----:B------:R0:W-:Y:S04]  /*1cb20*/  @P2 STL [R1+0x824], R80 ;  /* 0x0008245001002387 */ /* 0x0001e80000100800 */
[----:B0-----:R-:W3:Y:S04]  /*1cb30*/  LDL.LU R80, [R1+0x1530] ;  /* 0x0015300001507983 */ /* 0x001ee80000300800 */
[----:B------:R-:W3:Y:S04]  /*1cb40*/  LDL.LU.64 R76, [R1+0x1528] ;  /* 0x00152800014c7983 */ /* 0x000ee80000300a00 */
[----:B--2---:R-:W2:Y:S04]  /*1cb50*/  @P2 LDG.E.U16 R74, desc[UR16][R78.64] ;  /* 0x000000104e4a2981 */ /* 0x004ea8000c1e1500 */
[----:B---3--:R-:W3:Y:S04]  /*1cb60*/  @P2 LDG.E.U16 R75, desc[UR16][R76.64] ;  /* 0x000000104c4b2981 */ /* 0x008ee8000c1e1500 */
[----:B------:R0:W-:Y:S04]  /*1cb70*/  @P2 STL [R1+0x820], R81 ;  /* 0x0008205101002387 */ /* 0x0001e80000100800 */
[----:B0-----:R-:W4:Y:S04]  /*1cb80*/  LDL.LU R81, [R1+0x1520] ;  /* 0x0015200001517983 */ /* 0x001f280000300800 */
[----:B------:R-:W4:Y:S04]  /*1cb90*/  LDL.LU.64 R78, [R1+0x1518] ;  /* 0x00151800014e7983 */ /* 0x000f280000300a00 */
[----:B--2---:R0:W-:Y:S04]  /*1cba0*/  @P2 STL [R1+0x81c], R74 ;  /* 0x00081c4a01002387 */ /* 0x0041e80000100800 */
[----:B0-----:R-:W2:Y:S04]  /*1cbb0*/  LDL.LU R74, [R1+0x1510] ;  /* 0x00151000014a7983 */ /* 0x001ea80000300800 */
[----:B------:R-:W2:Y:S04]  /*1cbc0*/  LDL.LU.64 R76, [R1+0x1508] ;  /* 0x00150800014c7983 */ /* 0x000ea80000300a00 */
[----:B---3--:R0:W-:Y:S04]  /*1cbd0*/  @P2 STL [R1+0x818], R75 ;  /* 0x0008184b01002387 */ /* 0x0081e80000100800 */
[----:B0-----:R-:W3:Y:S01]  /*1cbe0*/  LDL.LU R75, [R1+0x1500] ;  /* 0x00150000014b7983 */ /* 0x001ee20000300800 */
[----:B------:R-:W-:-:S13]  /*1cbf0*/  ISETP.GT.AND P6, PT, R4, 0x28, PT ;  /* 0x000000280400780c */ /* 0x000fda0003fc4270 */
[----:B----4-:R-:W4:Y:S04]  /*1cc00*/  @P6 LDG.E.U16 R92, desc[UR16][R80.64] ;  /* 0x00000010505c6981 */ /* 0x010f28000c1e1500 */
[----:B------:R-:W4:Y:S04]  /*1cc10*/  @P6 LDG.E.U16 R91, desc[UR16][R78.64] ;  /* 0x000000104e5b6981 */ /* 0x000f28000c1e1500 */
[----:B------:R-:W4:Y:S04]  /*1cc20*/  LDL.LU.64 R80, [R1+0x14f8] ;  /* 0x0014f80001507983 */ /* 0x000f280000300a00 */
[----:B------:R-:W4:Y:S04]  /*1cc30*/  LDL.LU.64 R78, [R1+0x14f0] ;  /* 0x0014f000014e7983 */ /* 0x000f280000300a00 */
[----:B--2---:R-:W2:Y:S04]  /*1cc40*/  @P6 LDG.E.U16 R2, desc[UR16][R76.64] ;  /* 0x000000104c026981 */ /* 0x004ea8000c1e1500 */
[----:B------:R-:W2:Y:S04]  /*1cc50*/  LDL.LU.64 R76, [R1+0x14e8] ;  /* 0x0014e800014c7983 */ /* 0x000ea80000300a00 */
[----:B---3--:R-:W3:Y:S01]  /*1cc60*/  @P6 LDG.E.U16 R90, desc[UR16][R74.64] ;  /* 0x000000104a5a6981 */ /* 0x008ee2000c1e1500 */
[----:B------:R-:W-:-:S13]  /*1cc70*/  ISETP.GT.AND P5, PT, R4, 0x30, PT ;  /* 0x000000300400780c */ /* 0x000fda0003fa4270 */
[----:B----4-:R-:W4:Y:S04]  /*1cc80*/  @P5 LDG.E.U16 R3, desc[UR16][R80.64] ;  /* 0x0000001050035981 */ /* 0x010f28000c1e1500 */
[----:B------:R-:W4:Y:S04]  /*1cc90*/  @P5 LDG.E.U16 R93, desc[UR16][R78.64] ;  /* 0x000000104e5d5981 */ /* 0x000f28000c1e1500 */
[----:B--2---:R0:W-:Y:S04]  /*1cca0*/  @P6 STL [R1+0x7bc], R2 ;  /* 0x0007bc0201006387 */ /* 0x0041e80000100800 */
[----:B0-----:R-:W2:Y:S04]  /*1ccb0*/  LDL R2, [R1+0x6f8] ;  /* 0x0006f80001027983 */ /* 0x001ea80000100800 */
[----:B------:R-:W2:Y:S04]  /*1ccc0*/  LDL.LU.64 R74, [R1+0x14e0] ;  /* 0x0014e000014a7983 */ /* 0x000ea80000300a00 */
[----:B---3--:R-:W-:Y:S04]  /*1ccd0*/  @P6 STL [R1+0x7b8], R90 ;  /* 0x0007b85a01006387 */ /* 0x008fe80000100800 */
[----:B------:R-:W-:Y:S04]  /*1cce0*/  @P6 STL [R1+0x7c0], R91 ;  /* 0x0007c05b01006387 */ /* 0x000fe80000100800 */
[----:B------:R-:W-:Y:S04]  /*1ccf0*/  @P6 STL [R1+0x7c4], R92 ;  /* 0x0007c45c01006387 */ /* 0x000fe80000100800 */
[----:B------:R-:W3:Y:S04]  /*1cd00*/  LDL.LU.64 R80, [R1+0x14d8] ;  /* 0x0014d80001507983 */ /* 0x000ee80000300a00 */
[----:B------:R-:W3:Y:S04]  /*1cd10*/  LDL.LU.64 R78, [R1+0x14d0] ;  /* 0x0014d000014e7983 */ /* 0x000ee80000300a00 */
[----:B------:R-:W4:Y:S01]  /*1cd20*/  @P5 LDG.E.U16 R11, desc[UR16][R76.64] ;  /* 0x000000104c0b5981 */ /* 0x000f22000c1e1500 */
[----:B------:R-:W-:-:S03]  /*1cd30*/  ISETP.GT.AND P2, PT, R4, 0x38, PT ;  /* 0x000000380400780c */ /* 0x000fc60003f44270 */
[----:B------:R-:W4:Y:S04]  /*1cd40*/  LDL.LU.64 R76, [R1+0x14c8] ;  /* 0x0014c800014c7983 */ /* 0x000f280000300a00 */
[----:B--2---:R-:W2:Y:S01]  /*1cd50*/  @P5 LDG.E.U16 R72, desc[UR16][R74.64] ;  /* 0x000000104a485981 */ /* 0x004ea2000c1e1500 */
[----:B------:R-:W-:-:S03]  /*1cd60*/  ISETP.GT.AND P4, PT, R4, 0x13, PT ;  /* 0x000000130400780c */ /* 0x000fc60003f84270 */
[----:B------:R-:W2:Y:S10]  /*1cd70*/  LDL.LU.64 R74, [R1+0x14c0] ;  /* 0x0014c000014a7983 */ /* 0x000eb40000300a00 */
[----:B------:R-:W2:Y:S04]  /*1cd80*/  @P4 LDG.E.U16 R69, desc[UR16][R16.64] ;  /* 0x0000001010454981 */ /* 0x000ea8000c1e1500 */
[----:B------:R-:W2:Y:S04]  /*1cd90*/  @P4 LDG.E.U16 R73, desc[UR16][R26.64] ;  /* 0x000000101a494981 */ /* 0x000ea8000c1e1500 */
[----:B---3--:R-:W3:Y:S04]  /*1cda0*/  @P2 LDG.E.U16 R5, desc[UR16][R78.64] ;  /* 0x000000104e052981 */ /* 0x008ee8000c1e1500 */
[----:B------:R-:W3:Y:S04]  /*1cdb0*/  @P2 LDG.E.U16 R68, desc[UR16][R80.64] ;  /* 0x0000001050442981 */ /* 0x000ee8000c1e1500 */
[----:B----4-:R-:W4:Y:S04]  /*1cdc0*/  @P2 LDG.E.U16 R0, desc[UR16][R76.64] ;  /* 0x000000104c002981 */ /* 0x010f28000c1e1500 */
[----:B--2---:R-:W-:Y:S04]  /*1cdd0*/  @P5 STL [R1+0x758], R72 ;  /* 0x0007584801005387 */ /* 0x004fe80000100800 */
[----:B------:R-:W-:Y:S04]  /*1cde0*/  @P5 STL [R1+0x75c], R11 ;  /* 0x00075c0b01005387 */ /* 0x000fe80000100800 */
[----:B------:R-:W-:Y:S04]  /*1cdf0*/  @P5 STL [R1+0x760], R93 ;  /* 0x0007605d01005387 */ /* 0x000fe80000100800 */
[----:B------:R0:W-:Y:S04]  /*1ce00*/  @P5 STL [R1+0x764], R3 ;  /* 0x0007640301005387 */ /* 0x0001e80000100800 */
[----:B------:R-:W-:Y:S04]  /*1ce10*/  STL [R1+0xf34], R80 ;  /* 0x000f345001007387 */ /* 0x000fe80000100800 */
[----:B------:R-:W-:Y:S04]  /*1ce20*/  STL [R1+0x109c], R80 ;  /* 0x00109c5001007387 */ /* 0x000fe80000100800 */
[----:B------:R-:W-:Y:S04]  /*1ce30*/  STL [R1+0xf30], R81 ;  /* 0x000f305101007387 */ /* 0x000fe80000100800 */
[----:B------:R-:W-:Y:S04]  /*1ce40*/  STL [R1+0x10a0], R81 ;  /* 0x0010a05101007387 */ /* 0x000fe80000100800 */
[----:B0-----:R-:W2:Y:S04]  /*1ce50*/  LDL R3, [R1+0x8ac] ;  /* 0x0008ac0001037983 */ /* 0x001ea80000100800 */
[----:B------:R-:W-:Y:S04]  /*1ce60*/  STL [R1+0xf3c], R78 ;  /* 0x000f3c4e01007387 */ /* 0x000fe80000100800 */
[----:B------:R-:W-:Y:S04]  /*1ce70*/  STL [R1+0x10a4], R78 ;  /* 0x0010a44e01007387 */ /* 0x000fe80000100800 */
[----:B------:R-:W-:Y:S04]  /*1ce80*/  STL [R1+0xf38], R79 ;  /* 0x000f384f01007387 */ /* 0x000fe80000100800 */
[----:B------:R-:W-:Y:S04]  /*1ce90*/  STL [R1+0x10a8], R79 ;  /* 0x0010a84f01007387 */ /* 0x000fe80000100800 */
[----:B------:R-:W2:Y:S04]  /*1cea0*/  LDL R93, [R1+0x8a8] ;  /* 0x0008a800015d7983 */ /* 0x000ea80000100800 */
[----:B------:R-:W2:Y:S04]  /*1ceb0*/  LDL R11, [R1+0x8a4] ;  /* 0x0008a400010b7983 */ /* 0x000ea80000100800 */
[----:B------:R-:W2:Y:S04]  /*1cec0*/  LDL R16, [R1+0x8a0] ;  /* 0x0008a00001107983 */ /* 0x000ea80000100800 */
[----:B------:R-:W2:Y:S04]  /*1ced0*/  LDL R17, [R1+0x89c] ;  /* 0x00089c0001117983 */ /* 0x000ea80000100800 */
[----:B---3--:R0:W-:Y:S01]  /*1cee0*/  @P2 STL [R1+0x700], R5 ;  /* 0x0007000501002387 */ /* 0x0081e20000100800 */
[----:B------:R-:W-:-:S03]  /*1cef0*/  ISETP.GT.AND P3, PT, R4, 0x14, PT ;  /* 0x000000140400780c */ /* 0x000fc60003f64270 */
[----:B------:R-:W3:Y:S04]  /*1cf00*/  @P2 LDG.E.U16 R2, desc[UR16][R74.64] ;  /* 0x000000104a022981 */ /* 0x000ee8000c1e1500 */
[----:B0-----:R-:W3:Y:S04]  /*1cf10*/  LDL R5, [R1+0x898] ;  /* 0x0008980001057983 */ /* 0x001ee80000100800 */
[----:B------:R-:W-:Y:S04]  /*1cf20*/  STL [R1+0xf44], R76 ;  /* 0x000f444c01007387 */ /* 0x000fe80000100800 */
[----:B------:R-:W-:Y:S04]  /*1cf30*/  STL [R1+0x10ac], R76 ;  /* 0x0010ac4c01007387 */ /* 0x000fe80000100800 */
[----:B------:R-:W-:Y:S04]  /*1cf40*/  STL [R1+0xf40], R77 ;  /* 0x000f404d01007387 */ /* 0x000fe80000100800 */
[----:B------:R-:W-:Y:S04]  /*1cf50*/  STL [R1+0x10b0], R77 ;  /* 0x0010b04d01007387 */ /* 0x000fe80000100800 */
[----:B------:R-:W3:Y:S04]  /*1cf60*/  LDL R26, [R1+0x874] ;  /* 0x00087400011a7983 */ /* 0x000ee80000100800 */
[----:B------:R-:W3:Y:S01]  /*1cf70*/  LDL R27, [R1+0x870] ;  /* 0x00087000011b7983 */ /* 0x000ee20000100800 */
[----:B------:R-:W-:-:S03]  /*1cf80*/  ISETP.GT.AND P6, PT, R4, 0x19, PT ;  /* 0x000000190400780c */ /* 0x000fc60003fc4270 */
[----:B------:R0:W-:Y:S04]  /*1cf90*/  @P2 STL [R1+0x704], R68 ;  /* 0x0007044401002387 */ /* 0x0001e80000100800 */
[----:B0-----:R-:W3:Y:S04]  /*1cfa0*/  LDL R68, [R1+0x86c] ;  /* 0x00086c0001447983 */ /* 0x001ee80000100800 */
[----:B----4-:R0:W-:Y:S04]  /*1cfb0*/  @P2 STL [R1+0x6fc], R0 ;  /* 0x0006fc0001002387 */ /* 0x0101e80000100800 */
[----:B0-----:R-:W4:Y:S04]  /*1cfc0*/  LDL R0, [R1+0x868] ;  /* 0x0008680001007983 */ /* 0x001f280000100800 */
[----:B--2---:R-:W2:Y:S04]  /*1cfd0*/  @P4 LDG.E.U16 R3, desc[UR16][R46.64] ;  /* 0x000000102e034981 */ /* 0x004ea8000c1e1500 */
[----:B------:R-:W2:Y:S04]  /*1cfe0*/  @P4 LDG.E.U16 R93, desc[UR16][R36.64] ;  /* 0x00000010245d4981 */ /* 0x000ea8000c1e1500 */
[----:B------:R-:W2:Y:S04]  /*1cff0*/  @P3 LDG.E.U16 R11, desc[UR16][R34.64] ;  /* 0x00000010220b3981 */ /* 0x000ea8000c1e1500 */
[----:B------:R-:W2:Y:S04]  /*1d000*/  @P3 LDG.E.U16 R16, desc[UR16][R8.64] ;  /* 0x0000001008103981 */ /* 0x000ea8000c1e1500 */
[----:B------:R-:W2:Y:S04]  /*1d010*/  @P3 LDG.E.U16 R17, desc[UR16][R6.64] ;  /* 0x0000001006113981 */ /* 0x000ea8000c1e1500 */
[----:B---3--:R-:W3:Y:S04]  /*1d020*/  @P3 LDG.E.U16 R5, desc[UR16][R28.64] ;  /* 0x000000101c053981 */ /* 0x008ee8000c1e1500 */
[----:B------:R-:W3:Y:S04]  /*1d030*/  @P6 LDG.E.U16 R26, desc[UR16][R32.64] ;  /* 0x00000010201a6981 */ /* 0x000ee8000c1e1500 */
[----:B------:R-:W3:Y:S04]  /*1d040*/  @P6 LDG.E.U16 R27, desc[UR16][R30.64] ;  /* 0x000000101e1b6981 */ /* 0x000ee8000c1e1500 */
[----:B------:R0:W-:Y:S04]  /*1d050*/  @P4 STL [R1+0x8b4], R73 ;  /* 0x0008b44901004387 */ /* 0x0001e80000100800 */
[----:B0-----:R-:W3:Y:S04]  /*1d060*/  LDL.64 R72, [R1+0x2f0] ;  /* 0x0002f00001487983 */ /* 0x001ee80000100a00 */
[----:B------:R0:W-:Y:S04]  /*1d070*/  @P4 STL [R1+0x8b0], R69 ;  /* 0x0008b04501004387 */ /* 0x0001e80000100800 */
[----:B------:R-:W3:Y:S04]  /*1d080*/  @P6 LDG.E.U16 R68, desc[UR16][R70.64] ;  /* 0x0000001046446981 */ /* 0x000ee8000c1e1500 */
[----:B0-----:R-:W3:Y:S04]  /*1d090*/  LDL R69, [R1+0x810] ;  /* 0x0008100001457983 */ /* 0x001ee80000100800 */
[----:B------:R0:W-:Y:S04]  /*1d0a0*/  @P2 STL [R1+0x6f8], R2 ;  /* 0x0006f80201002387 */ /* 0x0001e80000100800 */
[----:B------:R-:W3:Y:S04]  /*1d0b0*/  LDL R77, [R1+0x7b4] ;  /* 0x0007b400014d7983 */ /* 0x000ee80000100800 */
[----:B------:R-:W3:Y:S04]  /*1d0c0*/  LDL R76, [R1+0x7b0] ;  /* 0x0007b000014c7983 */ /* 0x000ee80000100800 */
[----:B0-----:R-:W3:Y:S04]  /*1d0d0*/  LDL R2, [R1+0x80c] ;  /* 0x00080c0001027983 */ /* 0x001ee80000100800 */
[----:B------:R-:W3:Y:S04]  /*1d0e0*/  LDL R81, [R1+0x7ac] ;  /* 0x0007ac0001517983 */ /* 0x000ee80000100800 */
[----:B------:R-:W3:Y:S04]  /*1d0f0*/  LDL.64 R78, [R1+0x1f8] ;  /* 0x0001f800014e7983 */ /* 0x000ee80000100a00 */
[----:B------:R-:W3:Y:S04]  /*1d100*/  LDL R80, [R1+0x7a8] ;  /* 0x0007a80001507983 */ /* 0x000ee80000100800 */
[----:B------:R-:W-:Y:S04]  /*1d110*/  STL [R1+0xf4c], R74 ;  /* 0x000f4c4a01007387 */ /* 0x000fe80000100800 */
[----:B------:R0:W-:Y:S04]  /*1d120*/  STL [R1+0x10b4], R74 ;  /* 0x0010b44a01007387 */ /* 0x0001e80000100800 */
[----:B----4-:R-:W4:Y:S04]  /*1d130*/  @P6 LDG.E.U16 R0, desc[UR16][R66.64] ;  /* 0x0000001042006981 */ /* 0x010f28000c1e1500 */
[----:B0-----:R-:W4:Y:S04]  /*1d140*/  LDL R74, [R1+0x808] ;  /* 0x00080800014a7983 */ /* 0x001f280000100800 */
[----:B------:R-:W-:Y:S04]  /*1d150*/  STL [R1+0xf48], R75 ;  /* 0x000f484b01007387 */ /* 0x000fe80000100800 */
[----:B------:R0:W-:Y:S04]  /*1d160*/  STL [R1+0x10b8], R75 ;  /* 0x0010b84b01007387 */ /* 0x0001e80000100800 */
[----:B0-----:R-:W4:Y:S04]  /*1d170*/  LDL R75, [R1+0x814] ;  /* 0x00081400014b7983 */ /* 0x001f280000100800 */
[----:B------:R-:W4:Y:S04]  /*1d180*/  LDL.LU.64 R46, [R1+0x14b8] ;  /* 0x0014b800012e7983 */ /* 0x000f280000300a00 */
[----:B------:R-:W4:Y:S04]  /*1d190*/  LDL R92, [R1+0x754] ;  /* 0x00075400015c7983 */ /* 0x000f280000100800 */
[----:B------:R-:W4:Y:S04]  /*1d1a0*/  LDL R91, [R1+0x750] ;  /* 0x00075000015b7983 */ /* 0x000f280000100800 */
[----:B------:R-:W4:Y:S04]  /*1d1b0*/  LDL R90, [R1+0x74c] ;  /* 0x00074c00015a7983 */ /* 0x000f280000100800 */
[----:B--2---:R0:W-:Y:S04]  /*1d1c0*/  @P4 STL [R1+0x8ac], R3 ;  /* 0x0008ac0301004387 */ /* 0x0041e80000100800 */
[----:B0-----:R-:W2:Y:S04]  /*1d1d0*/  LDL R3, [R1+0x748] ;  /* 0x0007480001037983 */ /* 0x001ea80000100800 */
[----:B------:R-:W2:Y:S04]  /*1d1e0*/  LDL.LU.64 R36, [R1+0x14b0] ;  /* 0x0014b00001247983 */ /* 0x000ea80000300a00 */
        /* <DEDUP_REMOVED lines=14> */
[----:B------:R-:W2:Y:S04]  /*1d2d0*/  LDL.LU.64 R32, [R1+0x1470] ;  /* 0x0014700001207983 */ /* 0x000ea80000300a00 */
[----:B------:R0:W-:Y:S04]  /*1d2e0*/  @P6 STL [R1+0x874], R26 ;  /* 0x0008741a01006387 */ /* 0x0001e80000100800 */
[----:B0-----:R-:W2:Y:S04]  /*1d2f0*/  LDL.LU R26, [R1+0x1468] ;  /* 0x00146800011a7983 */ /* 0x001ea80000300800 */
[----:B------:R-:W2:Y:S04]  /*1d300*/  LDL.LU.64 R30, [R1+0x1460] ;  /* 0x00146000011e7983 */ /* 0x000ea80000300a00 */
[----:B------:R0:W-:Y:S04]  /*1d310*/  @P6 STL [R1+0x870], R27 ;  /* 0x0008701b01006387 */ /* 0x0001e80000100800 */
[----:B0-----:R-:W2:Y:S04]  /*1d320*/  LDL.LU R27, [R1+0x1458] ;  /* 0x00145800011b7983 */ /* 0x001ea80000300800 */
[----:B------:R-:W2:Y:S01]  /*1d330*/  LDL.LU.64 R70, [R1+0x1450] ;  /* 0x0014500001467983 */ /* 0x000ea20000300a00 */
[----:B------:R-:W-:-:S03]  /*1d340*/  ISETP.GT.AND P5, PT, R4, 0x21, PT ;  /* 0x000000210400780c */ /* 0x000fc60003fa4270 */
[----:B------:R0:W-:Y:S04]  /*1d350*/  @P6 STL [R1+0x86c], R68 ;  /* 0x00086c4401006387 */ /* 0x0001e80000100800 */
[----:B0-----:R-:W3:Y:S04]  /*1d360*/  LDL.LU R68, [R1+0x1448] ;  /* 0x0014480001447983 */ /* 0x001ee80000300800 */
[----:B------:R-:W3:Y:S04]  /*1d370*/  LDL.LU.64 R66, [R1+0x1440] ;  /* 0x0014400001427983 */ /* 0x000ee80000300a00 */
[----:B----4-:R-:W4:Y:S04]  /*1d380*/  @P5 LDG.E.U16 R75, desc[UR16][R72.64] ;  /* 0x00000010484b5981 */ /* 0x010f28000c1e1500 */
[----:B------:R0:W-:Y:S04]  /*1d390*/  @P6 STL [R1+0x868], R0 ;  /* 0x0008680001006387 */ /* 0x0001e80000100800 */
[----:B0-----:R-:W4:Y:S04]  /*1d3a0*/  LDL R0, [R1+0x6ec] ;  /* 0x0006ec0001007983 */ /* 0x001f280000100800 */
[----:B------:R-:W4:Y:S04]  /*1d3b0*/  LDL.LU.64 R72, [R1+0x1438] ;  /* 0x0014380001487983 */ /* 0x000f280000300a00 */
[----:B--2---:R-:W2:Y:S04]  /*1d3c0*/  @P5 LDG.E.U16 R69, desc[UR16][R70.64] ;  /* 0x0000001046455981 */ /* 0x004ea8000c1e1500 */
[----:B---3--:R-:W3:Y:S04]  /*1d3d0*/  @P5 LDG.E.U16 R2, desc[UR16][R66.64] ;  /* 0x0000001042025981 */ /* 0x008ee8000c1e1500 */
[----:B----4-:R0:W-:Y:S04]  /*1d3e0*/  @P5 STL [R1+0x814], R75 ;  /* 0x0008144b01005387 */ /* 0x0101e80000100800 */
[----:B0-----:R-:W4:Y:S04]  /*1d3f0*/  LDL.LU R75, [R1+0x888] ;  /* 0x00088800014b7983 */ /* 0x001f280000300800 */
[----:B------:R-:W4:Y:S04]  /*1d400*/  LDL.LU.64 R70, [R1+0x1430] ;  /* 0x0014300001467983 */ /* 0x000f280000300a00 */
[----:B------:R-:W4:Y:S04]  /*1d410*/  @P5 LDG.E.U16 R74, desc[UR16][R72.64] ;  /* 0x00000010484a5981 */ /* 0x000f28000c1e1500 */
[----:B--2---:R0:W-:Y:S04]  /*1d420*/  @P5 STL [R1+0x810], R69 ;  /* 0x0008104501005387 */ /* 0x0041e80000100800 */
[----:B0-----:R-:W2:Y:S04]  /*1d430*/  LDL.LU R69, [R1+0x1428] ;  /* 0x0014280001457983 */ /* 0x001ea80000300800 */
[----:B------:R-:W2:Y:S01]  /*1d440*/  LDL.LU.64 R66, [R1+0x1420] ;  /* 0x0014200001427983 */ /* 0x000ea20000300a00 */
[----:B------:R-:W-:-:S03]  /*1d450*/  ISETP.GT.AND P2, PT, R4, 0x29, PT ;  /* 0x000000290400780c */ /* 0x000fc60003f44270 */
[----:B---3--:R0:W-:Y:S04]  /*1d460*/  @P5 STL [R1+0x80c], R2 ;  /* 0x00080c0201005387 */ /* 0x0081e80000100800 */
[----:B0-----:R-:W3:Y:S04]  /*1d470*/  LDL R2, [R1+0x6e8] ;  /* 0x0006e80001027983 */ /* 0x001ee80000100800 */
[----:B------:R-:W3:Y:S04]  /*1d480*/  LDL.LU.64 R72, [R1+0x1418] ;  /* 0x0014180001487983 */ /* 0x000ee80000300a00 */
[----:B----4-:R-:W4:Y:S04]  /*1d490*/  @P2 LDG.E.U16 R77, desc[UR16][R70.64] ;  /* 0x00000010464d2981 */ /* 0x010f28000c1e1500 */
[----:B------:R-:W-:Y:S04]  /*1d4a0*/  @P5 STL [R1+0x808], R74 ;  /* 0x0008084a01005387 */ /* 0x000fe80000100800 */
[----:B------:R-:W4:Y:S04]  /*1d4b0*/  @P2 LDG.E.U16 R80, desc[UR16][R78.64] ;  /* 0x000000104e502981 */ /* 0x000f28000c1e1500 */
[----:B------:R-:W4:Y:S04]  /*1d4c0*/  LDL.LU.64 R70, [R1+0x1410] ;  /* 0x0014100001467983 */ /* 0x000f280000300a00 */
[----:B--2---:R-:W2:Y:S04]  /*1d4d0*/  @P2 LDG.E.U16 R76, desc[UR16][R68.64] ;  /* 0x00000010444c2981 */ /* 0x004ea8000c1e1500 */
[----:B------:R-:W2:Y:S04]  /*1d4e0*/  @P2 LDG.E.U16 R81, desc[UR16][R66.64] ;  /* 0x0000001042512981 */ /* 0x000ea8000c1e1500 */
[----:B------:R-:W2:Y:S04]  /*1d4f0*/  LDL.LU.64 R68, [R1+0x1408] ;  /* 0x0014080001447983 */ /* 0x000ea80000300a00 */
[----:B------:R-:W2:Y:S01]  /*1d500*/  LDL.LU.64 R66, [R1+0x1400] ;  /* 0x0014000001427983 */ /* 0x000ea20000300a00 */
[----:B------:R-:W-:-:S13]  /*1d510*/  ISETP.GT.AND P3, PT, R4, 0x31, PT ;  /* 0x000000310400780c */ /* 0x000fda0003f64270 */
[----:B---3--:R-:W3:Y:S04]  /*1d520*/  @P3 LDG.E.U16 R92, desc[UR16][R72.64] ;  /* 0x00000010485c3981 */ /* 0x008ee8000c1e1500 */
[----:B----4-:R-:W-:Y:S04]  /*1d530*/  @P2 STL [R1+0x7a8], R80 ;  /* 0x0007a85001002387 */ /* 0x010fe80000100800 */
[----:B------:R-:W4:Y:S04]  /*1d540*/  @P3 LDG.E.U16 R91, desc[UR16][R70.64] ;  /* 0x00000010465b3981 */ /* 0x000f28000c1e1500 */
[----:B--2---:R-:W-:Y:S04]  /*1d550*/  @P2 STL [R1+0x7ac], R81 ;  /* 0x0007ac5101002387 */ /* 0x004fe80000100800 */
[----:B------:R-:W-:Y:S04]  /*1d560*/  @P2 STL [R1+0x7b0], R76 ;  /* 0x0007b04c01002387 */ /* 0x000fe80000100800 */
[----:B------:R-:W2:Y:S04]  /*1d570*/  @P3 LDG.E.U16 R90, desc[UR16][R68.64] ;  /* 0x00000010445a3981 */ /* 0x000ea8000c1e1500 */
[----:B------:R-:W2:Y:S04]  /*1d580*/  @P3 LDG.E.U16 R3, desc[UR16][R66.64] ;  /* 0x0000001042033981 */ /* 0x000ea8000c1e1500 */
[----:B------:R-:W-:Y:S04]  /*1d590*/  @P2 STL [R1+0x7b4], R77 ;  /* 0x0007b44d01002387 */ /* 0x000fe80000100800 */
[----:B------:R-:W3:Y:S04]  /*1d5a0*/  LDL.LU.64 R72, [R1+0x13f8] ;  /* 0x0013f80001487983 */ /* 0x000ee80000300a00 */
[----:B------:R-:W3:Y:S04]  /*1d5b0*/  LDL.LU.64 R70, [R1+0x13f0] ;  /* 0x0013f00001467983 */ /* 0x000ee80000300a00 */
[----:B------:R-:W3:Y:S01]  /*1d5c0*/  LDL.LU.64 R68, [R1+0x13e8] ;  /* 0x0013e80001447983 */ /* 0x000ee20000300a00 */
[----:B------:R-:W-:-:S03]  /*1d5d0*/  ISETP.GT.AND P4, PT, R4, 0x39, PT ;  /* 0x000000390400780c */ /* 0x000fc60003f84270 */
[----:B------:R-:W3:Y:S04]  /*1d5e0*/  LDL.LU.64 R66, [R1+0x13e0] ;  /* 0x0013e00001427983 */ /* 0x000ee80000300a00 */
[----:B--2---:R-:W-:Y:S04]  /*1d5f0*/  @P3 STL [R1+0x748], R3 ;  /* 0x0007480301003387 */ /* 0x004fe80000100800 */
[----:B------:R-:W-:Y:S04]  /*1d600*/  @P3 STL [R1+0x74c], R90 ;  /* 0x00074c5a01003387 */ /* 0x000fe80000100800 */
[----:B----4-:R-:W-:Y:S04]  /*1d610*/  @P3 STL [R1+0x750], R91 ;  /* 0x0007505b01003387 */ /* 0x010fe80000100800 */
[----:B---3--:R-:W-:Y:S04]  /*1d620*/  @P3 STL [R1+0x754], R92 ;  /* 0x0007545c01003387 */ /* 0x008fe80000100800 */
[----:B------:R-:W-:Y:S04]  /*1d630*/  STL [R1+0xf54], R72 ;  /* 0x000f544801007387 */ /* 0x000fe80000100800 */
[----:B------:R-:W2:Y:S04]  /*1d640*/  @P4 LDG.E.U16 R93, desc[UR16][R72.64] ;  /* 0x00000010485d4981 */ /* 0x000ea8000c1e1500 */
[----:B------:R0:W-:Y:S04]  /*1d650*/  STL [R1+0x10bc], R72 ;  /* 0x0010bc4801007387 */ /* 0x0001e80000100800 */
[----:B------:R-:W3:Y:S04]  /*1d660*/  @P4 LDG.E.U16 R5, desc[UR16][R70.64] ;  /* 0x0000001046054981 */ /* 0x000ee8000c1e1500 */
[----:B------:R-:W4:Y:S04]  /*1d670*/  @P4 LDG.E.U16 R0, desc[UR16][R68.64] ;  /* 0x0000001044004981 */ /* 0x000f28000c1e1500 */
[----:B0-----:R-:W2:Y:S04]  /*1d680*/  LDL.LU R72, [R1+0x88c] ;  /* 0x00088c0001487983 */ /* 0x001ea80000300800 */
[----:B------:R-:W-:Y:S04]  /*1d690*/  STL [R1+0xf50], R73 ;  /* 0x000f504901007387 */ /* 0x000fe80000100800 */
[----:B------:R0:W-:Y:S01]  /*1d6a0*/  STL [R1+0x10c0], R73 ;  /* 0x0010c04901007387 */ /* 0x0001e20000100800 */
[----:B------:R-:W-:-:S03]  /*1d6b0*/  ISETP.GT.AND P5, PT, R4, 0x15, PT ;  /* 0x000000150400780c */ /* 0x000fc60003fa4270 */
[----:B------:R-:W4:Y:S04]  /*1d6c0*/  @P4 LDG.E.U16 R2, desc[UR16][R66.64] ;  /* 0x0000001042024981 */ /* 0x000f28000c1e1500 */
[----:B0-----:R-:W4:Y:S04]  /*1d6d0*/  LDL.LU R73, [R1+0x890] ;  /* 0x0008900001497983 */ /* 0x001f280000300800 */
[----:B------:R-:W-:Y:S04]  /*1d6e0*/  STL [R1+0xf5c], R70 ;  /* 0x000f5c4601007387 */ /* 0x000fe80000100800 */
[----:B------:R0:W-:Y:S04]  /*1d6f0*/  STL [R1+0x10c4], R70 ;  /* 0x0010c44601007387 */ /* 0x0001e80000100800 */
[----:B------:R-:W4:Y:S04]  /*1d700*/  @P5 LDG.E.U16 R75, desc[UR16][R18.64] ;  /* 0x00000010124b5981 */ /* 0x000f28000c1e1500 */
[----:B0-----:R-:W4:Y:S04]  /*1d710*/  LDL.LU R70, [R1+0x894] ;  /* 0x0008940001467983 */ /* 0x001f280000300800 */
[----:B------:R-:W-:Y:S04]  /*1d720*/  STL [R1+0xf58], R71 ;  /* 0x000f584701007387 */ /* 0x000fe80000100800 */
[----:B------:R-:W-:Y:S04]  /*1d730*/  STL [R1+0x10c8], R71 ;  /* 0x0010c84701007387 */ /* 0x000fe80000100800 */
[----:B------:R-:W-:Y:S04]  /*1d740*/  STL [R1+0xf64], R68 ;  /* 0x000f644401007387 */ /* 0x000fe80000100800 */
[----:B------:R-:W-:Y:S04]  /*1d750*/  STL [R1+0x10cc], R68 ;  /* 0x0010cc4401007387 */ /* 0x000fe80000100800 */
[----:B------:R-:W-:Y:S04]  /*1d760*/  STL [R1+0xf60], R69 ;  /* 0x000f604501007387 */ /* 0x000fe80000100800 */
[----:B------:R-:W-:Y:S04]  /*1d770*/  STL [R1+0x10d0], R69 ;  /* 0x0010d04501007387 */ /* 0x000fe80000100800 */
[----:B---3--:R0:W-:Y:S04]  /*1d780*/  @P4 STL [R1+0x6f0], R5 ;  /* 0x0006f00501004387 */ /* 0x0081e80000100800 */
[----:B--2---:R-:W2:Y:S04]  /*1d790*/  @P5 LDG.E.U16 R72, desc[UR16][R20.64] ;  /* 0x0000001014485981 */ /* 0x004ea8000c1e1500 */
[----:B0-----:R-:W3:Y:S04]  /*1d7a0*/  LDL R5, [R1+0x864] ;  /* 0x0008640001057983 */ /* 0x001ee80000100800 */
[----:B----4-:R0:W-:Y:S04]  /*1d7b0*/  @P4 STL [R1+0x6ec], R0 ;  /* 0x0006ec0001004387 */ /* 0x0101e80000100800 */
[----:B------:R-:W4:Y:S04]  /*1d7c0*/  LDL R3, [R1+0x85c] ;  /* 0x00085c0001037983 */ /* 0x000f280000100800 */
[----:B------:R-:W2:Y:S04]  /*1d7d0*/  @P5 LDG.E.U16 R73, desc[UR16][R24.64] ;  /* 0x0000001018495981 */ /* 0x000ea8000c1e1500 */
[----:B0-----:R-:W2:Y:S04]  /*1d7e0*/  LDL R0, [R1+0x860] ;  /* 0x0008600001007983 */ /* 0x001ea80000100800 */
[----:B------:R-:W2:Y:S04]  /*1d7f0*/  @P5 LDG.E.U16 R70, desc[UR16][R64.64] ;  /* 0x0000001040465981 */ /* 0x000ea8000c1e1500 */
[----:B------:R-:W-:Y:S01]  /*1d800*/  STL [R1+0xf6c], R66 ;  /* 0x000f6c4201007387 */ /* 0x000fe20000100800 */
[----:B------:R-:W-:-:S03]  /*1d810*/  ISETP.GT.AND P2, PT, R4, 0x1a, PT ;  /* 0x0000001a0400780c */ /* 0x000fc60003f44270 */
[----:B------:R-:W-:Y:S04]  /*1d820*/  STL [R1+0x10d4], R66 ;  /* 0x0010d44201007387 */ /* 0x000fe80000100800 */
[----:B------:R-:W-:Y:S04]  /*1d830*/  STL [R1+0xf68], R67 ;  /* 0x000f684301007387 */ /* 0x000fe80000100800 */
[----:B------:R-:W-:Y:S04]  /*1d840*/  STL [R1+0x10d8], R67 ;  /* 0x0010d84301007387 */ /* 0x000fe80000100800 */
[----:B------:R0:W-:Y:S04]  /*1d850*/  @P4 STL [R1+0x6e8], R2 ;  /* 0x0006e80201004387 */ /* 0x0001e80000100800 */
[----:B------:R1:W-:Y:S04]  /*1d860*/  @P4 STL [R1+0x6f4], R93 ;  /* 0x0006f45d01004387 */ /* 0x0003e80000100800 */
[----:B------:R-:W2:Y:S04]  /*1d870*/  LDL.64 R64, [R1+0x2d0] ;  /* 0x0002d00001407983 */ /* 0x000ea80000100a00 */
[----:B0-----:R-:W2:Y:S04]  /*1d880*/  LDL R2, [R1+0x7a4] ;  /* 0x0007a40001027983 */ /* 0x001ea80000100800 */
[----:B-1----:R-:W2:Y:S04]  /*1d890*/  LDL R93, [R1+0x7fc] ;  /* 0x0007fc00015d7983 */ /* 0x002ea80000100800 */
[----:B------:R-:W2:Y:S04]  /*1d8a0*/  LDL R71, [R1+0x7a0] ;  /* 0x0007a00001477983 */ /* 0x000ea80000100800 */
[----:B------:R-:W2:Y:S04]  /*1d8b0*/  LDL.64 R66, [R1+0x1e0] ;  /* 0x0001e00001427983 */ /* 0x000ea80000100a00 */
[----:B------:R-:W2:Y:S04]  /*1d8c0*/  LDL R74, [R1+0x79c] ;  /* 0x00079c00014a7983 */ /* 0x000ea80000100800 */
[----:B------:R-:W2:Y:S04]  /*1d8d0*/  LDL.64 R68, [R1+0x1d8] ;  /* 0x0001d80001447983 */ /* 0x000ea80000100a00 */
[----:B------:R-:W2:Y:S04]  /*1d8e0*/  LDL R79, [R1+0x798] ;  /* 0x00079800014f7983 */ /* 0x000ea80000100800 */
[----:B------:R-:W2:Y:S04]  /*1d8f0*/  LDL.64 R76, [R1+0x110] ;  /* 0x00011000014c7983 */ /* 0x000ea80000100a00 */
[----:B------:R-:W2:Y:S04]  /*1d900*/  LDL R78, [R1+0x744] ;  /* 0x00074400014e7983 */ /* 0x000ea80000100800 */
[----:B------:R-:W2:Y:S04]  /*1d910*/  LDL R81, [R1+0x740] ;  /* 0x0007400001517983 */ /* 0x000ea80000100800 */
[----:B------:R-:W2:Y:S04]  /*1d920*/  LDL R80, [R1+0x73c] ;  /* 0x00073c0001507983 */ /* 0x000ea80000100800 */
[----:B------:R-:W2:Y:S04]  /*1d930*/  LDL R92, [R1+0x738] ;  /* 0x00073800015c7983 */ /* 0x000ea80000100800 */
[----:B---3--:R-:W3:Y:S04]  /*1d940*/  @P2 LDG.E.U16 R5, desc[UR16][R22.64] ;  /* 0x0000001016052981 */ /* 0x008ee8000c1e1500 */
[----:B----4-:R-:W4:Y:S04]  /*1d950*/  @P2 LDG.E.U16 R3, desc[UR16][R62.64] ;  /* 0x000000103e032981 */ /* 0x010f28000c1e1500 */
[----:B--2---:R-:W2:Y:S04]  /*1d960*/  @P2 LDG.E.U16 R0, desc[UR16][R14.64] ;  /* 0x000000100e002981 */ /* 0x004ea8000c1e1500 */
[----:B------:R0:W-:Y:S04]  /*1d970*/  STL [R1+0x10dc], R70 ;  /* 0x0010dc4601007387 */ /* 0x0001e80000100800 */
[----:B0-----:R-:W4:Y:S04]  /*1d980*/  LDL R70, [R1+0x7f8] ;  /* 0x0007f80001467983 */ /* 0x001f280000100800 */
[----:B------:R-:W4:Y:S04]  /*1d990*/  LDL.LU.64 R24, [R1+0x13d8] ;  /* 0x0013d80001187983 */ /* 0x000f280000300a00 */
[----:B------:R-:W4:Y:S04]  /*1d9a0*/  LDL R91, [R1+0xb9c] ;  /* 0x000b9c00015b7983 */ /* 0x000f280000100800 */
[----:B------:R-:W4:Y:S04]  /*1d9b0*/  LDL R90, [R1+0x6e4] ;  /* 0x0006e400015a7983 */ /* 0x000f280000100800 */
[----:B------:R0:W-:Y:S04]  /*1d9c0*/  STL [R1+0x10e0], R73 ;  /* 0x0010e04901007387 */ /* 0x0001e80000100800 */
[----:B0-----:R-:W4:Y:S04]  /*1d9d0*/  LDL R73, [R1+0x800] ;  /* 0x0008000001497983 */ /* 0x001f280000100800 */
[----:B------:R-:W4:Y:S04]  /*1d9e0*/  LDL.LU.64 R20, [R1+0x13d0] ;  /* 0x0013d00001147983 */ /* 0x000f280000300a00 */
[----:B------:R0:W-:Y:S04]  /*1d9f0*/  STL [R1+0x10e4], R72 ;  /* 0x0010e44801007387 */ /* 0x0001e80000100800 */
[----:B0-----:R-:W4:Y:S04]  /*1da00*/  LDL R72, [R1+0x804] ;  /* 0x0008040001487983 */ /* 0x001f280000100800 */
[----:B------:R-:W4:Y:S04]  /*1da10*/  LDL.LU.64 R18, [R1+0x13c8] ;  /* 0x0013c80001127983 */ /* 0x000f280000300a00 */
[----:B------:R0:W-:Y:S04]  /*1da20*/  STL [R1+0x10e8], R75 ;  /* 0x0010e84b01007387 */ /* 0x0001e80000100800 */
[----:B0-----:R-:W4:Y:S04]  /*1da30*/  LDL R75, [R1+0x858] ;  /* 0x00085800014b7983 */ /* 0x001f280000100800 */
[----:B------:R-:W4:Y:S04]  /*1da40*/  LDL.LU.64 R22, [R1+0x13c0] ;  /* 0x0013c00001167983 */ /* 0x000f280000300a00 */
[----:B---3--:R0:W-:Y:S04]  /*1da50*/  @P2 STL [R1+0x864], R5 ;  /* 0x0008640501002387 */ /* 0x0081e80000100800 */
[----:B0-----:R-:W3:Y:S04]  /*1da60*/  LDL.LU R5, [R1+0x13b8] ;  /* 0x0013b80001057983 */ /* 0x001ee80000300800 */
[----:B------:R-:W3:Y:S04]  /*1da70*/  LDL.LU.64 R14, [R1+0x13b0] ;  /* 0x0013b000010e7983 */ /* 0x000ee80000300a00 */
[----:B--2---:R0:W-:Y:S04]  /*1da80*/  @P2 STL [R1+0x860], R0 ;  /* 0x0008600001002387 */ /* 0x0041e80000100800 */
[----:B0-----:R-:W2:Y:S04]  /*1da90*/  LDL.LU R0, [R1+0x13a8] ;  /* 0x0013a80001007983 */ /* 0x001ea80000300800 */
[----:B------:R-:W2:Y:S04]  /*1daa0*/  LDL.LU.64 R62, [R1+0x13a0] ;  /* 0x0013a000013e7983 */ /* 0x000ea80000300a00 */
[----:B----4-:R-:W4:Y:S01]  /*1dab0*/  @P2 LDG.E.U16 R75, desc[UR16][R60.64] ;  /* 0x000000103c4b2981 */ /* 0x010f22000c1e1500 */
[----:B------:R-:W-:-:S03]  /*1dac0*/  ISETP.GT.AND P3, PT, R4, 0x22, PT ;  /* 0x000000220400780c */ /* 0x000fc60003f64270 */
[----:B------:R0:W-:Y:S04]  /*1dad0*/  @P2 STL [R1+0x85c], R3 ;  /* 0x00085c0301002387 */ /* 0x0001e80000100800 */
[----:B0-----:R-:W3:Y:S04]  /*1dae0*/  LDL R3, [R1+0x6e0] ;  /* 0x0006e00001037983 */ /* 0x001ee80000100800 */
[----:B------:R-:W3:Y:S04]  /*1daf0*/  LDL.LU.64 R60, [R1+0x1398] ;  /* 0x00139800013c7983 */ /* 0x000ee80000300a00 */
[----:B------:R-:W3:Y:S04]  /*1db00*/  @P3 LDG.E.U16 R72, desc[UR16][R64.64] ;  /* 0x0000001040483981 */ /* 0x000ee8000c1e1500 */
[----:B--2---:R-:W2:Y:S04]  /*1db10*/  @P3 LDG.E.U16 R73, desc[UR16][R62.64] ;  /* 0x000000103e493981 */ /* 0x004ea8000c1e1500 */
[----:B----4-:R-:W-:Y:S04]  /*1db20*/  @P2 STL [R1+0x858], R75 ;  /* 0x0008584b01002387 */ /* 0x010fe80000100800 */
[----:B------:R-:W4:Y:S04]  /*1db30*/  LDL.LU.64 R64, [R1+0x1390] ;  /* 0x0013900001407983 */ /* 0x000f280000300a00 */
[----:B------:R-:W2:Y:S01]  /*1db40*/  LDL.LU.64 R62, [R1+0x1388] ;  /* 0x00138800013e7983 */ /* 0x000ea20000300a00 */
[----:B------:R-:W-:-:S03]  /*1db50*/  ISETP.GT.AND P4, PT, R4, 0x2a, PT ;  /* 0x0000002a0400780c */ /* 0x000fc60003f84270 */
[----:B---3--:R-:W3:Y:S01]  /*1db60*/  @P3 LDG.E.U16 R93, desc[UR16][R60.64] ;  /* 0x000000103c5d3981 */ /* 0x008ee2000c1e1500 */
[----:B------:R-:W-:-:S09]  /*1db70*/  ISETP.GT.AND P5, PT, R4, 0x32, PT ;  /* 0x000000320400780c */ /* 0x000fd20003fa4270 */
[----:B------:R-:W3:Y:S04]  /*1db80*/  @P4 LDG.E.U16 R79, desc[UR16][R68.64] ;  /* 0x00000010444f4981 */ /* 0x000ee8000c1e1500 */
[----:B------:R-:W3:Y:S04]  /*1db90*/  @P4 LDG.E.U16 R74, desc[UR16][R66.64] ;  /* 0x00000010424a4981 */ /* 0x000ee8000c1e1500 */
[----:B------:R-:W3:Y:S04]  /*1dba0*/  LDL.LU.64 R60, [R1+0x1380] ;  /* 0x00138000013c7983 */ /* 0x000ee80000300a00 */
[----:B------:R-:W3:Y:S04]  /*1dbb0*/  @P5 LDG.E.U16 R78, desc[UR16][R76.64] ;  /* 0x000000104c4e5981 */ /* 0x000ee8000c1e1500 */
[----:B----4-:R-:W4:Y:S04]  /*1dbc0*/  @P3 LDG.E.U16 R70, desc[UR16][R64.64] ;  /* 0x0000001040463981 */ /* 0x010f28000c1e1500 */
[----:B--2---:R-:W2:Y:S04]  /*1dbd0*/  @P4 LDG.E.U16 R2, desc[UR16][R62.64] ;  /* 0x000000103e024981 */ /* 0x004ea8000c1e1500 */
[----:B---3--:R0:W-:Y:S04]  /*1dbe0*/  @P3 STL [R1+0x7fc], R93 ;  /* 0x0007fc5d01003387 */ /* 0x0081e80000100800 */
[----:B0-----:R-:W3:Y:S04]  /*1dbf0*/  LDL R93, [R1+0x6dc] ;  /* 0x0006dc00015d7983 */ /* 0x001ee80000100800 */
[----:B------:R-:W3:Y:S04]  /*1dc00*/  LDL.LU.64 R64, [R1+0x1378] ;  /* 0x0013780001407983 */ /* 0x000ee80000300a00 */
[----:B------:R-:W3:Y:S04]  /*1dc10*/  @P4 LDG.E.U16 R71, desc[UR16][R60.64] ;  /* 0x000000103c474981 */ /* 0x000ee8000c1e1500 */
[----:B----4-:R-:W-:Y:S04]  /*1dc20*/  @P3 STL [R1+0x7f8], R70 ;  /* 0x0007f84601003387 */ /* 0x010fe80000100800 */
[----:B------:R-:W-:Y:S04]  /*1dc30*/  @P3 STL [R1+0x800], R73 ;  /* 0x0008004901003387 */ /* 0x000fe80000100800 */
[----:B------:R-:W-:Y:S04]  /*1dc40*/  @P3 STL [R1+0x804], R72 ;  /* 0x0008044801003387 */ /* 0x000fe80000100800 */
[----:B------:R-:W4:Y:S04]  /*1dc50*/  LDL.LU.64 R62, [R1+0x1370] ;  /* 0x00137000013e7983 */ /* 0x000f280000300a00 */
[----:B--2---:R0:W-:Y:S04]  /*1dc60*/  @P4 STL [R1+0x7a4], R2 ;  /* 0x0007a40201004387 */ /* 0x0041e80000100800 */
[----:B0-----:R-:W2:Y:S04]  /*1dc70*/  LDL R2, [R1+0x6d8] ;  /* 0x0006d80001027983 */ /* 0x001ea80000100800 */
[----:B------:R-:W2:Y:S04]  /*1dc80*/  LDL.LU.64 R60, [R1+0x1368] ;  /* 0x00136800013c7983 */ /* 0x000ea80000300a00 */
[----:B---3--:R-:W3:Y:S04]  /*1dc90*/  @P5 LDG.E.U16 R81, desc[UR16][R64.64] ;  /* 0x0000001040515981 */ /* 0x008ee8000c1e1500 */
[----:B----4-:R-:W4:Y:S04]  /*1dca0*/  @P5 LDG.E.U16 R80, desc[UR16][R62.64] ;  /* 0x000000103e505981 */ /* 0x010f28000c1e1500 */
[----:B--2---:R-:W2:Y:S01]  /*1dcb0*/  @P5 LDG.E.U16 R92, desc[UR16][R60.64] ;  /* 0x000000103c5c5981 */ /* 0x004ea2000c1e1500 */
[----:B------:R-:W-:-:S03]  /*1dcc0*/  ISETP.GT.AND P2, PT, R4, 0x16, PT ;  /* 0x000000160400780c */ /* 0x000fc60003f44270 */
[----:B------:R0:W-:Y:S04]  /*1dcd0*/  @P4 STL [R1+0x798], R79 ;  /* 0x0007984f01004387 */ /* 0x0001e80000100800 */
[----:B------:R-:W-:Y:S04]  /*1dce0*/  @P4 STL [R1+0x79c], R74 ;  /* 0x00079c4a01004387 */ /* 0x000fe80000100800 */
[----:B------:R1:W-:Y:S04]  /*1dcf0*/  @P4 STL [R1+0x7a0], R71 ;  /* 0x0007a04701004387 */ /* 0x0003e80000100800 */
[----:B------:R-:W3:Y:S04]  /*1dd00*/  LDL.LU.64 R64, [R1+0x1360] ;  /* 0x0013600001407983 */ /* 0x000ee80000300a00 */
[----:B------:R-:W3:Y:S04]  /*1dd10*/  LDL.LU.64 R62, [R1+0x1358] ;  /* 0x00135800013e7983 */ /* 0x000ee80000300a00 */
[----:B------:R-:W3:Y:S04]  /*1dd20*/  LDL.LU.64 R60, [R1+0x1350] ;  /* 0x00135000013c7983 */ /* 0x000ee80000300a00 */
[----:B------:R-:W3:Y:S04]  /*1dd30*/  @P2 LDG.E.U16 R91, desc[UR16][R58.64] ;  /* 0x000000103a5b2981 */ /* 0x000ee8000c1e1500 */
[----:B--2---:R-:W-:Y:S04]  /*1dd40*/  @P5 STL [R1+0x738], R92 ;  /* 0x0007385c01005387 */ /* 0x004fe80000100800 */
[----:B----4-:R-:W-:Y:S04]  /*1dd50*/  @P5 STL [R1+0x73c], R80 ;  /* 0x00073c5001005387 */ /* 0x010fe80000100800 */
[----:B---3--:R-:W-:Y:S04]  /*1dd60*/  @P5 STL [R1+0x740], R81 ;  /* 0x0007405101005387 */ /* 0x008fe80000100800 */
[----:B------:R2:W-:Y:S04]  /*1dd70*/  @P5 STL [R1+0x744], R78 ;  /* 0x0007444e01005387 */ /* 0x0005e80000100800 */
[----:B------:R-:W3:Y:S01]  /*1dd80*/  LDL.LU.64 R58, [R1+0x1348] ;  /* 0x00134800013a7983 */ /* 0x000ee20000300a00 */
[----:B------:R-:W-:-:S03]  /*1dd90*/  ISETP.GT.AND P3, PT, R4, 0x3a, PT ;  /* 0x0000003a0400780c */ /* 0x000fc60003f64270 */
[----:B------:R-:W4:Y:S04]  /*1dda0*/  LDL R76, [R1+0xb98] ;  /* 0x000b9800014c7983 */ /* 0x000f280000100800 */
[----:B0-----:R-:W4:Y:S04]  /*1ddb0*/  LDL R79, [R1+0xb94] ;  /* 0x000b9400014f7983 */ /* 0x001f280000100800 */
[----:B-1----:R-:W4:Y:S04]  /*1ddc0*/  LDL R71, [R1+0xb90] ;  /* 0x000b900001477983 */ /* 0x002f280000100800 */
[----:B------:R-:W4:Y:S04]  /*1ddd0*/  @P3 LDG.E.U16 R90, desc[UR16][R64.64] ;  /* 0x00000010405a3981 */ /* 0x000f28000c1e1500 */
[----:B------:R-:W4:Y:S04]  /*1dde0*/  @P3 LDG.E.U16 R3, desc[UR16][R62.64] ;  /* 0x000000103e033981 */ /* 0x000f28000c1e1500 */
[----:B------:R-:W4:Y:S04]  /*1ddf0*/  @P3 LDG.E.U16 R93, desc[UR16][R60.64] ;  /* 0x000000103c5d3981 */ /* 0x000f28000c1e1500 */
[----:B--2---:R-:W2:Y:S04]  /*1de00*/  LDL R78, [R1+0x854] ;  /* 0x00085400014e7983 */ /* 0x004ea80000100800 */
[----:B---3--:R-:W3:Y:S04]  /*1de10*/  @P3 LDG.E.U16 R2, desc[UR16][R58.64] ;  /* 0x000000103a023981 */ /* 0x008ee8000c1e1500 */
[----:B------:R-:W-:Y:S04]  /*1de20*/  STL [R1+0xf74], R64 ;  /* 0x000f744001007387 */ /* 0x000fe80000100800 */
[----:B------:R-:W-:Y:S04]  /*1de30*/  STL [R1+0x10ec], R64 ;  /* 0x0010ec4001007387 */ /* 0x000fe80000100800 */
[----:B------:R-:W-:Y:S04]  /*1de40*/  STL [R1+0xf70], R65 ;  /* 0x000f704101007387 */ /* 0x000fe80000100800 */
[----:B------:R-:W-:Y:S04]  /*1de50*/  STL [R1+0x10f0], R65 ;  /* 0x0010f04101007387 */ /* 0x000fe80000100800 */
[----:B------:R-:W2:Y:S04]  /*1de60*/  LDL R81, [R1+0x850] ;  /* 0x0008500001517983 */ /* 0x000ea80000100800 */
[----:B------:R-:W2:Y:S04]  /*1de70*/  LDL R80, [R1+0x84c] ;  /* 0x00084c0001507983 */ /* 0x000ea80000100800 */
[----:B------:R-:W-:Y:S04]  /*1de80*/  STL [R1+0xf80], R62 ;  /* 0x000f803e01007387 */ /* 0x000fe80000100800 */
[----:B------:R-:W-:Y:S04]  /*1de90*/  STL [R1+0xf78], R63 ;  /* 0x000f783f01007387 */ /* 0x000fe80000100800 */
[----:B------:R0:W-:Y:S04]  /*1dea0*/  STL [R1+0x10f4], R63 ;  /* 0x0010f43f01007387 */ /* 0x0001e80000100800 */
[----:B------:R-:W2:Y:S04]  /*1deb0*/  LDL R92, [R1+0x848] ;  /* 0x00084800015c7983 */ /* 0x000ea80000100800 */
[----:B------:R-:W-:Y:S04]  /*1dec0*/  STL [R1+0xf88], R60 ;  /* 0x000f883c01007387 */ /* 0x000fe80000100800 */
[----:B------:R-:W-:Y:S04]  /*1ded0*/  STL [R1+0xf84], R61 ;  /* 0x000f843d01007387 */ /* 0x000fe80000100800 */
[----:B----4-:R-:W4:Y:S04]  /*1dee0*/  @P2 LDG.E.U16 R76, desc[UR16][R12.64] ;  /* 0x000000100c4c2981 */ /* 0x010f28000c1e1500 */
[----:B------:R-:W2:Y:S04]  /*1def0*/  @P2 LDG.E.U16 R79, desc[UR16][R44.64] ;  /* 0x000000102c4f2981 */ /* 0x000ea8000c1e1500 */
[----:B------:R-:W2:Y:S04]  /*1df00*/  @P2 LDG.E.U16 R71, desc[UR16][R42.64] ;  /* 0x000000102a472981 */ /* 0x000ea8000c1e1500 */
[----:B---3--:R1:W-:Y:S04]  /*1df10*/  @P3 STL [R1+0x6d8], R2 ;  /* 0x0006d80201003387 */ /* 0x0083e80000100800 */
[----:B0-----:R-:W3:Y:S04]  /*1df20*/  LDL R63, [R1+0x7f0] ;  /* 0x0007f000013f7983 */ /* 0x001ee80000100800 */
[----:B------:R-:W3:Y:S04]  /*1df30*/  LDL R70, [R1+0x7ec] ;  /* 0x0007ec0001467983 */ /* 0x000ee80000100800 */
[----:B-1----:R-:W3:Y:S04]  /*1df40*/  LDL R2, [R1+0x7f4] ;  /* 0x0007f40001027983 */ /* 0x002ee80000100800 */
[----:B------:R-:W3:Y:S04]  /*1df50*/  LDL R67, [R1+0x7e8] ;  /* 0x0007e80001437983 */ /* 0x000ee80000100800 */
[----:B------:R-:W3:Y:S04]  /*1df60*/  LDL.64 R64, [R1+0x1d0] ;  /* 0x0001d00001407983 */ /* 0x000ee80000100a00 */
[----:B------:R0:W-:Y:S04]  /*1df70*/  @P2 STL [R1+0xb9c], R91 ;  /* 0x000b9c5b01002387 */ /* 0x0001e80000100800 */
[----:B------:R-:W3:Y:S04]  /*1df80*/  LDL.64 R74, [R1+0x1c8] ;  /* 0x0001c800014a7983 */ /* 0x000ee80000100a00 */
[----:B0-----:R-:W3:Y:S04]  /*1df90*/  LDL R91, [R1+0x794] ;  /* 0x00079400015b7983 */ /* 0x001ee80000100800 */
[----:B------:R0:W-:Y:S04]  /*1dfa0*/  @P3 STL [R1+0x6e4], R90 ;  /* 0x0006e45a01003387 */ /* 0x0001e80000100800 */
[----:B0-----:R-:W3:Y:S04]  /*1dfb0*/  LDL R90, [R1+0x790] ;  /* 0x00079000015a7983 */ /* 0x001ee80000100800 */
[----:B------:R0:W-:Y:S04]  /*1dfc0*/  @P3 STL [R1+0x6e0], R3 ;  /* 0x0006e00301003387 */ /* 0x0001e80000100800 */
[----:B0-----:R-:W3:Y:S04]  /*1dfd0*/  LDL R3, [R1+0x78c] ;  /* 0x00078c0001037983 */ /* 0x001ee80000100800 */
[----:B------:R0:W-:Y:S04]  /*1dfe0*/  @P3 STL [R1+0x6dc], R93 ;  /* 0x0006dc5d01003387 */ /* 0x0001e80000100800 */
[----:B0-----:R-:W3:Y:S04]  /*1dff0*/  LDL R93, [R1+0x788] ;  /* 0x00078800015d7983 */ /* 0x001ee80000100800 */
[----:B------:R-:W-:Y:S04]  /*1e000*/  STL [R1+0xf90], R58 ;  /* 0x000f903a01007387 */ /* 0x000fe80000100800 */
[----:B------:R-:W-:Y:S04]  /*1e010*/  STL [R1+0xf8c], R59 ;  /* 0x000f8c3b01007387 */ /* 0x000fe80000100800 */
[----:B------:R-:W3:Y:S04]  /*1e020*/  LDL.LU.64 R12, [R1+0x1340] ;  /* 0x00134000010c7983 */ /* 0x000ee80000300a00 */
[----:B------:R-:W3:Y:S01]  /*1e030*/  LDL.LU.64 R44, [R1+0x1338] ;  /* 0x00133800012c7983 */ /* 0x000ee20000300a00 */
[----:B------:R-:W-:-:S02]  /*1e040*/  ISETP.GT.AND P4, PT, R4, 0x1b, PT ;  /* 0x0000001b0400780c */ /* 0x000fc40003f84270 */
[C---:B------:R-:W-:Y:S01]  /*1e050*/  ISETP.GT.AND P5, PT, R4.reuse, 0x23, PT ;  /* 0x000000230400780c */ /* 0x040fe20003fa4270 */
[----:B----4-:R0:W-:Y:S10]  /*1e060*/  @P2 STL [R1+0xb98], R76 ;  /* 0x000b984c01002387 */ /* 0x0101f40000100800 */
[----:B--2---:R-:W2:Y:S04]  /*1e070*/  @P4 LDG.E.U16 R78, desc[UR16][R56.64] ;  /* 0x00000010384e4981 */ /* 0x004ea8000c1e1500 */
[----:B------:R-:W4:Y:S04]  /*1e080*/  @P4 LDG.E.U16 R81, desc[UR16][R54.64] ;  /* 0x0000001036514981 */ /* 0x000f28000c1e1500 */
[----:B------:R-:W2:Y:S04]  /*1e090*/  @P4 LDG.E.U16 R80, desc[UR16][R48.64] ;  /* 0x0000001030504981 */ /* 0x000ea8000c1e1500 */
[----:B0-----:R-:W2:Y:S04]  /*1e0a0*/  LDL.64 R76, [R1+0xf0] ;  /* 0x0000f000014c7983 */ /* 0x001ea80000100a00 */
[----:B------:R-:W2:Y:S04]  /*1e0b0*/  @P4 LDG.E.U16 R92, desc[UR16][R46.64] ;  /* 0x000000102e5c4981 */ /* 0x000ea8000c1e1500 */
[----:B------:R0:W-:Y:S04]  /*1e0c0*/  @P2 STL [R1+0xb94], R79 ;  /* 0x000b944f01002387 */ /* 0x0001e80000100800 */
[----:B0-----:R-:W2:Y:S04]  /*1e0d0*/  LDL R79, [R1+0x734] ;  /* 0x00073400014f7983 */ /* 0x001ea80000100800 */
[----:B------:R-:W2:Y:S04]  /*1e0e0*/  LDL.LU.64 R42, [R1+0x1330] ;  /* 0x00133000012a7983 */ /* 0x000ea80000300a00 */
[----:B------:R0:W-:Y:S04]  /*1e0f0*/  @P2 STL [R1+0xb90], R71 ;  /* 0x000b904701002387 */ /* 0x0001e80000100800 */
[----:B------:R-:W4:Y:S04]  /*1e100*/  LDL.LU.64 R56, [R1+0x1328] ;  /* 0x0013280001387983 */ /* 0x000f280000300a00 */
[----:B------:R-:W4:Y:S04]  /*1e110*/  LDL.64 R72, [R1+0xe8] ;  /* 0x0000e80001487983 */ /* 0x000f280000100a00 */
[----:B------:R-:W4:Y:S04]  /*1e120*/  LDL R66, [R1+0x730] ;  /* 0x0007300001427983 */ /* 0x000f280000100800 */
[----:B------:R-:W4:Y:S04]  /*1e130*/  LDL R69, [R1+0x72c] ;  /* 0x00072c0001457983 */ /* 0x000f280000100800 */
[----:B------:R-:W4:Y:S04]  /*1e140*/  LDL R68, [R1+0x728] ;  /* 0x0007280001447983 */ /* 0x000f280000100800 */
[----:B------:R-:W4:Y:S04]  /*1e150*/  LDL.LU.64 R54, [R1+0x1320] ;  /* 0x0013200001367983 */ /* 0x000f280000300a00 */
[----:B------:R-:W4:Y:S01]  /*1e160*/  LDL.LU.64 R48, [R1+0x1318] ;  /* 0x0013180001307983 */ /* 0x000f220000300a00 */
[----:B------:R-:W-:-:S03]  /*1e170*/  ISETP.GT.AND P6, PT, R4, 0x2b, PT ;  /* 0x0000002b0400780c */ /* 0x000fc60003fc4270 */
[----:B0-----:R-:W4:Y:S10]  /*1e180*/  LDL R71, [R1+0xb8c] ;  /* 0x000b8c0001477983 */ /* 0x001f340000100800 */
[----:B---3--:R-:W3:Y:S04]  /*1e190*/  @P6 LDG.E.U16 R91, desc[UR16][R64.64] ;  /* 0x00000010405b6981 */ /* 0x008ee8000c1e1500 */
[----:B------:R-:W3:Y:S04]  /*1e1a0*/  @P5 LDG.E.U16 R2, desc[UR16][R44.64] ;  /* 0x000000102c025981 */ /* 0x000ee8000c1e1500 */
[----:B--2---:R-:W2:Y:S04]  /*1e1b0*/  @P5 LDG.E.U16 R63, desc[UR16][R42.64] ;  /* 0x000000102a3f5981 */ /* 0x004ea8000c1e1500 */
[----:B------:R0:W-:Y:S04]  /*1e1c0*/  @P4 STL [R1+0x854], R78 ;  /* 0x0008544e01004387 */ /* 0x0001e80000100800 */
[----:B----4-:R-:W4:Y:S01]  /*1e1d0*/  @P5 LDG.E.U16 R70, desc[UR16][R56.64] ;  /* 0x0000001038465981 */ /* 0x010f22000c1e1500 */
[----:B------:R-:W-:-:S03]  /*1e1e0*/  ISETP.GT.AND P2, PT, R4, 0x33, PT ;  /* 0x000000330400780c */ /* 0x000fc60003f44270 */
[----:B------:R-:W2:Y:S04]  /*1e1f0*/  @P6 LDG.E.U16 R90, desc[UR16][R74.64] ;  /* 0x000000104a5a6981 */ /* 0x000ea8000c1e1500 */
[----:B0-----:R-:W2:Y:S04]  /*1e200*/  LDL R78, [R1+0xb88] ;  /* 0x000b8800014e7983 */ /* 0x001ea80000100800 */
[----:B------:R0:W-:Y:S04]  /*1e210*/  @P4 STL [R1+0x850], R81 ;  /* 0x0008505101004387 */ /* 0x0001e80000100800 */
[----:B------:R-:W2:Y:S04]  /*1e220*/  @P2 LDG.E.U16 R79, desc[UR16][R76.64] ;  /* 0x000000104c4f2981 */ /* 0x000ea8000c1e1500 */
[----:B------:R-:W2:Y:S04]  /*1e230*/  @P5 LDG.E.U16 R67, desc[UR16][R54.64] ;  /* 0x0000001036435981 */ /* 0x000ea8000c1e1500 */
[----:B0-----:R-:W2:Y:S04]  /*1e240*/  LDL R81, [R1+0xb84] ;  /* 0x000b840001517983 */ /* 0x001ea80000100800 */
[----:B------:R0:W-:Y:S04]  /*1e250*/  @P4 STL [R1+0x84c], R80 ;  /* 0x00084c5001004387 */ /* 0x0001e80000100800 */
[----:B------:R-:W2:Y:S04]  /*1e260*/  @P2 LDG.E.U16 R66, desc[UR16][R72.64] ;  /* 0x0000001048422981 */ /* 0x000ea8000c1e1500 */
[----:B0-----:R-:W2:Y:S04]  /*1e270*/  LDL R80, [R1+0x6d4] ;  /* 0x0006d40001507983 */ /* 0x001ea80000100800 */
[----:B------:R-:W2:Y:S04]  /*1e280*/  LDL.LU.64 R46, [R1+0x1310] ;  /* 0x00131000012e7983 */ /* 0x000ea80000300a00 */
[----:B------:R0:W-:Y:S04]  /*1e290*/  @P4 STL [R1+0x848], R92 ;  /* 0x0008485c01004387 */ /* 0x0001e80000100800 */
[----:B0-----:R-:W2:Y:S04]  /*1e2a0*/  LDL R92, [R1+0x6d0] ;  /* 0x0006d000015c7983 */ /* 0x001ea80000100800 */
[----:B------:R-:W2:Y:S04]  /*1e2b0*/  LDL.LU.64 R44, [R1+0x1308] ;  /* 0x00130800012c7983 */ /* 0x000ea80000300a00 */
[----:B---3--:R0:W-:Y:S04]  /*1e2c0*/  @P5 STL [R1+0x7f4], R2 ;  /* 0x0007f40201005387 */ /* 0x0081e80000100800 */
[----:B0-----:R-:W3:Y:S04]  /*1e2d0*/  LDL.LU R2, [R1+0x1300] ;  /* 0x0013000001027983 */ /* 0x001ee80000300800 */
[----:B------:R-:W2:Y:S04]  /*1e2e0*/  LDL.LU.64 R42, [R1+0x12f8] ;  /* 0x0012f800012a7983 */ /* 0x000ea80000300a00 */
[----:B------:R-:W2:Y:S04]  /*1e2f0*/  LDL.LU.64 R56, [R1+0x12f0] ;  /* 0x0012f00001387983 */ /* 0x000ea80000300a00 */
[----:B------:R-:W3:Y:S04]  /*1e300*/  LDL.LU.64 R54, [R1+0x12e8] ;  /* 0x0012e80001367983 */ /* 0x000ee80000300a00 */
[----:B--2---:R-:W2:Y:S04]  /*1e310*/  @P6 LDG.E.U16 R3, desc[UR16][R56.64] ;  /* 0x0000001038036981 */ /* 0x004ea8000c1e1500 */
[----:B---3--:R-:W3:Y:S04]  /*1e320*/  @P6 LDG.E.U16 R93, desc[UR16][R54.64] ;  /* 0x00000010365d6981 */ /* 0x008ee8000c1e1500 */
[----:B------:R-:W2:Y:S04]  /*1e330*/  LDL.LU.64 R56, [R1+0x12e0] ;  /* 0x0012e00001387983 */ /* 0x000ea80000300a00 */
[----:B------:R0:W-:Y:S04]  /*1e340*/  @P6 STL [R1+0x794], R91 ;  /* 0x0007945b01006387 */ /* 0x0001e80000100800 */
[----:B0-----:R-:W3:Y:S04]  /*1e350*/  LDL R91, [R1+0xb80] ;  /* 0x000b8000015b7983 */ /* 0x001ee80000100800 */
[----:B------:R-:W3:Y:S04]  /*1e360*/  LDL.LU.64 R54, [R1+0x12d8] ;  /* 0x0012d80001367983 */ /* 0x000ee80000300a00 */
[----:B--2---:R-:W2:Y:S04]  /*1e370*/  @P2 LDG.E.U16 R69, desc[UR16][R56.64] ;  /* 0x0000001038452981 */ /* 0x004ea8000c1e1500 */
[----:B---3--:R-:W3:Y:S04]  /*1e380*/  @P2 LDG.E.U16 R68, desc[UR16][R54.64] ;  /* 0x0000001036442981 */ /* 0x008ee8000c1e1500 */
[----:B------:R0:W-:Y:S01]  /*1e390*/  @P6 STL [R1+0x790], R90 ;  /* 0x0007905a01006387 */ /* 0x0001e20000100800 */
[----:B------:R-:W-:-:S03]  /*1e3a0*/  ISETP.GT.AND P3, PT, R4, 0x17, PT ;  /* 0x000000170400780c */ /* 0x000fc60003f64270 */
[----:B0-----:R-:W2:Y:S04]  /*1e3b0*/  LDL R90, [R1+0x844] ;  /* 0x00084400015a7983 */ /* 0x001ea80000100800 */
[----:B------:R0:W-:Y:S06]  /*1e3c0*/  @P6 STL [R1+0x78c], R3 ;  /* 0x00078c0301006387 */ /* 0x0001ec0000100800 */
[----:B------:R-:W2:Y:S04]  /*1e3d0*/  @P3 LDG.E.U16 R71, desc[UR16][R52.64] ;  /* 0x0000001034473981 */ /* 0x000ea8000c1e1500 */
[----:B------:R-:W2:Y:S04]  /*1e3e0*/  @P3 LDG.E.U16 R78, desc[UR16][R40.64] ;  /* 0x00000010284e3981 */ /* 0x000ea8000c1e1500 */
[----:B0-----:R-:W2:Y:S04]  /*1e3f0*/  LDL R3, [R1+0x840] ;  /* 0x0008400001037983 */ /* 0x001ea80000100800 */
[----:B------:R0:W-:Y:S04]  /*1e400*/  @P6 STL [R1+0x788], R93 ;  /* 0x0007885d01006387 */ /* 0x0001e80000100800 */
[----:B------:R-:W2:Y:S01]  /*1e410*/  @P3 LDG.E.U16 R81, desc[UR16][R50.64] ;  /* 0x0000001032513981 */ /* 0x000ea2000c1e1500 */
[----:B------:R-:W-:-:S03]  /*1e420*/  ISETP.GT.AND P4, PT, R4, 0x3b, PT ;  /* 0x0000003b0400780c */ /* 0x000fc60003f84270 */
[----:B------:R-:W2:Y:S04]  /*1e430*/  @P3 LDG.E.U16 R91, desc[UR16][R38.64] ;  /* 0x00000010265b3981 */ /* 0x000ea8000c1e1500 */
[----:B0-----:R-:W2:Y:S04]  /*1e440*/  LDL R93, [R1+0x83c] ;  /* 0x00083c00015d7983 */ /* 0x001ea80000100800 */
[----:B------:R-:W-:Y:S04]  /*1e450*/  @P5 STL [R1+0x7e8], R67 ;  /* 0x0007e84301005387 */ /* 0x000fe80000100800 */
[----:B----4-:R-:W-:Y:S04]  /*1e460*/  @P5 STL [R1+0x7ec], R70 ;  /* 0x0007ec4601005387 */ /* 0x010fe80000100800 */
[----:B------:R-:W-:Y:S04]  /*1e470*/  @P5 STL [R1+0x7f0], R63 ;  /* 0x0007f03f01005387 */ /* 0x000fe80000100800 */
[----:B------:R-:W4:Y:S04]  /*1e480*/  LDL.LU R74, [R1+0x834] ;  /* 0x00083400014a7983 */ /* 0x000f280000300800 */
[----:B------:R-:W4:Y:S04]  /*1e490*/  LDL.LU R77, [R1+0x830] ;  /* 0x00083000014d7983 */ /* 0x000f280000300800 */
[----:B------:R-:W4:Y:S04]  /*1e4a0*/  LDL.LU R76, [R1+0x82c] ;  /* 0x00082c00014c7983 */ /* 0x000f280000300800 */
[----:B------:R0:W-:Y:S04]  /*1e4b0*/  @P2 STL [R1+0x734], R79 ;  /* 0x0007344f01002387 */ /* 0x0001e80000100800 */
[----:B0-----:R-:W4:Y:S04]  /*1e4c0*/  LDL.LU R79, [R1+0x828] ;  /* 0x00082800014f7983 */ /* 0x001f280000300800 */
[----:B------:R-:W4:Y:S04]  /*1e4d0*/  LDL.LU.64 R56, [R1+0x12d0] ;  /* 0x0012d00001387983 */ /* 0x000f280000300a00 */
[----:B------:R-:W4:Y:S04]  /*1e4e0*/  LDL.LU.64 R54, [R1+0x12c8] ;  /* 0x0012c80001367983 */ /* 0x000f280000300a00 */
[----:B---3--:R-:W-:Y:S04]  /*1e4f0*/  @P2 STL [R1+0x728], R68 ;  /* 0x0007284401002387 */ /* 0x008fe80000100800 */
[----:B--2---:R-:W-:Y:S04]  /*1e500*/  @P2 STL [R1+0x72c], R69 ;  /* 0x00072c4501002387 */ /* 0x004fe80000100800 */
[----:B------:R-:W-:Y:S04]  /*1e510*/  @P2 STL [R1+0x730], R66 ;  /* 0x0007304201002387 */ /* 0x000fe80000100800 */
[----:B------:R-:W2:Y:S04]  /*1e520*/  LDL.LU.64 R52, [R1+0x12c0] ;  /* 0x0012c00001347983 */ /* 0x000ea80000300a00 */
[----:B------:R-:W3:Y:S04]  /*1e530*/  LDL.LU.64 R40, [R1+0x12b8] ;  /* 0x0012b80001287983 */ /* 0x000ee80000300a00 */
[----:B------:R-:W3:Y:S01]  /*1e540*/  LDL.LU.64 R50, [R1+0x12b0] ;  /* 0x0012b00001327983 */ /* 0x000ee20000300a00 */
[----:B------:R-:W-:-:S02]  /*1e550*/  ISETP.GT.AND P5, PT, R4, 0x1c, PT ;  /* 0x0000001c0400780c */ /* 0x000fc40003fa4270 */
[----:B------:R-:W-:-:S11]  /*1e560*/  ISETP.GT.AND P2, PT, R4, 0x1d, PT ;  /* 0x0000001d0400780c */ /* 0x000fd60003f44270 */
[----:B------:R-:W3:Y:S04]  /*1e570*/  @P5 LDG.E.U16 R90, desc[UR16][R36.64] ;  /* 0x00000010245a5981 */ /* 0x000ee8000c1e1500 */
[----:B------:R-:W3:Y:S04]  /*1e580*/  @P5 LDG.E.U16 R3, desc[UR16][R34.64] ;  /* 0x0000001022035981 */ /* 0x000ee8000c1e1500 */
[----:B------:R-:W3:Y:S04]  /*1e590*/  @P5 LDG.E.U16 R93, desc[UR16][R10.64] ;  /* 0x000000100a5d5981 */ /* 0x000ee8000c1e1500 */
[----:B----4-:R-:W4:Y:S04]  /*1e5a0*/  @P2 LDG.E.U16 R74, desc[UR16][R6.64] ;  /* 0x00000010064a2981 */ /* 0x010f28000c1e1500 */
[----:B------:R-:W4:Y:S04]  /*1e5b0*/  @P2 LDG.E.U16 R77, desc[UR16][R16.64] ;  /* 0x00000010104d2981 */ /* 0x000f28000c1e1500 */
[----:B------:R-:W4:Y:S01]  /*1e5c0*/  @P2 LDG.E.U16 R76, desc[UR16][R28.64] ;  /* 0x000000101c4c2981 */ /* 0x000f22000c1e1500 */
[----:B------:R-:W-:-:S03]  /*1e5d0*/  ISETP.GT.AND P6, PT, R4, 0x24, PT ;  /* 0x000000240400780c */ /* 0x000fc60003fc4270 */
[----:B------:R-:W4:Y:S04]  /*1e5e0*/  @P2 LDG.E.U16 R79, desc[UR16][R32.64] ;  /* 0x00000010204f2981 */ /* 0x000f28000c1e1500 */
[----:B------:R-:W4:Y:S04]  /*1e5f0*/  @P4 LDG.E.U16 R80, desc[UR16][R56.64] ;  /* 0x0000001038504981 */ /* 0x000f28000c1e1500 */
[----:B------:R-:W4:Y:S04]  /*1e600*/  @P4 LDG.E.U16 R92, desc[UR16][R54.64] ;  /* 0x00000010365c4981 */ /* 0x000f28000c1e1500 */
[----:B--2---:R-:W2:Y:S04]  /*1e610*/  @P4 LDG.E.U16 R2, desc[UR16][R52.64] ;  /* 0x0000001034024981 */ /* 0x004ea8000c1e1500 */
[----:B---3--:R-:W3:Y:S04]  /*1e620*/  @P4 LDG.E.U16 R0, desc[UR16][R50.64] ;  /* 0x0000001032004981 */ /* 0x008ee8000c1e1500 */
[----:B------:R-:W-:Y:S04]  /*1e630*/  STL [R1+0xf98], R56 ;  /* 0x000f983801007387 */ /* 0x000fe80000100800 */
[----:B------:R-:W-:Y:S04]  /*1e640*/  STL [R1+0xf94], R57 ;  /* 0x000f943901007387 */ /* 0x000fe80000100800 */
[----:B------:R-:W-:Y:S04]  /*1e650*/  STL [R1+0xfa0], R54 ;  /* 0x000fa03601007387 */ /* 0x000fe80000100800 */
[----:B------:R-:W-:Y:S04]  /*1e660*/  STL [R1+0xf9c], R55 ;  /* 0x000f9c3701007387 */ /* 0x000fe80000100800 */
[----:B--2---:R0:W-:Y:S04]  /*1e670*/  STL [R1+0x6cc], R2 ;  /* 0x0006cc0201007387 */ /* 0x0041e80000100800 */
[----:B0-----:R-:W2:Y:S04]  /*1e680*/  LDL.LU R2, [R1+0x12ac] ;  /* 0x0012ac0001027983 */ /* 0x001ea80000300800 */
[----:B------:R-:W-:Y:S04]  /*1e690*/  STL [R1+0xfa8], R52 ;  /* 0x000fa83401007387 */ /* 0x000fe80000100800 */
[----:B------:R-:W-:Y:S04]  /*1e6a0*/  STL [R1+0xfa4], R53 ;  /* 0x000fa43501007387 */ /* 0x000fe80000100800 */
[----:B---3--:R0:W-:Y:S04]  /*1e6b0*/  STL [R1+0x6c8], R0 ;  /* 0x0006c80001007387 */ /* 0x0081e80000100800 */
[----:B0-----:R-:W3:Y:S04]  /*1e6c0*/  LDL.LU R0, [R1+0x12a8] ;  /* 0x0012a80001007983 */ /* 0x001ee80000300800 */
[----:B------:R-:W-:Y:S04]  /*1e6d0*/  STL [R1+0xfb0], R50 ;  /* 0x000fb03201007387 */ /* 0x000fe80000100800 */
[----:B------:R-:W-:Y:S04]  /*1e6e0*/  STL [R1+0xfac], R51 ;  /* 0x000fac3301007387 */ /* 0x000fe80000100800 */
[----:B------:R-:W4:Y:S04]  /*1e6f0*/  LDL.LU.64 R38, [R1+0x12a0] ;  /* 0x0012a00001267983 */ /* 0x000f280000300a00 */
[----:B------:R-:W4:Y:S04]  /*1e700*/  LDL.LU R63, [R1+0x784] ;  /* 0x00078400013f7983 */ /* 0x000f280000300800 */
[----:B--2---:R-:W2:Y:S04]  /*1e710*/  @P6 LDG.E.U16 R2, desc[UR16][R48.64] ;  /* 0x0000001030026981 */ /* 0x004ea8000c1e1500 */
[----:B---3--:R-:W3:Y:S04]  /*1e720*/  @P5 LDG.E.U16 R0, desc[UR16][R8.64] ;  /* 0x0000001008005981 */ /* 0x008ee8000c1e1500 */
[----:B------:R-:W-:Y:S04]  /*1e730*/  @P3 STL [R1+0xb80], R91 ;  /* 0x000b805b01003387 */ /* 0x000fe80000100800 */
[----:B------:R-:W-:Y:S04]  /*1e740*/  @P3 STL [R1+0xb84], R81 ;  /* 0x000b845101003387 */ /* 0x000fe80000100800 */
[----:B------:R-:W-:Y:S04]  /*1e750*/  @P3 STL [R1+0xb88], R78 ;  /* 0x000b884e01003387 */ /* 0x000fe80000100800 */
[----:B------:R-:W-:Y:S04]  /*1e760*/  @P3 STL [R1+0xb8c], R71 ;  /* 0x000b8c4701003387 */ /* 0x000fe80000100800 */
[----:B------:R-:W2:Y:S04]  /*1e770*/  LDL.LU.64 R36, [R1+0x1298] ;  /* 0x0012980001247983 */ /* 0x000ea80000300a00 */
[----:B------:R-:W2:Y:S04]  /*1e780*/  LDL.LU.64 R34, [R1+0x1290] ;  /* 0x0012900001227983 */ /* 0x000ea80000300a00 */
[----:B------:R-:W2:Y:S04]  /*1e790*/  LDL.LU.64 R10, [R1+0x1288] ;  /* 0x00128800010a7983 */ /* 0x000ea80000300a00 */
[----:B------:R-:W2:Y:S04]  /*1e7a0*/  LDL.LU.64 R8, [R1+0x1280] ;  /* 0x0012800001087983 */ /* 0x000ea80000300a00 */
[----:B---3--:R0:W-:Y:S04]  /*1e7b0*/  STL [R1+0x838], R0 ;  /* 0x0008380001007387 */ /* 0x0081e80000100800 */
[----:B0-----:R-:W3:Y:S04]  /*1e7c0*/  LDL.LU R0, [R1+0x1278] ;  /* 0x0012780001007983 */ /* 0x001ee80000300800 */
[----:B------:R-:W2:Y:S04]  /*1e7d0*/  LDL.LU R65, [R1+0x780] ;  /* 0x0007800001417983 */ /* 0x000ea80000300800 */
[----:B----4-:R-:W-:Y:S04]  /*1e7e0*/  @P4 STL [R1+0x6d4], R80 ;  /* 0x0006d45001004387 */ /* 0x010fe80000100800 */
[----:B------:R-:W4:Y:S04]  /*1e7f0*/  LDL.LU R64, [R1+0x77c] ;  /* 0x00077c0001407983 */ /* 0x000f280000300800 */
[----:B------:R-:W2:Y:S04]  /*1e800*/  LDL.LU R75, [R1+0x778] ;  /* 0x00077800014b7983 */ /* 0x000ea80000300800 */
[----:B------:R-:W2:Y:S04]  /*1e810*/  LDL.LU R72, [R1+0x724] ;  /* 0x0007240001487983 */ /* 0x000ea80000300800 */
[----:B------:R-:W-:Y:S04]  /*1e820*/  @P4 STL [R1+0x6d0], R92 ;  /* 0x0006d05c01004387 */ /* 0x000fe80000100800 */
[----:B------:R-:W2:Y:S04]  /*1e830*/  LDL.LU R73, [R1+0x720] ;  /* 0x0007200001497983 */ /* 0x000ea80000300800 */
[----:B------:R-:W2:Y:S04]  /*1e840*/  LDL.LU R70, [R1+0x71c] ;  /* 0x00071c0001467983 */ /* 0x000ea80000300800 */
[----:B------:R-:W2:Y:S04]  /*1e850*/  LDL.LU R67, [R1+0x718] ;  /* 0x0007180001437983 */ /* 0x000ea80000300800 */
[----:B------:R-:W2:Y:S04]  /*1e860*/  LDL.LU.64 R6, [R1+0x1270] ;  /* 0x0012700001067983 */ /* 0x000ea80000300a00 */
[----:B------:R0:W-:Y:S04]  /*1e870*/  STL [R1+0x10f8], R74 ;  /* 0x0010f84a01007387 */ /* 0x0001e80000100800 */
[----:B0-----:R-:W2:Y:S04]  /*1e880*/  LDL.LU R74, [R1+0x7d8] ;  /* 0x0007d800014a7983 */ /* 0x001ea80000300800 */
[----:B------:R-:W3:Y:S04]  /*1e890*/  LDL.LU.64 R16, [R1+0x1268] ;  /* 0x0012680001107983 */ /* 0x000ee80000300a00 */
[----:B------:R0:W-:Y:S04]  /*1e8a0*/  STL [R1+0x10fc], R77 ;  /* 0x0010fc4d01007387 */ /* 0x0001e80000100800 */
[----:B0-----:R-:W3:Y:S04]  /*1e8b0*/  LDL.LU R77, [R1+0x7dc] ;  /* 0x0007dc00014d7983 */ /* 0x001ee80000300800 */
[----:B------:R-:W4:Y:S04]  /*1e8c0*/  LDL.LU R66, [R1+0x6c4] ;  /* 0x0006c40001427983 */ /* 0x000f280000300800 */
[----:B------:R-:W4:Y:S04]  /*1e8d0*/  LDL.LU.64 R28, [R1+0x1260] ;  /* 0x00126000011c7983 */ /* 0x000f280000300a00 */
[----:B------:R0:W-:Y:S04]  /*1e8e0*/  STL [R1+0x1100], R76 ;  /* 0x0011004c01007387 */ /* 0x0001e80000100800 */
[----:B0-----:R-:W4:Y:S04]  /*1e8f0*/  LDL.LU R76, [R1+0x7e0] ;  /* 0x0007e000014c7983 */ /* 0x001f280000300800 */
[----:B------:R-:W4:Y:S04]  /*1e900*/  LDL.LU.64 R32, [R1+0x1258] ;  /* 0x0012580001207983 */ /* 0x000f280000300a00 */
[----:B--2---:R-:W2:Y:S04]  /*1e910*/  @P6 LDG.E.U16 R74, desc[UR16][R42.64] ;  /* 0x000000102a4a6981 */ /* 0x004ea8000c1e1500 */
[----:B---3--:R-:W3:Y:S04]  /*1e920*/  @P6 LDG.E.U16 R77, desc[UR16][R44.64] ;  /* 0x000000102c4d6981 */ /* 0x008ee8000c1e1500 */
[----:B----4-:R-:W4:Y:S04]  /*1e930*/  @P6 LDG.E.U16 R76, desc[UR16][R46.64] ;  /* 0x000000102e4c6981 */ /* 0x010f28000c1e1500 */
[----:B------:R-:W-:Y:S04]  /*1e940*/  @P5 STL [R1+0x844], R90 ;  /* 0x0008445a01005387 */ /* 0x000fe80000100800 */
[----:B------:R-:W-:Y:S04]  /*1e950*/  STL [R1+0x1104], R79 ;  /* 0x0011044f01007387 */ /* 0x000fe80000100800 */
[----:B------:R-:W2:Y:S04]  /*1e960*/  LDL.LU R69, [R1+0x6c0] ;  /* 0x0006c00001457983 */ /* 0x000ea80000300800 */
[----:B------:R-:W-:Y:S04]  /*1e970*/  @P5 STL [R1+0x840], R3 ;  /* 0x0008400301005387 */ /* 0x000fe80000100800 */
[----:B------:R-:W-:Y:S04]  /*1e980*/  @P5 STL [R1+0x83c], R93 ;  /* 0x00083c5d01005387 */ /* 0x000fe80000100800 */
[----:B------:R-:W2:Y:S04]  /*1e990*/  LDL.LU.64 R48, [R1+0x1250] ;  /* 0x0012500001307983 */ /* 0x000ea80000300a00 */
[----:B------:R0:W-:Y:S04]  /*1e9a0*/  STL [R1+0x7e4], R2 ;  /* 0x0007e40201007387 */ /* 0x0001e80000100800 */
[----:B0-----:R-:W2:Y:S04]  /*1e9b0*/  LDL.LU R2, [R1+0x1248] ;  /* 0x0012480001027983 */ /* 0x001ea80000300800 */
[----:B------:R-:W2:Y:S04]  /*1e9c0*/  LDL.LU R68, [R1+0x6bc] ;  /* 0x0006bc0001447983 */ /* 0x000ea80000300800 */
[----:B------:R-:W2:Y:S04]  /*1e9d0*/  LDL.LU.64 R46, [R1+0x1240] ;  /* 0x00124000012e7983 */ /* 0x000ea80000300a00 */
[----:B----4-:R-:W-:Y:S04]  /*1e9e0*/  STL [R1+0x1108], R76 ;  /* 0x0011084c01007387 */ /* 0x010fe80000100800 */
[----:B------:R-:W4:Y:S04]  /*1e9f0*/  LDL.LU.64 R44, [R1+0x1238] ;  /* 0x00123800012c7983 */ /* 0x000f280000300a00 */
[----:B---3--:R-:W-:Y:S04]  /*1ea00*/  STL [R1+0x110c], R77 ;  /* 0x00110c4d01007387 */ /* 0x008fe80000100800 */
[----:B------:R-:W3:Y:S04]  /*1ea10*/  LDL.LU R71, [R1+0x6b8] ;  /* 0x0006b80001477983 */ /* 0x000ee80000300800 */
[----:B------:R-:W3:Y:S01]  /*1ea20*/  LDL.LU.64 R42, [R1+0x1230] ;  /* 0x00123000012a7983 */ /* 0x000ee20000300a00 */
[----:B------:R-:W-:-:S03]  /*1ea30*/  ISETP.GT.AND P3, PT, R4, 0x2c, PT ;  /* 0x0000002c0400780c */ /* 0x000fc60003f64270 */
[----:B------:R-:W3:Y:S04]  /*1ea40*/  LDL.LU R78, [R1+0x7d4] ;  /* 0x0007d400014e7983 */ /* 0x000ee80000300800 */
[----:B------:R-:W3:Y:S04]  /*1ea50*/  LDL.LU R81, [R1+0x7d0] ;  /* 0x0007d00001517983 */ /* 0x000ee80000300800 */
[----:B------:R-:W3:Y:S04]  /*1ea60*/  LDL.LU R80, [R1+0x7cc] ;  /* 0x0007cc0001507983 */ /* 0x000ee80000300800 */
[----:B------:R-:W3:Y:S04]  /*1ea70*/  LDL.LU R92, [R1+0x7c8] ;  /* 0x0007c800015c7983 */ /* 0x000ee80000300800 */
[----:B--2---:R-:W2:Y:S04]  /*1ea80*/  @P3 LDG.E.U16 R63, desc[UR16][R48.64] ;  /* 0x00000010303f3981 */ /* 0x004ea8000c1e1500 */
[----:B------:R-:W2:Y:S04]  /*1ea90*/  LDL.LU.64 R48, [R1+0x1228] ;  /* 0x0012280001307983 */ /* 0x000ea80000300a00 */
[----:B------:R-:W2:Y:S04]  /*1eaa0*/  LDL.LU R91, [R1+0x774] ;  /* 0x00077400015b7983 */ /* 0x000ea80000300800 */
[----:B------:R-:W2:Y:S04]  /*1eab0*/  LDL.LU R90, [R1+0x770] ;  /* 0x00077000015a7983 */ /* 0x000ea80000300800 */
[----:B------:R-:W2:Y:S04]  /*1eac0*/  LDL.LU R3, [R1+0x76c] ;  /* 0x00076c0001037983 */ /* 0x000ea80000300800 */
[----:B------:R-:W2:Y:S04]  /*1ead0*/  LDL.LU R93, [R1+0x768] ;  /* 0x00076800015d7983 */ /* 0x000ea80000300800 */
[----:B------:R-:W2:Y:S04]  /*1eae0*/  @P3 LDG.E.U16 R65, desc[UR16][R46.64] ;  /* 0x000000102e413981 */ /* 0x000ea8000c1e1500 */
[----:B------:R-:W2:Y:S04]  /*1eaf0*/  LDL.LU.64 R46, [R1+0x1220] ;  /* 0x00122000012e7983 */ /* 0x000ea80000300a00 */
[----:B----4-:R-:W4:Y:S04]  /*1eb00*/  @P3 LDG.E.U16 R64, desc[UR16][R44.64] ;  /* 0x000000102c403981 */ /* 0x010f28000c1e1500 */
[----:B------:R-:W4:Y:S04]  /*1eb10*/  LDL.LU.64 R44, [R1+0x1218] ;  /* 0x00121800012c7983 */ /* 0x000f280000300a00 */
[----:B---3--:R-:W3:Y:S04]  /*1eb20*/  @P3 LDG.E.U16 R75, desc[UR16][R42.64] ;  /* 0x000000102a4b3981 */ /* 0x008ee8000c1e1500 */
[----:B------:R-:W3:Y:S01]  /*1eb30*/  LDL.LU.64 R42, [R1+0x1210] ;  /* 0x00121000012a7983 */ /* 0x000ee20000300a00 */
[----:B------:R-:W-:-:S13]  /*1eb40*/  ISETP.GT.AND P4, PT, R4, 0x34, PT ;  /* 0x000000340400780c */ /* 0x000fda0003f84270 */
[----:B--2---:R-:W2:Y:S04]  /*1eb50*/  @P4 LDG.E.U16 R72, desc[UR16][R48.64] ;  /* 0x0000001030484981 */ /* 0x004ea8000c1e1500 */
[----:B------:R-:W2:Y:S04]  /*1eb60*/  LDL.LU.64 R48, [R1+0x1208] ;  /* 0x0012080001307983 */ /* 0x000ea80000300a00 */
[----:B------:R-:W2:Y:S04]  /*1eb70*/  @P4 LDG.E.U16 R73, desc[UR16][R46.64] ;  /* 0x000000102e494981 */ /* 0x000ea8000c1e1500 */
[----:B------:R-:W2:Y:S04]  /*1eb80*/  LDL.LU.64 R46, [R1+0x1200] ;  /* 0x00120000012e7983 */ /* 0x000ea80000300a00 */
[----:B----4-:R-:W4:Y:S04]  /*1eb90*/  @P4 LDG.E.U16 R70, desc[UR16][R44.64] ;  /* 0x000000102c464981 */ /* 0x010f28000c1e1500 */
[----:B------:R-:W4:Y:S04]  /*1eba0*/  LDL.LU.64 R44, [R1+0x11f8] ;  /* 0x0011f800012c7983 */ /* 0x000f280000300a00 */
[----:B---3--:R-:W3:Y:S04]  /*1ebb0*/  @P4 LDG.E.U16 R67, desc[UR16][R42.64] ;  /* 0x000000102a434981 */ /* 0x008ee8000c1e1500 */
[----:B------:R-:W3:Y:S01]  /*1ebc0*/  LDL.LU.64 R42, [R1+0x11f0] ;  /* 0x0011f000012a7983 */ /* 0x000ee20000300a00 */
[----:B------:R-:W-:-:S13]  /*1ebd0*/  ISETP.GT.AND P5, PT, R4, 0x25, PT ;  /* 0x000000250400780c */ /* 0x000fda0003fa4270 */
[----:B------:R-:W3:Y:S04]  /*1ebe0*/  @P5 LDG.E.U16 R78, desc[UR16][R40.64] ;  /* 0x00000010284e5981 */ /* 0x000ee8000c1e1500 */
[----:B--2---:R-:W-:Y:S04]  /*1ebf0*/  STL [R1+0xfb8], R48 ;  /* 0x000fb83001007387 */ /* 0x004fe80000100800 */
[----:B------:R-:W-:Y:S04]  /*1ec00*/  STL [R1+0xfb4], R49 ;  /* 0x000fb43101007387 */ /* 0x000fe80000100800 */
[----:B------:R-:W2:Y:S04]  /*1ec10*/  @P5 LDG.E.U16 R81, desc[UR16][R38.64] ;  /* 0x0000001026515981 */ /* 0x000ea8000c1e1500 */
[----:B------:R-:W2:Y:S04]  /*1ec20*/  @P5 LDG.E.U16 R80, desc[UR16][R36.64] ;  /* 0x0000001024505981 */ /* 0x000ea8000c1e1500 */
[----:B------:R-:W2:Y:S04]  /*1ec30*/  @P5 LDG.E.U16 R92, desc[UR16][R34.64] ;  /* 0x00000010225c5981 */ /* 0x000ea8000c1e1500 */
[----:B------:R-:W-:Y:S04]  /*1ec40*/  STL [R1+0xfc0], R46 ;  /* 0x000fc02e01007387 */ /* 0x000fe80000100800 */
[----:B------:R-:W-:Y:S04]  /*1ec50*/  STL [R1+0xfbc], R47 ;  /* 0x000fbc2f01007387 */ /* 0x000fe80000100800 */
[----:B----4-:R-:W-:Y:S04]  /*1ec60*/  STL [R1+0xfc8], R44 ;  /* 0x000fc82c01007387 */ /* 0x010fe80000100800 */
[----:B------:R-:W-:Y:S04]  /*1ec70*/  STL [R1+0xfc4], R45 ;  /* 0x000fc42d01007387 */ /* 0x000fe80000100800 */
[----:B---3--:R-:W-:Y:S04]  /*1ec80*/  STL [R1+0xfd0], R42 ;  /* 0x000fd02a01007387 */ /* 0x008fe80000100800 */
[----:B------:R0:W-:Y:S04]  /*1ec90*/  STL [R1+0xfcc], R43 ;  /* 0x000fcc2b01007387 */ /* 0x0001e80000100800 */
[----:B------:R-:W3:Y:S04]  /*1eca0*/  LDL.LU.64 R40, [R1+0x11e8] ;  /* 0x0011e80001287983 */ /* 0x000ee80000300a00 */
[----:B------:R-:W4:Y:S04]  /*1ecb0*/  LDL.LU.64 R38, [R1+0x11e0] ;  /* 0x0011e00001267983 */ /* 0x000f280000300a00 */
[----:B------:R-:W2:Y:S04]  /*1ecc0*/  LDL.LU.64 R36, [R1+0x11d8] ;  /* 0x0011d80001247983 */ /* 0x000ea80000300a00 */
[----:B------:R-:W2:Y:S01]  /*1ecd0*/  LDL.LU.64 R34, [R1+0x11d0] ;  /* 0x0011d00001227983 */ /* 0x000ea20000300a00 */
[----:B------:R-:W-:-:S13]  /*1ece0*/  ISETP.GT.AND P3, PT, R4, 0x2d, PT ;  /* 0x0000002d0400780c */ /* 0x000fda0003f64270 */
[----:B---3--:R-:W3:Y:S04]  /*1ecf0*/  @P3 LDG.E.U16 R91, desc[UR16][R40.64] ;  /* 0x00000010285b3981 */ /* 0x008ee8000c1e1500 */
[----:B----4-:R-:W4:Y:S04]  /*1ed00*/  @P3 LDG.E.U16 R90, desc[UR16][R38.64] ;  /* 0x00000010265a3981 */ /* 0x010f28000c1e1500 */
[----:B--2---:R-:W2:Y:S04]  /*1ed10*/  @P3 LDG.E.U16 R3, desc[UR16][R36.64] ;  /* 0x0000001024033981 */ /* 0x004ea8000c1e1500 */
[----:B------:R-:W2:Y:S04]  /*1ed20*/  LDL.LU.64 R40, [R1+0x11c8] ;  /* 0x0011c80001287983 */ /* 0x000ea80000300a00 */
[----:B------:R-:W3:Y:S04]  /*1ed30*/  LDL.LU.64 R38, [R1+0x11c0] ;  /* 0x0011c00001267983 */ /* 0x000ee80000300a00 */
[----:B------:R-:W4:Y:S04]  /*1ed40*/  LDL.LU.64 R36, [R1+0x11b8] ;  /* 0x0011b80001247983 */ /* 0x000f280000300a00 */
[----:B------:R-:W4:Y:S04]  /*1ed50*/  @P3 LDG.E.U16 R93, desc[UR16][R34.64] ;  /* 0x00000010225d3981 */ /* 0x000f28000c1e1500 */
[----:B------:R-:W4:Y:S01]  /*1ed60*/  LDL.LU.64 R34, [R1+0x11b0] ;  /* 0x0011b00001227983 */ /* 0x000f220000300a00 */
[----:B------:R-:W-:-:S02]  /*1ed70*/  ISETP.GT.AND P2, PT, R4, 0x3c, PT ;  /* 0x0000003c0400780c */ /* 0x000fc40003f44270 */
[----:B------:R-:W-:Y:S02]  /*1ed80*/  ISETP.GT.AND P4, PT, R4, 0x35, PT ;  /* 0x000000350400780c */ /* 0x000fe40003f84270 */
[----:B------:R-:W-:Y:S02]  /*1ed90*/  PRMT R86, RZ, 0x7610, R86 ;  /* 0x00007610ff567816 */ /* 0x000fe40000000056 */
[----:B------:R-:W-:Y:S02]  /*1eda0*/  PRMT R87, RZ, 0x7610, R87 ;  /* 0x00007610ff577816 */ /* 0x000fe40000000057 */
[----:B------:R-:W-:Y:S02]  /*1edb0*/  PRMT R88, RZ, 0x7610, R88 ;  /* 0x00007610ff587816 */ /* 0x000fe40000000058 */
[----:B------:R-:W-:-:S03]  /*1edc0*/  PRMT R83, RZ, 0x7610, R83 ;  /* 0x00007610ff537816 */ /* 0x000fc60000000053 */
[----:B------:R-:W4:Y:S04]  /*1edd0*/  @P2 LDG.E.U16 R66, desc[UR16][R48.64] ;  /* 0x0000001030422981 */ /* 0x000f28000c1e1500 */
[----:B------:R-:W4:Y:S04]  /*1ede0*/  @P2 LDG.E.U16 R69, desc[UR16][R46.64] ;  /* 0x000000102e452981 */ /* 0x000f28000c1e1500 */
[----:B------:R-:W4:Y:S04]  /*1edf0*/  @P2 LDG.E.U16 R68, desc[UR16][R44.64] ;  /* 0x000000102c442981 */ /* 0x000f28000c1e1500 */
[----:B------:R0:W4:Y:S01]  /*1ee00*/  @P2 LDG.E.U16 R71, desc[UR16][R42.64] ;  /* 0x000000102a472981 */ /* 0x000122000c1e1500 */
[----:B------:R-:W-:-:S02]  /*1ee10*/  ISETP.GT.AND P2, PT, R4, 0x1f, PT ;  /* 0x0000001f0400780c */ /* 0x000fc40003f44270 */
[----:B0-----:R-:W-:-:S11]  /*1ee20*/  PRMT R43, RZ, 0x7610, R43 ;  /* 0x00007610ff2b7816 */ /* 0x001fd6000000002b */
[----:B------:R-:W4:Y:S04]  /*1ee30*/  @P2 LDG.E.U16 R43, desc[UR16][R18.64] ;  /* 0x00000010122b2981 */ /* 0x000f28000c1e1500 */
[----:B--2---:R-:W2:Y:S04]  /*1ee40*/  @P4 LDG.E.U16 R86, desc[UR16][R40.64] ;  /* 0x0000001028564981 */ /* 0x004ea8000c1e1500 */
[----:B---3--:R-:W3:Y:S04]  /*1ee50*/  @P4 LDG.E.U16 R87, desc[UR16][R38.64] ;  /* 0x0000001026574981 */ /* 0x008ee8000c1e1500 */
[----:B----4-:R-:W4:Y:S04]  /*1ee60*/  @P4 LDG.E.U16 R88, desc[UR16][R36.64] ;  /* 0x0000001024584981 */ /* 0x010f28000c1e1500 */
[----:B------:R-:W2:Y:S04]  /*1ee70*/  LDL.LU.64 R40, [R1+0x11a8] ;  /* 0x0011a80001287983 */ /* 0x000ea80000300a00 */
[----:B------:R-:W3:Y:S04]  /*1ee80*/  LDL.LU.64 R38, [R1+0x11a0] ;  /* 0x0011a00001267983 */ /* 0x000ee80000300a00 */
[----:B------:R-:W3:Y:S04]  /*1ee90*/  LDL.LU.64 R36, [R1+0x1198] ;  /* 0x0011980001247983 */ /* 0x000ee80000300a00 */
[----:B------:R-:W3:Y:S04]  /*1eea0*/  @P4 LDG.E.U16 R83, desc[UR16][R34.64] ;  /* 0x0000001022534981 */ /* 0x000ee8000c1e1500 */
[----:B------:R-:W4:Y:S01]  /*1eeb0*/  LDL.LU.64 R34, [R1+0x1190] ;  /* 0x0011900001227983 */ /* 0x000f220000300a00 */
[----:B------:R-:W-:-:S02]  /*1eec0*/  ISETP.GT.AND P3, PT, R4, 0x3d, PT ;  /* 0x0000003d0400780c */ /* 0x000fc40003f64270 */
[----:B------:R-:W-:Y:S02]  /*1eed0*/  ISETP.GT.AND P6, PT, R4, 0x1e, PT ;  /* 0x0000001e0400780c */ /* 0x000fe40003fc4270 */
[----:B------:R-:W-:Y:S02]  /*1eee0*/  PRMT R82, RZ, 0x7610, R82 ;  /* 0x00007610ff527816 */ /* 0x000fe40000000052 */
[----:B------:R-:W-:Y:S02]  /*1eef0*/  PRMT R44, RZ, 0x7610, R44 ;  /* 0x00007610ff2c7816 */ /* 0x000fe4000000002c */
[----:B------:R-:W-:Y:S02]  /*1ef00*/  PRMT R45, RZ, 0x7610, R45 ;  /* 0x00007610ff2d7816 */ /* 0x000fe4000000002d */
[----:B------:R-:W-:Y:S02]  /*1ef10*/  PRMT R46, RZ, 0x7610, R46 ;  /* 0x00007610ff2e7816 */ /* 0x000fe4000000002e */
[----:B------:R-:W-:Y:S01]  /*1ef20*/  PRMT R42, RZ, 0x7610, R42 ;  /* 0x00007610ff2a7816 */ /* 0x000fe2000000002a */
[----:B------:R-:W4:Y:S01]  /*1ef30*/  @P2 LDG.E.U16 R44, desc[UR16][R22.64] ;  /* 0x00000010162c2981 */ /* 0x000f22000c1e1500 */
[----:B------:R-:W-:-:S02]  /*1ef40*/  PRMT R77, RZ, 0x7610, R77 ;  /* 0x00007610ff4d7816 */ /* 0x000fc4000000004d */
[----:B------:R-:W-:Y:S01]  /*1ef50*/  PRMT R76, RZ, 0x7610, R76 ;  /* 0x00007610ff4c7816 */ /* 0x000fe2000000004c */
[----:B------:R-:W4:Y:S04]  /*1ef60*/  @P2 LDG.E.U16 R45, desc[UR16][R14.64] ;  /* 0x000000100e2d2981 */ /* 0x000f28000c1e1500 */
[----:B------:R-:W4:Y:S04]  /*1ef70*/  @P2 LDG.E.U16 R46, desc[UR16][R12.64] ;  /* 0x000000100c2e2981 */ /* 0x000f28000c1e1500 */
[----:B------:R-:W4:Y:S04]  /*1ef80*/  @P6 LDG.E.U16 R42, desc[UR16][R26.64] ;  /* 0x000000101a2a6981 */ /* 0x000f28000c1e1500 */
[----:B------:R-:W4:Y:S04]  /*1ef90*/  @P6 LDG.E.U16 R77, desc[UR16][R24.64] ;  /* 0x00000010184d6981 */ /* 0x000f28000c1e1500 */
[----:B------:R-:W4:Y:S04]  /*1efa0*/  @P6 LDG.E.U16 R76, desc[UR16][R20.64] ;  /* 0x00000010144c6981 */ /* 0x000f28000c1e1500 */
[----:B--2---:R0:W2:Y:S04]  /*1efb0*/  @P3 LDG.E.U16 R82, desc[UR16][R40.64] ;  /* 0x0000001028523981 */ /* 0x0040a8000c1e1500 */
[----:B------:R0:W-:Y:S04]  /*1efc0*/  STL [R1+0xfd8], R40 ;  /* 0x000fd82801007387 */ /* 0x0001e80000100800 */
[----:B------:R-:W-:Y:S04]  /*1efd0*/  STL [R1+0xfd4], R41 ;  /* 0x000fd42901007387 */ /* 0x000fe80000100800 */
[----:B---3--:R-:W-:Y:S01]  /*1efe0*/  STL [R1+0xfe0], R38 ;  /* 0x000fe02601007387 */ /* 0x008fe20000100800 */
[----:B0-----:R-:W-:-:S03]  /*1eff0*/  PRMT R40, RZ, 0x7610, R40 ;  /* 0x00007610ff287816 */ /* 0x001fc60000000028 */
[----:B------:R-:W-:Y:S04]  /*1f000*/  STL [R1+0xfdc], R39 ;  /* 0x000fdc2701007387 */ /* 0x000fe80000100800 */
[----:B------:R0:W-:Y:S04]  /*1f010*/  STL [R1+0xfe8], R36 ;  /* 0x000fe82401007387 */ /* 0x0001e80000100800 */
[----:B------:R-:W-:Y:S04]  /*1f020*/  STL [R1+0xfe4], R37 ;  /* 0x000fe42501007387 */ /* 0x000fe80000100800 */
[----:B----4-:R-:W-:Y:S04]  /*1f030*/  STL [R1+0xff0], R34 ;  /* 0x000ff02201007387 */ /* 0x010fe80000100800 */
[----:B------:R1:W-:Y:S04]  /*1f040*/  STL [R1+0xfec], R35 ;  /* 0x000fec2301007387 */ /* 0x0003e80000100800 */
[----:B------:R-:W3:Y:S04]  /*1f050*/  @P6 LDG.E.U16 R40, desc[UR16][R30.64] ;  /* 0x000000101e286981 */ /* 0x000ee8000c1e1500 */
[----:B------:R-:W4:Y:S04]  /*1f060*/  LDL.LU.64 R30, [R1+0x1188] ;  /* 0x00118800011e7983 */ /* 0x000f280000300a00 */
[----:B------:R-:W2:Y:S04]  /*1f070*/  LDL.LU.64 R26, [R1+0x1180] ;  /* 0x00118000011a7983 */ /* 0x000ea80000300a00 */
[----:B------:R-:W2:Y:S04]  /*1f080*/  LDL.LU.64 R24, [R1+0x1178] ;  /* 0x0011780001187983 */ /* 0x000ea80000300a00 */
[----:B------:R-:W2:Y:S04]  /*1f090*/  LDL.LU.64 R20, [R1+0x1170] ;  /* 0x0011700001147983 */ /* 0x000ea80000300a00 */
[----:B------:R-:W2:Y:S04]  /*1f0a0*/  LDL.LU.64 R18, [R1+0x1168] ;  /* 0x0011680001127983 */ /* 0x000ea80000300a00 */
[----:B------:R-:W-:Y:S04]  /*1f0b0*/  STL [R1+0xff4], R43 ;  /* 0x000ff42b01007387 */ /* 0x000fe80000100800 */
[----:B------:R-:W2:Y:S01]  /*1f0c0*/  LDL.LU.64 R22, [R1+0x1160] ;  /* 0x0011600001167983 */ /* 0x000ea20000300a00 */
[----:B------:R-:W-:-:S02]  /*1f0d0*/  ISETP.GT.AND P5, PT, R4, 0x26, PT ;  /* 0x000000260400780c */ /* 0x000fc40003fa4270 */
[----:B------:R-:W-:Y:S02]  /*1f0e0*/  PRMT R84, RZ, 0x7610, R84 ;  /* 0x00007610ff547816 */ /* 0x000fe40000000054 */
[----:B------:R-:W-:Y:S01]  /*1f0f0*/  PRMT R89, RZ, 0x7610, R89 ;  /* 0x00007610ff597816 */ /* 0x000fe20000000059 */
[----:B------:R-:W-:Y:S04]  /*1f100*/  STL [R1+0xff8], R44 ;  /* 0x000ff82c01007387 */ /* 0x000fe80000100800 */
[----:B------:R0:W3:Y:S04]  /*1f110*/  @P3 LDG.E.U16 R84, desc[UR16][R36.64] ;  /* 0x0000001024543981 */ /* 0x0000e8000c1e1500 */
[----:B------:R1:W3:Y:S04]  /*1f120*/  @P3 LDG.E.U16 R89, desc[UR16][R34.64] ;  /* 0x0000001022593981 */ /* 0x0002e8000c1e1500 */
[----:B------:R-:W3:Y:S01]  /*1f130*/  LDL.LU.64 R14, [R1+0x1158] ;  /* 0x00115800010e7983 */ /* 0x000ee20000300a00 */
[----:B0-----:R-:W-:-:S02]  /*1f140*/  PRMT R36, RZ, 0x7610, R36 ;  /* 0x00007610ff247816 */ /* 0x001fc40000000024 */
[----:B-1----:R-:W-:Y:S01]  /*1f150*/  PRMT R35, RZ, 0x7610, R35 ;  /* 0x00007610ff237816 */ /* 0x002fe20000000023 */
[----:B------:R-:W-:Y:S01]  /*1f160*/  STL [R1+0xffc], R45 ;  /* 0x000ffc2d01007387 */ /* 0x000fe20000100800 */
[----:B------:R-:W-:-:S03]  /*1f170*/  ISETP.GT.AND P4, PT, R4, 0x27, PT ;  /* 0x000000270400780c */ /* 0x000fc60003f84270 */
[----:B------:R-:W3:Y:S04]  /*1f180*/  LDL.LU.64 R12, [R1+0x1150] ;  /* 0x00115000010c7983 */ /* 0x000ee80000300a00 */
[----:B------:R-:W-:Y:S04]  /*1f190*/  STL [R1+0x1000], R46 ;  /* 0x0010002e01007387 */ /* 0x000fe80000100800 */
[----:B------:R-:W3:Y:S04]  /*1f1a0*/  @P5 LDG.E.U16 R36, desc[UR16][R10.64] ;  /* 0x000000100a245981 */ /* 0x000ee8000c1e1500 */
[----:B------:R-:W3:Y:S01]  /*1f1b0*/  @P5 LDG.E.U16 R35, desc[UR16][R8.64] ;  /* 0x0000001008235981 */ /* 0x000ee2000c1e1500 */
[----:B------:R-:W-:-:S03]  /*1f1c0*/  PRMT R34, RZ, 0x7610, R34 ;  /* 0x00007610ff227816 */ /* 0x000fc60000000022 */
[----:B------:R-:W3:Y:S04]  /*1f1d0*/  LDL.LU.64 R10, [R1+0x1148] ;  /* 0x00114800010a7983 */ /* 0x000ee80000300a00 */
[----:B------:R-:W3:Y:S01]  /*1f1e0*/  LDL.LU.64 R8, [R1+0x1140] ;  /* 0x0011400001087983 */ /* 0x000ee20000300a00 */
[----:B------:R-:W-:Y:S02]  /*1f1f0*/  PRMT R47, RZ, 0x7610, R47 ;  /* 0x00007610ff2f7816 */ /* 0x000fe4000000002f */
[----:B------:R-:W-:Y:S01]  /*1f200*/  PRMT R48, RZ, 0x7610, R48 ;  /* 0x00007610ff307816 */ /* 0x000fe20000000030 */
[----:B------:R-:W3:Y:S04]  /*1f210*/  @P5 LDG.E.U16 R34, desc[UR16][R6.64] ;  /* 0x0000001006225981 */ /* 0x000ee8000c1e1500 */
[----:B------:R-:W3:Y:S04]  /*1f220*/  @P4 LDG.E.U16 R47, desc[UR16][R28.64] ;  /* 0x000000101c2f4981 */ /* 0x000ee8000c1e1500 */
[----:B------:R-:W3:Y:S04]  /*1f230*/  @P4 LDG.E.U16 R48, desc[UR16][R32.64] ;  /* 0x0000001020304981 */ /* 0x000ee8000c1e1500 */
[----:B------:R-:W3:Y:S04]  /*1f240*/  LDL.LU.64 R6, [R1+0x1138] ;  /* 0x0011380001067983 */ /* 0x000ee80000300a00 */
[----:B------:R-:W-:Y:S01]  /*1f250*/  STL [R1+0xb74], R77 ;  /* 0x000b744d01007387 */ /* 0x000fe20000100800 */
[----:B--2---:R-:W-:-:S06]  /*1f260*/  PRMT R23, RZ, 0x7610, R23 ;  /* 0x00007610ff177816 */ /* 0x004fcc0000000017 */
[----:B------:R0:W2:Y:S04]  /*1f270*/  @P5 LDG.E.U16 R23, desc[UR16][R16.64] ;  /* 0x0000001010175981 */ /* 0x0000a8000c1e1500 */
[----:B------:R-:W0:Y:S01]  /*1f280*/  LDL.LU.64 R16, [R1+0x1130] ;  /* 0x0011300001107983 */ /* 0x000e220000300a00 */
[----:B------:R-:W-:Y:S02]  /*1f290*/  PRMT R85, RZ, 0x7610, R85 ;  /* 0x00007610ff557816 */ /* 0x000fe40000000055 */
[C---:B------:R-:W-:Y:S02]  /*1f2a0*/  ISETP.GT.AND P2, PT, R4.reuse, 0x2f, PT ;  /* 0x0000002f0400780c */ /* 0x040fe40003f44270 */
[----:B------:R-:W-:Y:S02]  /*1f2b0*/  PRMT R49, RZ, 0x7610, R49 ;  /* 0x00007610ff317816 */ /* 0x000fe40000000031 */
[----:B------:R-:W-:Y:S01]  /*1f2c0*/  PRMT R50, RZ, 0x7610, R50 ;  /* 0x00007610ff327816 */ /* 0x000fe20000000032 */
[----:B------:R-:W2:Y:S01]  /*1f2d0*/  @P3 LDG.E.U16 R85, desc[UR16][R38.64] ;  /* 0x0000001026553981 */ /* 0x000ea2000c1e1500 */
[----:B------:R-:W-:-:S02]  /*1f2e0*/  ISETP.GT.AND P3, PT, R4, 0x2e, PT ;  /* 0x0000002e0400780c */ /* 0x000fc40003f64270 */
[----:B------:R-:W-:Y:S01]  /*1f2f0*/  PRMT R51, RZ, 0x7610, R51 ;  /* 0x00007610ff337816 */ /* 0x000fe20000000033 */
[----:B----4-:R-:W4:Y:S01]  /*1f300*/  @P4 LDG.E.U16 R49, desc[UR16][R30.64] ;  /* 0x000000101e314981 */ /* 0x010f22000c1e1500 */
[----:B------:R-:W-:Y:S02]  /*1f310*/  PRMT R52, RZ, 0x7610, R52 ;  /* 0x00007610ff347816 */ /* 0x000fe40000000034 */
[----:B------:R-:W-:Y:S01]  /*1f320*/  PRMT R53, RZ, 0x7610, R53 ;  /* 0x00007610ff357816 */ /* 0x000fe20000000035 */
[----:B------:R-:W2:Y:S01]  /*1f330*/  @P4 LDG.E.U16 R50, desc[UR16][R26.64] ;  /* 0x000000101a324981 */ /* 0x000ea2000c1e1500 */
[----:B------:R-:W-:-:S03]  /*1f340*/  PRMT R5, RZ, 0x7610, R5 ;  /* 0x00007610ff057816 */ /* 0x000fc60000000005 */
[----:B---3--:R-:W3:Y:S04]  /*1f350*/  @P2 LDG.E.U16 R51, desc[UR16][R12.64] ;  /* 0x000000100c332981 */ /* 0x008ee8000c1e1500 */
[----:B------:R-:W3:Y:S04]  /*1f360*/  @P3 LDG.E.U16 R5, desc[UR16][R14.64] ;  /* 0x000000100e053981 */ /* 0x000ee8000c1e1500 */
[----:B------:R-:W3:Y:S04]  /*1f370*/  @P2 LDG.E.U16 R52, desc[UR16][R10.64] ;  /* 0x000000100a342981 */ /* 0x000ee8000c1e1500 */
[----:B------:R-:W3:Y:S01]  /*1f380*/  @P2 LDG.E.U16 R53, desc[UR16][R8.64] ;  /* 0x0000001008352981 */ /* 0x000ee2000c1e1500 */
[----:B------:R-:W-:-:S02]  /*1f390*/  PRMT R22, RZ, 0x7610, R22 ;  /* 0x00007610ff167816 */ /* 0x000fc40000000016 */
[----:B------:R-:W-:Y:S01]  /*1f3a0*/  PRMT R54, RZ, 0x7610, R54 ;  /* 0x00007610ff367816 */ /* 0x000fe20000000036 */
[----:B------:R-:W-:Y:S04]  /*1f3b0*/  STL [R1+0xb70], R76 ;  /* 0x000b704c01007387 */ /* 0x000fe80000100800 */
[----:B------:R-:W3:Y:S04]  /*1f3c0*/  LDL.LU.64 R28, [R1+0x1128] ;  /* 0x00112800011c7983 */ /* 0x000ee80000300a00 */
[----:B------:R-:W-:Y:S04]  /*1f3d0*/  STL [R1+0x1004], R47 ;  /* 0x0010042f01007387 */ /* 0x000fe80000100800 */
[----:B------:R-:W3:Y:S04]  /*1f3e0*/  @P3 LDG.E.U16 R22, desc[UR16][R24.64] ;  /* 0x0000001018163981 */ /* 0x000ee8000c1e1500 */
[----:B------:R-:W3:Y:S04]  /*1f3f0*/  LDL.LU.64 R32, [R1+0x1120] ;  /* 0x0011200001207983 */ /* 0x000ee80000300a00 */
[----:B------:R-:W-:Y:S04]  /*1f400*/  STL [R1+0x1008], R48 ;  /* 0x0010083001007387 */ /* 0x000fe80000100800 */
[----:B------:R-:W3:Y:S04]  /*1f410*/  LDL.LU.64 R30, [R1+0x1118] ;  /* 0x00111800011e7983 */ /* 0x000ee80000300a00 */
[----:B------:R-:W3:Y:S01]  /*1f420*/  @P2 LDG.E.U16 R54, desc[UR16][R6.64] ;  /* 0x0000001006362981 */ /* 0x000ee2000c1e1500 */
[----:B0-----:R-:W-:-:S02]  /*1f430*/  PRMT R17, RZ, 0x7610, R17 ;  /* 0x00007610ff117816 */ /* 0x001fc40000000011 */
[----:B------:R-:W-:-:S04]  /*1f440*/  PRMT R16, RZ, 0x7610, R16 ;  /* 0x00007610ff107816 */ /* 0x000fc80000000010 */
[----:B------:R-:W3:Y:S04]  /*1f450*/  @P3 LDG.E.U16 R17, desc[UR16][R20.64] ;  /* 0x0000001014113981 */ /* 0x000ee8000c1e1500 */
[----:B------:R-:W3:Y:S04]  /*1f460*/  @P3 LDG.E.U16 R16, desc[UR16][R18.64] ;  /* 0x0000001012103981 */ /* 0x000ee8000c1e1500 */
[----:B----4-:R-:W-:Y:S04]  /*1f470*/  STL [R1+0x100c], R49 ;  /* 0x00100c3101007387 */ /* 0x010fe80000100800 */
[----:B--2---:R-:W-:Y:S04]  /*1f480*/  STL [R1+0x1010], R50 ;  /* 0x0010103201007387 */ /* 0x004fe80000100800 */
[----:B------:R-:W-:Y:S04]  /*1f490*/  STL [R1+0xb5c], R36 ;  /* 0x000b5c2401007387 */ /* 0x000fe80000100800 */
[----:B------:R-:W-:Y:S04]  /*1f4a0*/  STL [R1+0xb58], R35 ;  /* 0x000b582301007387 */ /* 0x000fe80000100800 */
[----:B------:R0:W-:Y:S01]  /*1f4b0*/  STL [R1+0xb54], R34 ;  /* 0x000b542201007387 */ /* 0x0001e20000100800 */
[----:B------:R-:W-:-:S03]  /*1f4c0*/  ISETP.GT.AND P5, PT, R4, 0x36, PT ;  /* 0x000000360400780c */ /* 0x000fc60003fa4270 */
[----:B------:R-:W-:Y:S04]  /*1f4d0*/  STL [R1+0xb50], R23 ;  /* 0x000b501701007387 */ /* 0x000fe80000100800 */
[----:B---3--:R-:W-:Y:S04]  /*1f4e0*/  STL [R1+0x1014], R51 ;  /* 0x0010143301007387 */ /* 0x008fe80000100800 */
[----:B------:R1:W-:Y:S04]  /*1f4f0*/  STL [R1+0x1018], R52 ;  /* 0x0010183401007387 */ /* 0x0003e80000100800 */
[----:B------:R2:W-:Y:S04]  /*1f500*/  STL [R1+0x101c], R53 ;  /* 0x00101c3501007387 */ /* 0x0005e80000100800 */
[----:B0-----:R-:W3:Y:S04]  /*1f510*/  LDL.LU R34, [R1+0xe74] ;  /* 0x000e740001227983 */ /* 0x001ee80000300800 */
[----:B------:R0:W-:Y:S01]  /*1f520*/  STL [R1+0xb30], R5 ;  /* 0x000b300501007387 */ /* 0x0001e20000100800 */
[----:B-1----:R-:W-:-:S02]  /*1f530*/  PRMT R52, RZ, 0x7610, R52 ;  /* 0x00007610ff347816 */ /* 0x002fc40000000034 */
[----:B--2---:R-:W-:Y:S02]  /*1f540*/  PRMT R53, RZ, 0x7610, R53 ;  /* 0x00007610ff357816 */ /* 0x004fe40000000035 */
[----:B------:R-:W-:Y:S02]  /*1f550*/  PRMT R51, RZ, 0x7610, R51 ;  /* 0x00007610ff337816 */ /* 0x000fe40000000033 */
[----:B------:R-:W2:Y:S04]  /*1f560*/  @P5 LDG.E.U16 R52, desc[UR16][R32.64] ;  /* 0x0000001020345981 */ /* 0x000ea8000c1e1500 */
[----:B0-----:R-:W4:Y:S04]  /*1f570*/  LDL.LU R5, [R1+0xea4] ;  /* 0x000ea40001057983 */ /* 0x001f280000300800 */
[----:B------:R-:W2:Y:S04]  /*1f580*/  LDL.LU R7, [R1+0xe78] ;  /* 0x000e780001077983 */ /* 0x000ea80000300800 */
        /* <DEDUP_REMOVED lines=8> */
[----:B------:R0:W-:Y:S04]  /*1f610*/  STL [R1+0xb3c], R22 ;  /* 0x000b3c1601007387 */ /* 0x0001e80000100800 */
[----:B------:R-:W2:Y:S04]  /*1f620*/  @P5 LDG.E.U16 R53, desc[UR16][R28.64] ;  /* 0x000000101c355981 */ /* 0x000ea8000c1e1500 */
[----:B------:R-:W3:Y:S04]  /*1f630*/  @P5 LDG.E.U16 R51, desc[UR16][R30.64] ;  /* 0x000000101e335981 */ /* 0x000ee8000c1e1500 */
[----:B0-----:R-:W3:Y:S04]  /*1f640*/  LDL.LU R22, [R1+0xeb8] ;  /* 0x000eb80001167983 */ /* 0x001ee80000300800 */
[----:B------:R-:W3:Y:S04]  /*1f650*/  LDL.LU R25, [R1+0xe8c] ;  /* 0x000e8c0001197983 */ /* 0x000ee80000300800 */
[----:B------:R-:W3:Y:S04]  /*1f660*/  LDL.LU R24, [R1+0xebc] ;  /* 0x000ebc0001187983 */ /* 0x000ee80000300800 */
[----:B------:R-:W-:Y:S04]  /*1f670*/  STL [R1+0x1020], R54 ;  /* 0x0010203601007387 */ /* 0x000fe80000100800 */
[----:B------:R0:W-:Y:S04]  /*1f680*/  STL [R1+0xb38], R17 ;  /* 0x000b381101007387 */ /* 0x0001e80000100800 */
[----:B------:R1:W-:Y:S04]  /*1f690*/  STL [R1+0xb34], R16 ;  /* 0x000b341001007387 */ /* 0x0003e80000100800 */
[----:B------:R-:W4:Y:S04]  /*1f6a0*/  LDL.LU.64 R28, [R1+0x1110] ;  /* 0x00111000011c7983 */ /* 0x000f280000300a00 */
[----:B------:R-:W4:Y:S04]  /*1f6b0*/  LDL.LU R27, [R1+0xe90] ;  /* 0x000e9000011b7983 */ /* 0x000f280000300800 */
[----:B------:R-:W4:Y:S04]  /*1f6c0*/  LDL.LU R26, [R1+0xec0] ;  /* 0x000ec000011a7983 */ /* 0x000f280000300800 */
[----:B------:R-:W4:Y:S04]  /*1f6d0*/  LDL.LU R13, [R1+0xe94] ;  /* 0x000e9400010d7983 */ /* 0x000f280000300800 */
[----:B------:R-:W4:Y:S04]  /*1f6e0*/  LDL.LU R12, [R1+0xec4] ;  /* 0x000ec400010c7983 */ /* 0x000f280000300800 */
[----:B------:R-:W4:Y:S04]  /*1f6f0*/  LDL.LU R15, [R1+0xe98] ;  /* 0x000e9800010f7983 */ /* 0x000f280000300800 */
[----:B------:R-:W4:Y:S04]  /*1f700*/  LDL.LU R14, [R1+0xec8] ;  /* 0x000ec800010e7983 */ /* 0x000f280000300800 */
[----:B0-----:R-:W4:Y:S01]  /*1f710*/  LDL.LU R17, [R1+0xe9c] ;  /* 0x000e9c0001117983 */ /* 0x001f220000300800 */
[----:B------:R-:W0:Y:S03]  /*1f720*/  S2R R79, SR_TID.X ;  /* 0x00000000004f7919 */ /* 0x000e260000002100 */
[----:B-1----:R-:W4:Y:S04]  /*1f730*/  LDL.LU R16, [R1+0xecc] ;  /* 0x000ecc0001107983 */ /* 0x002f280000300800 */
[----:B------:R-:W4:Y:S04]  /*1f740*/  LDL.LU R19, [R1+0xea0] ;  /* 0x000ea00001137983 */ /* 0x000f280000300800 */
[----:B------:R-:W4:Y:S01]  /*1f750*/  LDL.LU R18, [R1+0xed0] ;  /* 0x000ed00001127983 */ /* 0x000f220000300800 */
[----:B------:R-:W-:-:S02]  /*1f760*/  PRMT R50, RZ, 0x7610, R50 ;  /* 0x00007610ff327816 */ /* 0x000fc40000000032 */
[----:B0-----:R-:W-:Y:S01]  /*1f770*/  LOP3.LUT R35, R79, 0x3f, RZ, 0xc0, !PT ;  /* 0x0000003f4f237812 */ /* 0x001fe200078ec0ff */
[----:B--2---:R-:W-:Y:S04]  /*1f780*/  STL [R1+0x1024], R53 ;  /* 0x0010243501007387 */ /* 0x004fe80000100800 */
[----:B------:R-:W-:Y:S04]  /*1f790*/  STL [R1+0x1030], R52 ;  /* 0x0010303401007387 */ /* 0x000fe80000100800 */
[----:B------:R-:W-:Y:S04]  /*1f7a0*/  STL [R1+0x102c], R32 ;  /* 0x00102c2001007387 */ /* 0x000fe80000100800 */
[----:B------:R-:W-:Y:S04]  /*1f7b0*/  STL [R1+0x1028], R33 ;  /* 0x0010282101007387 */ /* 0x000fe80000100800 */
[----:B---3--:R-:W-:Y:S04]  /*1f7c0*/  STL [R1+0x103c], R51 ;  /* 0x00103c3301007387 */ /* 0x008fe80000100800 */
[----:B------:R-:W-:Y:S04]  /*1f7d0*/  STL [R1+0x1038], R30 ;  /* 0x0010381e01007387 */ /* 0x000fe80000100800 */
[----:B------:R-:W-:Y:S01]  /*1f7e0*/  STL [R1+0x1034], R31 ;  /* 0x0010341f01007387 */ /* 0x000fe20000100800 */
[----:B------:R-:W-:-:S02]  /*1f7f0*/  ISETP.GT.AND P4, PT, R4, 0x37, PT ;  /* 0x000000370400780c */ /* 0x000fc40003f84270 */
[C---:B------:R-:W-:Y:S02]  /*1f800*/  ISETP.GT.AND P3, PT, R4.reuse, 0x3e, PT ;  /* 0x0000003e0400780c */ /* 0x040fe40003f64270 */
[----:B------:R-:W-:Y:S01]  /*1f810*/  ISETP.GT.AND P2, PT, R4, 0x3f, PT ;  /* 0x0000003f0400780c */ /* 0x000fe20003f44270 */
[----:B----4-:R-:W-:Y:S04]  /*1f820*/  STL [R1+0x1044], R28 ;  /* 0x0010441c01007387 */ /* 0x010fe80000100800 */
[----:B------:R0:W-:Y:S04]  /*1f830*/  STL [R1+0x1040], R29 ;  /* 0x0010401d01007387 */ /* 0x0001e80000100800 */
[----:B------:R1:W2:Y:S04]  /*1f840*/  @P5 LDG.E.U16 R50, desc[UR16][R28.64] ;  /* 0x000000101c325981 */ /* 0x0002a8000c1e1500 */
[----:B------:R-:W3:Y:S04]  /*1f850*/  LDL.LU R37, [R1+0x9c0] ;  /* 0x0009c00001257983 */ /* 0x000ee80000300800 */
        /* <DEDUP_REMOVED lines=10> */
[----:B------:R-:W4:Y:S04]  /*1f900*/  LDL.LU R39, [R1+0x8d8] ;  /* 0x0008d80001277983 */ /* 0x000f280000300800 */
[----:B------:R-:W4:Y:S04]  /*1f910*/  LDL.LU R38, [R1+0x884] ;  /* 0x0008840001267983 */ /* 0x000f280000300800 */
[----:B------:R-:W4:Y:S04]  /*1f920*/  LDL.LU R41, [R1+0x880] ;  /* 0x0008800001297983 */ /* 0x000f280000300800 */
[----:B------:R-:W4:Y:S04]  /*1f930*/  LDL.LU R79, [R1+0x87c] ;  /* 0x00087c00014f7983 */ /* 0x000f280000300800 */
[----:B------:R-:W4:Y:S01]  /*1f940*/  LDL.LU R77, [R1+0x878] ;  /* 0x00087800014d7983 */ /* 0x000f220000300800 */
[----:B------:R-:W-:-:S03]  /*1f950*/  ISETP.GE.AND P5, PT, R35, R4, PT ;  /* 0x000000042300720c */ /* 0x000fc60003fa6270 */
[----:B------:R-:W4:Y:S01]  /*1f960*/  LDL.LU R54, [R1+0x824] ;  /* 0x0008240001367983 */ /* 0x000f220000300800 */
[----:B------:R-:W-:-:S03]  /*1f970*/  IMAD.MOV.U32 R4, RZ, RZ, R5 ;  /* 0x000000ffff047224 */ /* 0x000fc600078e0005 */
[----:B------:R-:W4:Y:S01]  /*1f980*/  LDL.LU R47, [R1+0x820] ;  /* 0x00082000012f7983 */ /* 0x000f220000300800 */
[----:B------:R-:W-:-:S03]  /*1f990*/  IMAD.MOV.U32 R5, RZ, RZ, R34 ;  /* 0x000000ffff057224 */ /* 0x000fc600078e0022 */
[----:B------:R-:W4:Y:S04]  /*1f9a0*/  LDL.LU R45, [R1+0x81c] ;  /* 0x00081c00012d7983 */ /* 0x000f280000300800 */
[----:B------:R-:W4:Y:S04]  /*1f9b0*/  LDL.LU R44, [R1+0x818] ;  /* 0x00081800012c7983 */ /* 0x000f280000300800 */
[----:B------:R-:W4:Y:S04]  /*1f9c0*/  LDL.LU R43, [R1+0x7c4] ;  /* 0x0007c400012b7983 */ /* 0x000f280000300800 */
[----:B------:R-:W4:Y:S04]  /*1f9d0*/  LDL.LU R35, [R1+0x7c0] ;  /* 0x0007c00001237983 */ /* 0x000f280000300800 */
[----:B------:R-:W4:Y:S04]  /*1f9e0*/  LDL.LU R34, [R1+0x7bc] ;  /* 0x0007bc0001227983 */ /* 0x000f280000300800 */
[----:B------:R-:W4:Y:S01]  /*1f9f0*/  LDL.LU R76, [R1+0x7b8] ;  /* 0x0007b800014c7983 */ /* 0x000f220000300800 */
[----:B------:R-:W-:-:S02]  /*1fa00*/  PRMT R55, RZ, 0x7610, R55 ;  /* 0x00007610ff377816 */ /* 0x000fc40000000037 */
[----:B------:R-:W-:Y:S02]  /*1fa10*/  PRMT R56, RZ, 0x7610, R56 ;  /* 0x00007610ff387816 */ /* 0x000fe40000000038 */
[----:B------:R-:W-:Y:S02]  /*1fa20*/  PRMT R57, RZ, 0x7610, R57 ;  /* 0x00007610ff397816 */ /* 0x000fe40000000039 */
[----:B------:R-:W-:Y:S01]  /*1fa30*/  PRMT R58, RZ, 0x7610, R58 ;  /* 0x00007610ff3a7816 */ /* 0x000fe2000000003a */
[----:B------:R-:W4:Y:S01]  /*1fa40*/  @P4 LDG.E.U16 R55, desc[UR16][R18.64] ;  /* 0x0000001012374981 */ /* 0x000f22000c1e1500 */
[----:B------:R-:W-:Y:S02]  /*1fa50*/  PRMT R62, RZ, 0x7610, R62 ;  /* 0x00007610ff3e7816 */ /* 0x000fe4000000003e */
[----:B------:R-:W-:Y:S01]  /*1fa60*/  PRMT R49, RZ, 0x7610, R49 ;  /* 0x00007610ff317816 */ /* 0x000fe20000000031 */
[----:B------:R-:W4:Y:S01]  /*1fa70*/  @P4 LDG.E.U16 R56, desc[UR16][R16.64] ;  /* 0x0000001010384981 */ /* 0x000f22000c1e1500 */
[----:B------:R-:W-:-:S02]  /*1fa80*/  PRMT R48, RZ, 0x7610, R48 ;  /* 0x00007610ff307816 */ /* 0x000fc40000000030 */
[----:B------:R-:W-:Y:S01]  /*1fa90*/  PRMT R46, RZ, 0x7610, R46 ;  /* 0x00007610ff2e7816 */ /* 0x000fe2000000002e */
[----:B------:R-:W4:Y:S01]  /*1faa0*/  @P4 LDG.E.U16 R57, desc[UR16][R14.64] ;  /* 0x000000100e394981 */ /* 0x000f22000c1e1500 */
[----:B------:R-:W-:Y:S02]  /*1fab0*/  PRMT R59, RZ, 0x7610, R59 ;  /* 0x00007610ff3b7816 */ /* 0x000fe4000000003b */
[----:B------:R-:W-:Y:S01]  /*1fac0*/  PRMT R60, RZ, 0x7610, R60 ;  /* 0x00007610ff3c7816 */ /* 0x000fe2000000003c */
[----:B------:R-:W4:Y:S01]  /*1fad0*/  @P4 LDG.E.U16 R58, desc[UR16][R12.64] ;  /* 0x000000100c3a4981 */ /* 0x000f22000c1e1500 */
[----:B------:R-:W-:Y:S02]  /*1fae0*/  PRMT R61, RZ, 0x7610, R61 ;  /* 0x00007610ff3d7816 */ /* 0x000fe4000000003d */
[----:B------:R-:W-:Y:S01]  /*1faf0*/  PRMT R0, RZ, 0x7610, R0 ;  /* 0x00007610ff007816 */ /* 0x000fe20000000000 */
[----:B------:R-:W4:Y:S04]  /*1fb00*/  @P3 LDG.E.U16 R62, desc[UR16][R26.64] ;  /* 0x000000101a3e3981 */ /* 0x000f28000c1e1500 */
[----:B------:R-:W4:Y:S04]  /*1fb10*/  @P3 LDG.E.U16 R49, desc[UR16][R24.64] ;  /* 0x0000001018313981 */ /* 0x000f28000c1e1500 */
[----:B------:R-:W4:Y:S04]  /*1fb20*/  @P3 LDG.E.U16 R48, desc[UR16][R22.64] ;  /* 0x0000001016303981 */ /* 0x000f28000c1e1500 */
[----:B------:R-:W4:Y:S04]  /*1fb30*/  @P3 LDG.E.U16 R46, desc[UR16][R20.64] ;  /* 0x00000010142e3981 */ /* 0x000f28000c1e1500 */
[----:B------:R-:W4:Y:S04]  /*1fb40*/  @P2 LDG.E.U16 R59, desc[UR16][R10.64] ;  /* 0x000000100a3b2981 */ /* 0x000f28000c1e1500 */
[----:B------:R-:W4:Y:S04]  /*1fb50*/  @P2 LDG.E.U16 R60, desc[UR16][R8.64] ;  /* 0x00000010083c2981 */ /* 0x000f28000c1e1500 */
[----:B------:R-:W4:Y:S04]  /*1fb60*/  @P2 LDG.E.U16 R61, desc[UR16][R6.64] ;  /* 0x00000010063d2981 */ /* 0x000f28000c1e1500 */
[----:B------:R-:W4:Y:S01]  /*1fb70*/  @P2 LDG.E.U16 R0, desc[UR16][R4.64] ;  /* 0x0000001004002981 */ /* 0x000f22000c1e1500 */
[----:B------:R-:W-:Y:S06]  /*1fb80*/  BAR.SYNC.DEFER_BLOCKING 0x0 ;  /* 0x0000000000007b1d */ /* 0x000fec0000010000 */
[----:B---3--:R0:W-:Y:S04]  /*1fb90*/  STS.U16 [R2+UR5+0x10000], R37 ;  /* 0x0100002502007988 */ /* 0x0081e80008000405 */
[----:B0-----:R-:W3:Y:S04]  /*1fba0*/  LDL.LU R37, [R1+0x764] ;  /* 0x0007640001257983 */ /* 0x001ee80000300800 */
[----:B--2---:R0:W-:Y:S04]  /*1fbb0*/  STS.U16 [R2+UR5+0x18800], R36 ;  /* 0x0188002402007988 */ /* 0x0041e80008000405 */
[----:B----4-:R2:W-:Y:S04]  /*1fbc0*/  STS.U16 [R2+UR5+0x1c800], R39 ;  /* 0x01c8002702007988 */ /* 0x0105e80008000405 */
[----:B------:R4:W-:Y:S04]  /*1fbd0*/  STS.U16 [R2+UR5+0x10c00], R38 ;  /* 0x010c002602007988 */ /* 0x0009e80008000405 */
[----:B0-----:R-:W3:Y:S04]  /*1fbe0*/  LDL.LU R36, [R1+0x760] ;  /* 0x0007600001247983 */ /* 0x001ee80000300800 */
[----:B--2---:R-:W2:Y:S04]  /*1fbf0*/  LDL.LU R39, [R1+0x75c] ;  /* 0x00075c0001277983 */ /* 0x004ea80000300800 */
[----:B------:R0:W-:Y:S04]  /*1fc00*/  STS.U16 [R2+UR5+0x14c00], R41 ;  /* 0x014c002902007988 */ /* 0x0001e80008000405 */
[----:B----4-:R-:W4:Y:S04]  /*1fc10*/  LDL.LU R38, [R1+0x758] ;  /* 0x0007580001267983 */ /* 0x010f280000300800 */
[----:B------:R1:W-:Y:S04]  /*1fc20*/  STS.U16 [R2+UR5+0x18c00], R79 ;  /* 0x018c004f02007988 */ /* 0x0003e80008000405 */
[----:B0-----:R-:W4:Y:S04]  /*1fc30*/  LDL.LU R41, [R1+0x704] ;  /* 0x0007040001297983 */ /* 0x001f280000300800 */
[----:B-1----:R-:W4:Y:S04]  /*1fc40*/  LDL.LU R79, [R1+0x700] ;  /* 0x00070000014f7983 */ /* 0x002f280000300800 */
[----:B------:R0:W-:Y:S04]  /*1fc50*/  STS.U16 [R2+UR5+0x1cc00], R77 ;  /* 0x01cc004d02007988 */ /* 0x0001e80008000405 */
[----:B0-----:R-:W4:Y:S04]  /*1fc60*/  LDL.LU R77, [R1+0x6fc] ;  /* 0x0006fc00014d7983 */ /* 0x001f280000300800 */
[----:B------:R0:W-:Y:S04]  /*1fc70*/  STS.U16 [R2+UR5+0x1d400], R76 ;  /* 0x01d4004c02007988 */ /* 0x0001e80008000405 */
[----:B0-----:R-:W4:Y:S04]  /*1fc80*/  LDL.LU R76, [R1+0x6f8] ;  /* 0x0006f800014c7983 */ /* 0x001f280000300800 */
[----:B------:R0:W-:Y:S04]  /*1fc90*/  STS.U16 [R2+UR5+0x14000], R29 ;  /* 0x0140001d02007988 */ /* 0x0001e80008000405 */
[----:B------:R1:W-:Y:S04]  /*1fca0*/  STS.U16 [R2+UR5+0x1c000], R31 ;  /* 0x01c0001f02007988 */ /* 0x0003e80008000405 */
[----:B------:R1:W-:Y:S04]  /*1fcb0*/  STS.U16 [R2+UR5+0x10400], R30 ;  /* 0x0104001e02007988 */ /* 0x0003e80008000405 */
[----:B0-----:R-:W4:Y:S04]  /*1fcc0*/  LDL.LU R29, [R1+0x9b0] ;  /* 0x0009b000011d7983 */ /* 0x001f280000300800 */
[----:B-1----:R-:W4:Y:S04]  /*1fcd0*/  LDL.LU R31, [R1+0x9a8] ;  /* 0x0009a800011f7983 */ /* 0x002f280000300800 */
[----:B------:R0:W-:Y:S04]  /*1fce0*/  STS.U16 [R2+UR5+0x14400], R51 ;  /* 0x0144003302007988 */ /* 0x0001e80008000405 */
[----:B------:R-:W4:Y:S04]  /*1fcf0*/  LDL.LU R30, [R1+0x9a4] ;  /* 0x0009a400011e7983 */ /* 0x000f280000300800 */
[----:B------:R1:W-:Y:S04]  /*1fd00*/  STS.U16 [R2+UR5+0x18400], R33 ;  /* 0x0184002102007988 */ /* 0x0003e80008000405 */
[----:B0-----:R-:W4:Y:S04]  /*1fd10*/  LDL.LU R51, [R1+0x9a0] ;  /* 0x0009a00001337983 */ /* 0x001f280000300800 */
[----:B------:R0:W-:Y:S04]  /*1fd20*/  STS.U16 [R2+UR5+0x1c400], R32 ;  /* 0x01c4002002007988 */ /* 0x0001e80008000405 */
[----:B-1----:R-:W4:Y:S04]  /*1fd30*/  LDL.LU R33, [R1+0x93c] ;  /* 0x00093c0001217983 */ /* 0x002f280000300800 */
        /* <DEDUP_REMOVED lines=14> */
[----:B------:R-:W-:Y:S04]  /*1fe20*/  STS.U16 [R2+UR5+0x14800], R53 ;  /* 0x0148003502007988 */ /* 0x000fe80008000405 */
[----:B-1----:R-:W4:Y:S04]  /*1fe30*/  LDL.LU R35, [R1+0x874] ;  /* 0x0008740001237983 */ /* 0x002f280000300800 */
[----:B------:R-:W-:Y:S04]  /*1fe40*/  STS.U16 [R2+UR5+0x19400], R34 ;  /* 0x0194002202007988 */ /* 0x000fe80008000405 */
[----:B---3--:R-:W-:Y:S04]  /*1fe50*/  STS.U16 [R2+UR5+0x11800], R37 ;  /* 0x0118002502007988 */ /* 0x008fe80008000405 */
[----:B------:R-:W-:Y:S04]  /*1fe60*/  STS.U16 [R2+UR5+0x15800], R36 ;  /* 0x0158002402007988 */ /* 0x000fe80008000405 */
[----:B--2---:R-:W-:Y:S04]  /*1fe70*/  STS.U16 [R2+UR5+0x19800], R39 ;  /* 0x0198002702007988 */ /* 0x004fe80008000405 */
[----:B----4-:R-:W-:Y:S04]  /*1fe80*/  STS.U16 [R2+UR5+0x1d800], R38 ;  /* 0x01d8002602007988 */ /* 0x010fe80008000405 */
[----:B------:R0:W-:Y:S04]  /*1fe90*/  STS.U16 [R2+UR5+0x15c00], R79 ;  /* 0x015c004f02007988 */ /* 0x0001e80008000405 */
[----:B------:R1:W-:Y:S04]  /*1fea0*/  STS.U16 [R2+UR5+0x11c00], R41 ;  /* 0x011c002902007988 */ /* 0x0003e80008000405 */
[----:B0-----:R-:W2:Y:S04]  /*1feb0*/  LDL.LU R79, [R1+0x870] ;  /* 0x00087000014f7983 */ /* 0x001ea80000300800 */
[----:B------:R-:W3:Y:S04]  /*1fec0*/  LDL.LU R53, [R1+0x86c] ;  /* 0x00086c0001357983 */ /* 0x000ee80000300800 */
[----:B------:R-:W4:Y:S04]  /*1fed0*/  LDL.LU R34, [R1+0x868] ;  /* 0x0008680001227983 */ /* 0x000f280000300800 */
[----:B------:R-:W4:Y:S04]  /*1fee0*/  LDL.LU R37, [R1+0x814] ;  /* 0x0008140001257983 */ /* 0x000f280000300800 */
[----:B------:R-:W4:Y:S04]  /*1fef0*/  LDL.LU R36, [R1+0x810] ;  /* 0x0008100001247983 */ /* 0x000f280000300800 */
[----:B------:R-:W4:Y:S04]  /*1ff00*/  LDL.LU R39, [R1+0x80c] ;  /* 0x00080c0001277983 */ /* 0x000f280000300800 */
[----:B------:R-:W4:Y:S04]  /*1ff10*/  LDL.LU R38, [R1+0x808] ;  /* 0x0008080001267983 */ /* 0x000f280000300800 */
[----:B------:R0:W-:Y:S04]  /*1ff20*/  STS.U16 [R2+UR5+0x19c00], R77 ;  /* 0x019c004d02007988 */ /* 0x0001e80008000405 */
[----:B-1----:R-:W4:Y:S04]  /*1ff30*/  LDL.LU R41, [R1+0x7b4] ;  /* 0x0007b40001297983 */ /* 0x002f280000300800 */
[----:B0-----:R-:W4:Y:S04]  /*1ff40*/  LDL.LU R77, [R1+0x7b0] ;  /* 0x0007b000014d7983 */ /* 0x001f280000300800 */
[----:B------:R0:W-:Y:S04]  /*1ff50*/  STS.U16 [R2+UR5+0x1dc00], R76 ;  /* 0x01dc004c02007988 */ /* 0x0001e80008000405 */
[----:B0-----:R-:W4:Y:S04]  /*1ff60*/  LDL.LU R76, [R1+0x7ac] ;  /* 0x0007ac00014c7983 */ /* 0x001f280000300800 */
[----:B------:R0:W-:Y:S02]  /*1ff70*/  STS.U16 [R2+UR5+0x18000], R28 ;  /* 0x0180001c02007988 */ /* 0x0001e40008000405 */
[----:B0-----:R-:W-:-:S05]  /*1ff80*/  LOP3.LUT R28, R2, 0x10, RZ, 0x3c, !PT ;  /* 0x00000010021c7812 */ /* 0x001fca00078e3cff */
        /* <DEDUP_REMOVED lines=18> */
[----:B0-----:R-:W4:Y:S04]  /*200b0*/  LDL.LU R35, [R1+0x6f4] ;  /* 0x0006f40001237983 */ /* 0x001f280000300800 */
[----:B--2---:R0:W-:Y:S04]  /*200c0*/  STS.U16 [R28+UR5+0x14c80], R79 ;  /* 0x014c804f1c007988 */ /* 0x0041e80008000405 */
[----:B---3--:R-:W-:Y:S04]  /*200d0*/  STS.U16 [R28+UR5+0x18c80], R53 ;  /* 0x018c80351c007988 */ /* 0x008fe80008000405 */
[----:B----4-:R-:W-:Y:S04]  /*200e0*/  STS.U16 [R28+UR5+0x1cc80], R34 ;  /* 0x01cc80221c007988 */ /* 0x010fe80008000405 */
[----:B0-----:R-:W2:Y:S04]  /*200f0*/  LDL.LU R79, [R1+0x6f0] ;  /* 0x0006f000014f7983 */ /* 0x001ea80000300800 */
[----:B------:R-:W-:Y:S04]  /*20100*/  STS.U16 [R28+UR5+0x11080], R37 ;  /* 0x011080251c007988 */ /* 0x000fe80008000405 */
[----:B------:R-:W-:Y:S04]  /*20110*/  STS.U16 [R28+UR5+0x15080], R36 ;  /* 0x015080241c007988 */ /* 0x000fe80008000405 */
[----:B------:R-:W-:Y:S04]  /*20120*/  STS.U16 [R28+UR5+0x19080], R39 ;  /* 0x019080271c007988 */ /* 0x000fe80008000405 */
[----:B------:R-:W-:Y:S04]  /*20130*/  STS.U16 [R28+UR5+0x1d080], R38 ;  /* 0x01d080261c007988 */ /* 0x000fe80008000405 */
[----:B------:R-:W-:Y:S04]  /*20140*/  STS.U16 [R28+UR5+0x11480], R41 ;  /* 0x011480291c007988 */ /* 0x000fe80008000405 */
[----:B------:R0:W-:Y:S04]  /*20150*/  STS.U16 [R28+UR5+0x15480], R77 ;  /* 0x0154804d1c007988 */ /* 0x0001e80008000405 */
[----:B0-----:R-:W3:Y:S04]  /*20160*/  LDL.LU R77, [R1+0x6ec] ;  /* 0x0006ec00014d7983 */ /* 0x001ee80000300800 */
        /* <DEDUP_REMOVED lines=13> */
[----:B0-----:R-:W4:Y:S04]  /*20240*/  LDL.LU R76, [R1+0x8b8] ;  /* 0x0008b800014c7983 */ /* 0x001f280000300800 */
[----:B------:R-:W4:Y:S04]  /*20250*/  LDL.LU R53, [R1+0x864] ;  /* 0x0008640001357983 */ /* 0x000f280000300800 */
        /* <DEDUP_REMOVED lines=10> */
[----:B-1----:R-:W4:Y:S01]  /*20300*/  LDL.LU R43, [R1+0x800] ;  /* 0x00080000012b7983 */ /* 0x002f220000300800 */
[----:B------:R-:W-:-:S03]  /*20310*/  LOP3.LUT R29, R2, 0x20, RZ, 0x3c, !PT ;  /* 0x00000020021d7812 */ /* 0x000fc600078e3cff */
[----:B0-----:R-:W4:Y:S04]  /*20320*/  LDL.LU R35, [R1+0x7fc] ;  /* 0x0007fc0001237983 */ /* 0x001f280000300800 */
[----:B--2---:R0:W-:Y:S04]  /*20330*/  STS.U16 [R28+UR5+0x15c80], R79 ;  /* 0x015c804f1c007988 */ /* 0x0041e80008000405 */
[----:B0-----:R-:W2:Y:S04]  /*20340*/  LDL.LU R79, [R1+0x7f8] ;  /* 0x0007f800014f7983 */ /* 0x001ea80000300800 */
[----:B---3--:R0:W-:Y:S04]  /*20350*/  STS.U16 [R28+UR5+0x19c80], R77 ;  /* 0x019c804d1c007988 */ /* 0x0081e80008000405 */
[----:B----4-:R1:W-:Y:S04]  /*20360*/  STS.U16 [R28+UR5+0x1dc80], R31 ;  /* 0x01dc801f1c007988 */ /* 0x0103e80008000405 */
[----:B------:R-:W-:Y:S04]  /*20370*/  STS.U16 [R29+UR5+0x10100], R30 ;  /* 0x0101001e1d007988 */ /* 0x000fe80008000405 */
[----:B------:R-:W-:Y:S04]  /*20380*/  STS.U16 [R29+UR5+0x14100], R51 ;  /* 0x014100331d007988 */ /* 0x000fe80008000405 */
[----:B------:R-:W-:Y:S04]  /*20390*/  STS.U16 [R29+UR5+0x18100], R33 ;  /* 0x018100211d007988 */ /* 0x000fe80008000405 */
[----:B------:R-:W-:Y:S04]  /*203a0*/  STS.U16 [R29+UR5+0x1c100], R32 ;  /* 0x01c100201d007988 */ /* 0x000fe80008000405 */
[----:B0-----:R-:W3:Y:S04]  /*203b0*/  LDL.LU R77, [R1+0x7a4] ;  /* 0x0007a400014d7983 */ /* 0x001ee80000300800 */
[----:B------:R-:W-:Y:S04]  /*203c0*/  STS.U16 [R29+UR5+0x10500], R52 ;  /* 0x010500341d007988 */ /* 0x000fe80008000405 */
        /* <DEDUP_REMOVED lines=14> */
[----:B0-----:R-:W4:Y:S04]  /*204b0*/  LDL.LU R76, [R1+0x6e4] ;  /* 0x0006e400014c7983 */ /* 0x001f280000300800 */
[----:B------:R-:W-:Y:S04]  /*204c0*/  STS.U16 [R29+UR5+0x10d00], R53 ;  /* 0x010d00351d007988 */ /* 0x000fe80008000405 */
[----:B------:R-:W-:Y:S04]  /*204d0*/  STS.U16 [R29+UR5+0x14d00], R54 ;  /* 0x014d00361d007988 */ /* 0x000fe80008000405 */
[----:B------:R-:W-:Y:S04]  /*204e0*/  STS.U16 [R29+UR5+0x18d00], R47 ;  /* 0x018d002f1d007988 */ /* 0x000fe80008000405 */
[----:B------:R-:W-:Y:S04]  /*204f0*/  STS.U16 [R29+UR5+0x1cd00], R45 ;  /* 0x01cd002d1d007988 */ /* 0x000fe80008000405 */
[----:B------:R-:W-:Y:S04]  /*20500*/  STS.U16 [R29+UR5+0x11100], R44 ;  /* 0x0111002c1d007988 */ /* 0x000fe80008000405 */
[----:B------:R-:W-:Y:S04]  /*20510*/  STS.U16 [R29+UR5+0x15100], R43 ;  /* 0x0151002b1d007988 */ /* 0x000fe80008000405 */
[----:B------:R-:W-:Y:S04]  /*20520*/  STS.U16 [R29+UR5+0x19100], R35 ;  /* 0x019100231d007988 */ /* 0x000fe80008000405 */
[----:B--2---:R0:W-:Y:S04]  /*20530*/  STS.U16 [R29+UR5+0x1d100], R79 ;  /* 0x01d1004f1d007988 */ /* 0x0041e80008000405 */
[----:B0-----:R-:W2:Y:S04]  /*20540*/  LDL.LU R79, [R1+0x6e0] ;  /* 0x0006e000014f7983 */ /* 0x001ea80000300800 */
        /* <DEDUP_REMOVED lines=11> */
[----:B---3--:R0:W-:Y:S04]  /*20600*/  STS.U16 [R29+UR5+0x11500], R77 ;  /* 0x0115004d1d007988 */ /* 0x0081e80008000405 */
[----:B------:R-:W3:Y:S04]  /*20610*/  LDL.LU R35, [R1+0x8b0] ;  /* 0x0008b00001237983 */ /* 0x000ee80000300800 */
[----:B----4-:R-:W-:Y:S04]  /*20620*/  STS.U16 [R29+UR5+0x15500], R31 ;  /* 0x0155001f1d007988 */ /* 0x010fe80008000405 */
[----:B0-----:R-:W4:Y:S04]  /*20630*/  LDL.LU R77, [R1+0x8ac] ;  /* 0x0008ac00014d7983 */ /* 0x001f280000300800 */
[----:B------:R0:W-:Y:S04]  /*20640*/  STS.U16 [R29+UR5+0x19500], R34 ;  /* 0x019500221d007988 */ /* 0x0001e80008000405 */
        /* <DEDUP_REMOVED lines=12> */
[----:B0-----:R-:W4:Y:S01]  /*20710*/  LDL.LU R76, [R1+0x7f0] ;  /* 0x0007f000014c7983 */ /* 0x001f220000300800 */
[----:B------:R-:W-:-:S03]  /*20720*/  LOP3.LUT R28, R2, 0x30, RZ, 0x3c, !PT ;  /* 0x00000030021c7812 */ /* 0x000fc600078e3cff */
[----:B--2---:R0:W-:Y:S04]  /*20730*/  STS.U16 [R29+UR5+0x15d00], R79 ;  /* 0x015d004f1d007988 */ /* 0x0041e80008000405 */
[----:B------:R-:W-:Y:S04]  /*20740*/  STS.U16 [R29+UR5+0x19d00], R30 ;  /* 0x019d001e1d007988 */ /* 0x000fe80008000405 */
[----:B------:R-:W-:Y:S04]  /*20750*/  STS.U16 [R29+UR5+0x1dd00], R51 ;  /* 0x01dd00331d007988 */ /* 0x000fe80008000405 */
[----:B0-----:R-:W2:Y:S04]  /*20760*/  LDL.LU R79, [R1+0x7ec] ;  /* 0x0007ec00014f7983 */ /* 0x001ea80000300800 */
        /* <DEDUP_REMOVED lines=9> */
[----:B---3--:R-:W-:Y:S04]  /*20800*/  STS.U16 [R28+UR5+0x14980], R35 ;  /* 0x014980231c007988 */ /* 0x008fe80008000405 */
[----:B----4-:R0:W-:Y:S04]  /*20810*/  STS.U16 [R28+UR5+0x18980], R77 ;  /* 0x0189804d1c007988 */ /* 0x0101e80008000405 */
[----:B0-----:R-:W3:Y:S04]  /*20820*/  LDL.LU R77, [R1+0x7e8] ;  /* 0x0007e800014d7983 */ /* 0x001ee80000300800 */
[----:B------:R-:W4:Y:S04]  /*20830*/  LDL.LU R32, [R1+0x794] ;  /* 0x0007940001207983 */ /* 0x000f280000300800 */
[----:B------:R-:W-:Y:S04]  /*20840*/  STS.U16 [R28+UR5+0x1c980], R34 ;  /* 0x01c980221c007988 */ /* 0x000fe80008000405 */
        /* <DEDUP_REMOVED lines=11> */
[----:B------:R0:W-:Y:S04]  /*20900*/  STS.U16 [R28+UR5+0x15180], R76 ;  /* 0x0151804c1c007988 */ /* 0x0001e80008000405 */
[----:B0-----:R-:W4:Y:S04]  /*20910*/  LDL.LU R76, [R1+0x728] ;  /* 0x00072800014c7983 */ /* 0x001f280000300800 */
[----:B------:R-:W4:Y:S04]  /*20920*/  LDL.LU R29, [R1+0x6d4] ;  /* 0x0006d400011d7983 */ /* 0x000f280000300800 */
        /* <DEDUP_REMOVED lines=15> */
[----:B----4-:R1:W-:Y:S04]  /*20a20*/  STS.U16 [R28+UR5+0x11580], R32 ;  /* 0x011580201c007988 */ /* 0x0103e80008000405 */
[----:B------:R3:W-:Y:S04]  /*20a30*/  STS.U16 [R28+UR5+0x15580], R52 ;  /* 0x015580341c007988 */ /* 0x0007e80008000405 */
[----:B0-----:R-:W4:Y:S04]  /*20a40*/  LDL.LU R77, [R1+0x110c] ;  /* 0x00110c00014d7983 */ /* 0x001f280000300800 */
[----:B-1----:R-:W4:Y:S04]  /*20a50*/  LDL.LU R32, [R1+0x89c] ;  /* 0x00089c0001207983 */ /* 0x002f280000300800 */
[----:B------:R0:W-:Y:S04]  /*20a60*/  STS.U16 [R28+UR5+0x19580], R53 ;  /* 0x019580351c007988 */ /* 0x0001e80008000405 */
[----:B---3--:R-:W3:Y:S04]  /*20a70*/  LDL.LU R52, [R1+0x898] ;  /* 0x0008980001347983 */ /* 0x008ee80000300800 */
[----:B------:R1:W-:Y:S04]  /*20a80*/  STS.U16 [R28+UR5+0x1d580], R54 ;  /* 0x01d580361c007988 */ /* 0x0003e80008000405 */
[----:B0-----:R-:W3:Y:S04]  /*20a90*/  LDL.LU R53, [R1+0x844] ;  /* 0x0008440001357983 */ /* 0x001ee80000300800 */
[----:B------:R0:W-:Y:S04]  /*20aa0*/  STS.U16 [R28+UR5+0x11980], R47 ;  /* 0x0119802f1c007988 */ /* 0x0001e80008000405 */
[----:B-1----:R-:W3:Y:S04]  /*20ab0*/  LDL.LU R54, [R1+0x840] ;  /* 0x0008400001367983 */ /* 0x002ee80000300800 */
[----:B------:R1:W-:Y:S04]  /*20ac0*/  STS.U16 [R28+UR5+0x15980], R45 ;  /* 0x0159802d1c007988 */ /* 0x0003e80008000405 */
[----:B0-----:R-:W3:Y:S04]  /*20ad0*/  LDL.LU R47, [R1+0x83c] ;  /* 0x00083c00012f7983 */ /* 0x001ee80000300800 */
[----:B------:R0:W-:Y:S04]  /*20ae0*/  STS.U16 [R28+UR5+0x19980], R44 ;  /* 0x0199802c1c007988 */ /* 0x0001e80008000405 */
[----:B-1----:R-:W3:Y:S04]  /*20af0*/  LDL.LU R45, [R1+0x838] ;  /* 0x00083800012d7983 */ /* 0x002ee80000300800 */
[----:B0-----:R-:W3:Y:S04]  /*20b00*/  LDL.LU R44, [R1+0x7e4] ;  /* 0x0007e400012c7983 */ /* 0x001ee80000300800 */
[----:B------:R0:W-:Y:S04]  /*20b10*/  STS.U16 [R28+UR5+0x1d980], R76 ;  /* 0x01d9804c1c007988 */ /* 0x0001e80008000405 */
[----:B0-----:R-:W3:Y:S04]  /*20b20*/  LDL.LU R76, [R1+0x1108] ;  /* 0x00110800014c7983 */ /* 0x001ee80000300800 */
[----:B------:R0:W-:Y:S02]  /*20b30*/  STS.U16 [R28+UR5+0x11d80], R29 ;  /* 0x011d801d1c007988 */ /* 0x0001e40008000405 */
[----:B0-----:R-:W-:-:S02]  /*20b40*/  LOP3.LUT R29, R2, 0x40, RZ, 0x3c, !PT ;  /* 0x00000040021d7812 */ /* 0x001fc400078e3cff */
[----:B--2---:R0:W-:Y:S04]  /*20b50*/  STS.U16 [R28+UR5+0x15d80], R79 ;  /* 0x015d804f1c007988 */ /* 0x0041e80008000405 */
[----:B------:R-:W-:Y:S04]  /*20b60*/  STS.U16 [R28+UR5+0x19d80], R31 ;  /* 0x019d801f1c007988 */ /* 0x000fe80008000405 */
[----:B------:R-:W-:Y:S04]  /*20b70*/  STS.U16 [R28+UR5+0x1dd80], R30 ;  /* 0x01dd801e1c007988 */ /* 0x000fe80008000405 */
[----:B------:R-:W-:Y:S04]  /*20b80*/  STS.U16 [R29+UR5+0x10200], R51 ;  /* 0x010200331d007988 */ /* 0x000fe80008000405 */
[----:B------:R-:W-:Y:S04]  /*20b90*/  STS.U16 [R29+UR5+0x14200], R33 ;  /* 0x014200211d007988 */ /* 0x000fe80008000405 */
[----:B------:R1:W-:Y:S04]  /*20ba0*/  STS.U16 [R29+UR5+0x18200], R43 ;  /* 0x0182002b1d007988 */ /* 0x0003e80008000405 */
[----:B------:R2:W-:Y:S04]  /*20bb0*/  STS.U16 [R29+UR5+0x1c200], R35 ;  /* 0x01c200231d007988 */ /* 0x0005e80008000405 */
[----:B------:R0:W-:Y:S04]  /*20bc0*/  STS.U16 [R29+UR5+0x10600], R34 ;  /* 0x010600221d007988 */ /* 0x0001e80008000405 */
[----:B------:R0:W-:Y:S04]  /*20bd0*/  STS.U16 [R29+UR5+0x14600], R37 ;  /* 0x014600251d007988 */ /* 0x0001e80008000405 */
[----:B------:R0:W-:Y:S04]  /*20be0*/  STS.U16 [R29+UR5+0x18600], R36 ;  /* 0x018600241d007988 */ /* 0x0001e80008000405 */
[----:B------:R1:W-:Y:S04]  /*20bf0*/  STS.U16 [R29+UR5+0x1c600], R39 ;  /* 0x01c600271d007988 */ /* 0x0003e80008000405 */
[----:B------:R1:W-:Y:S04]  /*20c00*/  STS.U16 [R29+UR5+0x10a00], R38 ;  /* 0x010a00261d007988 */ /* 0x0003e80008000405 */
[----:B0-----:R-:W3:Y:S04]  /*20c10*/  LDL.LU R79, [R1+0x1104] ;  /* 0x00110400014f7983 */ /* 0x001ee80000300800 */
[----:B------:R0:W-:Y:S04]  /*20c20*/  STS.U16 [R29+UR5+0x14a00], R41 ;  /* 0x014a00291d007988 */ /* 0x0001e80008000405 */
[----:B-1----:R-:W3:Y:S04]  /*20c30*/  LDL.LU R43, [R1+0x96c] ;  /* 0x00096c00012b7983 */ /* 0x002ee80000300800 */
[----:B--2---:R-:W2:Y:S04]  /*20c40*/  LDL.LU R35, [R1+0x968] ;  /* 0x0009680001237983 */ /* 0x004ea80000300800 */
[----:B------:R-:W2:Y:S04]  /*20c50*/  LDL.LU R34, [R1+0x964] ;  /* 0x0009640001227983 */ /* 0x000ea80000300800 */
[----:B----4-:R-:W-:Y:S04]  /*20c60*/  STS.U16 [R29+UR5+0x18a00], R32 ;  /* 0x018a00201d007988 */ /* 0x010fe80008000405 */
[----:B------:R-:W4:Y:S04]  /*20c70*/  LDL.LU R37, [R1+0x960] ;  /* 0x0009600001257983 */ /* 0x000f280000300800 */
[----:B---3--:R-:W-:Y:S04]  /*20c80*/  STS.U16 [R29+UR5+0x1ca00], R52 ;  /* 0x01ca00341d007988 */ /* 0x008fe80008000405 */
[----:B------:R-:W3:Y:S04]  /*20c90*/  LDL.LU R36, [R1+0x8fc] ;  /* 0x0008fc0001247983 */ /* 0x000ee80000300800 */
[----:B------:R-:W-:Y:S04]  /*20ca0*/  STS.U16 [R29+UR5+0x10e00], R53 ;  /* 0x010e00351d007988 */ /* 0x000fe80008000405 */
[----:B------:R-:W3:Y:S04]  /*20cb0*/  LDL.LU R39, [R1+0x8f8] ;  /* 0x0008f80001277983 */ /* 0x000ee80000300800 */
[----:B------:R-:W-:Y:S04]  /*20cc0*/  STS.U16 [R29+UR5+0x14e00], R54 ;  /* 0x014e00361d007988 */ /* 0x000fe80008000405 */
[----:B------:R-:W3:Y:S04]  /*20cd0*/  LDL.LU R38, [R1+0x8f4] ;  /* 0x0008f40001267983 */ /* 0x000ee80000300800 */
[----:B------:R-:W-:Y:S04]  /*20ce0*/  STS.U16 [R29+UR5+0x18e00], R47 ;  /* 0x018e002f1d007988 */ /* 0x000fe80008000405 */
[----:B0-----:R-:W3:Y:S04]  /*20cf0*/  LDL.LU R41, [R1+0x8f0] ;  /* 0x0008f00001297983 */ /* 0x001ee80000300800 */
[----:B------:R-:W-:Y:S04]  /*20d00*/  STS.U16 [R29+UR5+0x1ce00], R45 ;  /* 0x01ce002d1d007988 */ /* 0x000fe80008000405 */
[----:B------:R-:W-:Y:S04]  /*20d10*/  STS.U16 [R29+UR5+0x11200], R44 ;  /* 0x0112002c1d007988 */ /* 0x000fe80008000405 */
[----:B------:R0:W-:Y:S04]  /*20d20*/  STS.U16 [R29+UR5+0x15200], R76 ;  /* 0x0152004c1d007988 */ /* 0x0001e80008000405 */
[----:B------:R1:W-:Y:S04]  /*20d30*/  STS.U16 [R29+UR5+0x19200], R77 ;  /* 0x0192004d1d007988 */ /* 0x0003e80008000405 */
[----:B------:R1:W-:Y:S04]  /*20d40*/  STS.U16 [R29+UR5+0x1d200], R74 ;  /* 0x01d2004a1d007988 */ /* 0x0003e80008000405 */
[----:B0-----:R-:W3:Y:S04]  /*20d50*/  LDL.LU R76, [R1+0x1100] ;  /* 0x00110000014c7983 */ /* 0x001ee80000300800 */
[----:B-1----:R-:W3:Y:S04]  /*20d60*/  LDL.LU R77, [R1+0x10fc] ;  /* 0x0010fc00014d7983 */ /* 0x002ee80000300800 */
[----:B------:R-:W3:Y:S04]  /*20d70*/  LDL.LU R74, [R1+0x10f8] ;  /* 0x0010f800014a7983 */ /* 0x000ee80000300800 */
        /* <DEDUP_REMOVED lines=13> */
[----:B0-----:R-:W3:Y:S01]  /*20e50*/  LDL.LU R70, [R1+0x10dc] ;  /* 0x0010dc0001467983 */ /* 0x001ee20000300800 */
[----:B------:R-:W-:-:S03]  /*20e60*/  LOP3.LUT R28, R2, 0x50, RZ, 0x3c, !PT ;  /* 0x00000050021c7812 */ /* 0x000fc600078e3cff */
[----:B------:R0:W-:Y:S04]  /*20e70*/  STS.U16 [R29+UR5+0x1da00], R67 ;  /* 0x01da00431d007988 */ /* 0x0001e80008000405 */
[----:B------:R1:W-:Y:S04]  /*20e80*/  STS.U16 [R29+UR5+0x11e00], R66 ;  /* 0x011e00421d007988 */ /* 0x0003e80008000405 */
[----:B------:R0:W-:Y:S04]  /*20e90*/  STS.U16 [R29+UR5+0x15e00], R69 ;  /* 0x015e00451d007988 */ /* 0x0001e80008000405 */
[----:B------:R1:W-:Y:S04]  /*20ea0*/  STS.U16 [R29+UR5+0x19e00], R68 ;  /* 0x019e00441d007988 */ /* 0x0003e80008000405 */
[----:B------:R1:W-:Y:S04]  /*20eb0*/  STS.U16 [R29+UR5+0x1de00], R71 ;  /* 0x01de00471d007988 */ /* 0x0003e80008000405 */
[----:B0-----:R-:W3:Y:S04]  /*20ec0*/  LDL.LU R67, [R1+0x10d8] ;  /* 0x0010d80001437983 */ /* 0x001ee80000300800 */
[----:B-1----:R-:W3:Y:S04]  /*20ed0*/  LDL.LU R66, [R1+0x10d4] ;  /* 0x0010d40001427983 */ /* 0x002ee80000300800 */
[----:B------:R-:W3:Y:S04]  /*20ee0*/  LDL.LU R69, [R1+0x10d0] ;  /* 0x0010d00001457983 */ /* 0x000ee80000300800 */
[----:B------:R-:W3:Y:S04]  /*20ef0*/  LDL.LU R68, [R1+0x10cc] ;  /* 0x0010cc0001447983 */ /* 0x000ee80000300800 */
[----:B------:R-:W3:Y:S04]  /*20f00*/  LDL.LU R71, [R1+0x10c8] ;  /* 0x0010c80001477983 */ /* 0x000ee80000300800 */
[----:B------:R-:W-:Y:S04]  /*20f10*/  STS.U16 [R28+UR5+0x10280], R43 ;  /* 0x0102802b1c007988 */ /* 0x000fe80008000405 */
[----:B--2---:R-:W-:Y:S04]  /*20f20*/  STS.U16 [R28+UR5+0x14280], R35 ;  /* 0x014280231c007988 */ /* 0x004fe80008000405 */
[----:B------:R-:W-:Y:S04]  /*20f30*/  STS.U16 [R28+UR5+0x18280], R34 ;  /* 0x018280221c007988 */ /* 0x000fe80008000405 */
[----:B----4-:R-:W-:Y:S04]  /*20f40*/  STS.U16 [R28+UR5+0x1c280], R37 ;  /* 0x01c280251c007988 */ /* 0x010fe80008000405 */
[----:B---3--:R-:W-:Y:S04]  /*20f50*/  STS.U16 [R28+UR5+0x10680], R36 ;  /* 0x010680241c007988 */ /* 0x008fe80008000405 */
[----:B------:R-:W-:Y:S04]  /*20f60*/  STS.U16 [R28+UR5+0x14680], R39 ;  /* 0x014680271c007988 */ /* 0x000fe80008000405 */
[----:B------:R-:W-:Y:S04]  /*20f70*/  STS.U16 [R28+UR5+0x18680], R38 ;  /* 0x018680261c007988 */ /* 0x000fe80008000405 */
[----:B------:R-:W-:Y:S04]  /*20f80*/  STS.U16 [R28+UR5+0x1c680], R41 ;  /* 0x01c680291c007988 */ /* 0x000fe80008000405 */
[----:B------:R0:W-:Y:S04]  /*20f90*/  STS.U16 [R28+UR5+0x10a80], R70 ;  /* 0x010a80461c007988 */ /* 0x0001e80008000405 */
[----:B------:R1:W-:Y:S04]  /*20fa0*/  STS.U16 [R28+UR5+0x14a80], R73 ;  /* 0x014a80491c007988 */ /* 0x0003e80008000405 */
[----:B------:R2:W-:Y:S04]  /*20fb0*/  STS.U16 [R28+UR5+0x18a80], R72 ;  /* 0x018a80481c007988 */ /* 0x0005e80008000405 */
[----:B0-----:R-:W3:Y:S04]  /*20fc0*/  LDL.LU R70, [R1+0x10c4] ;  /* 0x0010c40001467983 */ /* 0x001ee80000300800 */
        /* <DEDUP_REMOVED lines=33> */
[----:B0-----:R-:W2:Y:S01]  /*211e0*/  LDL.LU R88, [R1+0x107c] ;  /* 0x00107c0001587983 */ /* 0x001ea20000300800 */
[----:B------:R-:W-:-:S03]  /*211f0*/  LOP3.LUT R47, R2, 0x60, RZ, 0x3c, !PT ;  /* 0x00000060022f7812 */ /* 0x000fc600078e3cff */
        /* <DEDUP_REMOVED lines=8> */
[----:B0-----:R-:W3:Y:S04]  /*21280*/  LDL.LU R84, [R1+0x106c] ;  /* 0x00106c0001547983 */ /* 0x001ee80000300800 */
[----:B-1----:R-:W3:Y:S04]  /*21290*/  LDL.LU R89, [R1+0x1068] ;  /* 0x0010680001597983 */ /* 0x002ee80000300800 */
[----:B------:R-:W3:Y:S04]  /*212a0*/  LDL R37, [R1+0x9d0] ;  /* 0x0009d00001257983 */ /* 0x000ee80000100800 */
[----:B------:R-:W3:Y:S04]  /*212b0*/  LDL R36, [R1+0x9d4] ;  /* 0x0009d40001247983 */ /* 0x000ee80000100800 */
[----:B------:R-:W3:Y:S04]  /*212c0*/  LDL R35, [R1+0x9f0] ;  /* 0x0009f00001237983 */ /* 0x000ee80000100800 */
[----:B------:R-:W3:Y:S04]  /*212d0*/  LDL R34, [R1+0x9f4] ;  /* 0x0009f40001227983 */ /* 0x000ee80000100800 */
[----:B--2---:R0:W-:Y:S04]  /*212e0*/  STS.U16 [R47+UR5+0x10300], R88 ;  /* 0x010300582f007988 */ /* 0x0041e80008000405 */
[----:B------:R1:W-:Y:S04]  /*212f0*/  STS.U16 [R47+UR5+0x14300], R87 ;  /* 0x014300572f007988 */ /* 0x0003e80008000405 */
[----:B0-----:R-:W2:Y:S04]  /*21300*/  LDL.LU R88, [R1+0x1064] ;  /* 0x0010640001587983 */ /* 0x001ea80000300800 */
[----:B------:R-:W2:Y:S04]  /*21310*/  LDL R32, [R1+0xa14] ;  /* 0x000a140001207983 */ /* 0x000ea80000100800 */
[----:B-1----:R-:W4:Y:S04]  /*21320*/  LDL.LU R87, [R1+0x1060] ;  /* 0x0010600001577983 */ /* 0x002f280000300800 */
[----:B------:R-:W4:Y:S04]  /*21330*/  LDL R33, [R1+0xa10] ;  /* 0x000a100001217983 */ /* 0x000f280000100800 */
[----:B------:R0:W-:Y:S04]  /*21340*/  STS.U16 [R47+UR5+0x18300], R86 ;  /* 0x018300562f007988 */ /* 0x0001e80008000405 */
[----:B------:R1:W-:Y:S04]  /*21350*/  STS.U16 [R47+UR5+0x1c300], R93 ;  /* 0x01c3005d2f007988 */ /* 0x0003e80008000405 */
[----:B------:R1:W-:Y:S04]  /*21360*/  STS.U16 [R47+UR5+0x10700], R3 ;  /* 0x010700032f007988 */ /* 0x0003e80008000405 */
[----:B0-----:R-:W4:Y:S04]  /*21370*/  LDL.LU R86, [R1+0x105c] ;  /* 0x00105c0001567983 */ /* 0x001f280000300800 */
[----:B-1----:R-:W4:Y:S04]  /*21380*/  LDL.LU R93, [R1+0x1058] ;  /* 0x00105800015d7983 */ /* 0x002f280000300800 */
[----:B------:R-:W4:Y:S04]  /*21390*/  LDL.LU R3, [R1+0x1054] ;  /* 0x0010540001037983 */ /* 0x000f280000300800 */
[----:B------:R-:W4:Y:S04]  /*213a0*/  LDL R30, [R1+0xa34] ;  /* 0x000a3400011e7983 */ /* 0x000f280000100800 */
[----:B------:R0:W-:Y:S04]  /*213b0*/  STS.U16 [R47+UR5+0x14700], R90 ;  /* 0x0147005a2f007988 */ /* 0x0001e80008000405 */
[----:B------:R1:W-:Y:S04]  /*213c0*/  STS.U16 [R47+UR5+0x18700], R91 ;  /* 0x0187005b2f007988 */ /* 0x0003e80008000405 */
[----:B0-----:R-:W4:Y:S04]  /*213d0*/  LDL.LU R90, [R1+0x1050] ;  /* 0x00105000015a7983 */ /* 0x001f280000300800 */
[----:B------:R-:W4:Y:S04]  /*213e0*/  LDL R31, [R1+0xa30] ;  /* 0x000a3000011f7983 */ /* 0x000f280000100800 */
[----:B-1----:R-:W4:Y:S04]  /*213f0*/  LDL.LU R91, [R1+0x104c] ;  /* 0x00104c00015b7983 */ /* 0x002f280000300800 */
[----:B------:R0:W-:Y:S04]  /*21400*/  STS.U16 [R47+UR5+0x1c700], R92 ;  /* 0x01c7005c2f007988 */ /* 0x0001e80008000405 */
[----:B0-----:R-:W4:Y:S04]  /*21410*/  LDL.LU R92, [R1+0x1048] ;  /* 0x00104800015c7983 */ /* 0x001f280000300800 */
[----:B------:R-:W4:Y:S04]  /*21420*/  LDL R29, [R1+0xa5c] ;  /* 0x000a5c00011d7983 */ /* 0x000f280000100800 */
[----:B------:R-:W4:Y:S01]  /*21430*/  LDL R28, [R1+0xa60] ;  /* 0x000a6000011c7983 */ /* 0x000f220000100800 */
[----:B------:R-:W-:-:S02]  /*21440*/  PRMT R64, RZ, 0x7610, R64 ;  /* 0x00007610ff407816 */ /* 0x000fc40000000040 */
[----:B------:R-:W-:Y:S01]  /*21450*/  PRMT R65, RZ, 0x7610, R65 ;  /* 0x00007610ff417816 */ /* 0x000fe20000000041 */
[----:B------:R-:W4:Y:S04]  /*21460*/  LDL R43, [R1+0xa28] ;  /* 0x000a2800012b7983 */ /* 0x000f280000100800 */
[----:B---3--:R2:W3:Y:S01]  /*21470*/  @!P5 LDG.E.U16 R64, desc[UR16][R34.64] ;  /* 0x000000102240d981 */ /* 0x0084e2000c1e1500 */
[----:B------:R-:W-:Y:S02]  /*21480*/  PRMT R66, RZ, 0x7610, R66 ;  /* 0x00007610ff427816 */ /* 0x000fe40000000042 */
[----:B------:R-:W-:Y:S01]  /*21490*/  PRMT R76, RZ, 0x7610, R76 ;  /* 0x00007610ff4c7816 */ /* 0x000fe2000000004c */
[----:B--2---:R-:W-:Y:S02]  /*214a0*/  @!P5 IMAD.MOV.U32 R34, RZ, RZ, R32 ;  /* 0x000000ffff22d224 */ /* 0x004fe400078e0020 */
[----:B------:R-:W2:Y:S01]  /*214b0*/  LDL R32, [R1+0xa80] ;  /* 0x000a800001207983 */ /* 0x000ea20000100800 */
[----:B----4-:R-:W-:-:S03]  /*214c0*/  @!P5 IMAD.MOV.U32 R35, RZ, RZ, R33 ;  /* 0x000000ffff23d224 */ /* 0x010fc600078e0021 */
[----:B------:R-:W2:Y:S04]  /*214d0*/  LDL R33, [R1+0xa7c] ;  /* 0x000a7c0001217983 */ /* 0x000ea80000100800 */
[----:B------:R0:W4:Y:S02]  /*214e0*/  @!P5 LDG.E.U16 R65, desc[UR16][R34.64] ;  /* 0x000000102241d981 */ /* 0x000124000c1e1500 */
[----:B0-----:R-:W-:Y:S02]  /*214f0*/  @!P5 IMAD.MOV.U32 R34, RZ, RZ, R30 ;  /* 0x000000ffff22d224 */ /* 0x001fe400078e001e */
[----:B------:R-:W3:Y:S01]  /*21500*/  LDL R30, [R1+0xaa0] ;  /* 0x000aa000011e7983 */ /* 0x000ee20000100800 */
[----:B------:R-:W-:-:S03]  /*21510*/  @!P5 IMAD.MOV.U32 R35, RZ, RZ, R31 ;  /* 0x000000ffff23d224 */ /* 0x000fc600078e001f */
[----:B------:R-:W3:Y:S04]  /*21520*/  LDL R31, [R1+0xa9c] ;  /* 0x000a9c00011f7983 */ /* 0x000ee80000100800 */
[----:B------:R-:W4:Y:S04]  /*21530*/  @!P5 LDG.E.U16 R66, desc[UR16][R34.64] ;  /* 0x000000102242d981 */ /* 0x000f28000c1e1500 */
[----:B------:R-:W4:Y:S04]  /*21540*/  LDL R35, [R1+0x9d8] ;  /* 0x0009d80001237983 */ /* 0x000f280000100800 */
[----:B------:R-:W4:Y:S04]  /*21550*/  LDL R34, [R1+0x9dc] ;  /* 0x0009dc0001227983 */ /* 0x000f280000100800 */
[----:B------:R-:W4:Y:S04]  /*21560*/  @!P5 LDG.E.U16 R76, desc[UR16][R28.64] ;  /* 0x000000101c4cd981 */ /* 0x000f28000c1e1500 */
[----:B------:R-:W4:Y:S04]  /*21570*/  LDL R29, [R1+0x9f8] ;  /* 0x0009f800011d7983 */ /* 0x000f280000100800 */
[----:B------:R-:W4:Y:S01]  /*21580*/  LDL R28, [R1+0x9fc] ;  /* 0x0009fc00011c7983 */ /* 0x000f220000100800 */
[----:B------:R-:W-:-:S02]  /*21590*/  PRMT R67, RZ, 0x7610, R67 ;  /* 0x00007610ff437816 */ /* 0x000fc40000000043 */
[----:B------:R-:W-:Y:S02]  /*215a0*/  PRMT R68, RZ, 0x7610, R68 ;  /* 0x00007610ff447816 */ /* 0x000fe40000000044 */
[----:B------:R-:W-:Y:S02]  /*215b0*/  PRMT R70, RZ, 0x7610, R70 ;  /* 0x00007610ff467816 */ /* 0x000fe40000000046 */
[----:B--2---:R-:W2:Y:S04]  /*215c0*/  @!P5 LDG.E.U16 R67, desc[UR16][R32.64] ;  /* 0x000000102043d981 */ /* 0x004ea8000c1e1500 */
[----:B------:R-:W2:Y:S04]  /*215d0*/  LDL R33, [R1+0xa18] ;  /* 0x000a180001217983 */ /* 0x000ea80000100800 */
[----:B------:R-:W2:Y:S04]  /*215e0*/  LDL R32, [R1+0xa1c] ;  /* 0x000a1c0001207983 */ /* 0x000ea80000100800 */
[----:B---3--:R-:W3:Y:S04]  /*215f0*/  @!P5 LDG.E.U16 R68, desc[UR16][R30.64] ;  /* 0x000000101e44d981 */ /* 0x008ee8000c1e1500 */
[----:B------:R-:W3:Y:S04]  /*21600*/  LDL R31, [R1+0xa38] ;  /* 0x000a3800011f7983 */ /* 0x000ee80000100800 */
[----:B------:R-:W3:Y:S04]  /*21610*/  LDL R30, [R1+0xa3c] ;  /* 0x000a3c00011e7983 */ /* 0x000ee80000100800 */
[----:B----4-:R0:W4:Y:S02]  /*21620*/  @!P5 LDG.E.U16 R70, desc[UR16][R34.64] ;  /* 0x000000102246d981 */ /* 0x010124000c1e1500 */
[----:B0-----:R-:W-:-:S02]  /*21630*/  @!P5 IMAD.MOV.U32 R35, RZ, RZ, R29 ;  /* 0x000000ffff23d224 */ /* 0x001fc400078e001d */
[----:B------:R-:W4:Y:S01]  /*21640*/  LDL R29, [R1+0xa64] ;  /* 0x000a6400011d7983 */ /* 0x000f220000100800 */
[----:B------:R-:W-:-:S03]  /*21650*/  @!P5 IMAD.MOV.U32 R34, RZ, RZ, R28 ;  /* 0x000000ffff22d224 */ /* 0x000fc600078e001c */
[----:B------:R-:W4:Y:S01]  /*21660*/  LDL R28, [R1+0xa68] ;  /* 0x000a6800011c7983 */ /* 0x000f220000100800 */
[----:B------:R-:W-:Y:S02]  /*21670*/  PRMT R71, RZ, 0x7610, R71 ;  /* 0x00007610ff477816 */ /* 0x000fe40000000047 */
[----:B------:R-:W-:Y:S02]  /*21680*/  PRMT R72, RZ, 0x7610, R72 ;  /* 0x00007610ff487816 */ /* 0x000fe40000000048 */
[----:B------:R-:W-:Y:S02]  /*21690*/  PRMT R63, RZ, 0x7610, R63 ;  /* 0x00007610ff3f7816 */ /* 0x000fe4000000003f */
[----:B------:R2:W4:Y:S01]  /*216a0*/  @!P5 LDG.E.U16 R71, desc[UR16][R34.64] ;  /* 0x000000102247d981 */ /* 0x000522000c1e1500 */
[----:B------:R-:W-:Y:S02]  /*216b0*/  PRMT R73, RZ, 0x7610, R73 ;  /* 0x00007610ff497816 */ /* 0x000fe40000000049 */
[----:B------:R-:W-:Y:S01]  /*216c0*/  PRMT R84, RZ, 0x7610, R84 ;  /* 0x00007610ff547816 */ /* 0x000fe20000000054 */
[----:B------:R-:W4:Y:S04]  /*216d0*/  @!P5 LDG.E.U16 R63, desc[UR16][R36.64] ;  /* 0x00000010243fd981 */ /* 0x000f28000c1e1500 */
[----:B------:R-:W4:Y:S04]  /*216e0*/  LDL R37, [R1+0xabc] ;  /* 0x000abc0001257983 */ /* 0x000f280000100800 */
[----:B------:R-:W4:Y:S01]  /*216f0*/  LDL R36, [R1+0xac0] ;  /* 0x000ac00001247983 */ /* 0x000f220000100800 */
[----:B--2---:R-:W-:-:S03]  /*21700*/  @!P5 IMAD.MOV.U32 R35, RZ, RZ, R33 ;  /* 0x000000ffff23d224 */ /* 0x004fc600078e0021 */
[----:B------:R-:W2:Y:S01]  /*21710*/  LDL R33, [R1+0xa84] ;  /* 0x000a840001217983 */ /* 0x000ea20000100800 */
[----:B------:R-:W-:-:S03]  /*21720*/  @!P5 IMAD.MOV.U32 R34, RZ, RZ, R32 ;  /* 0x000000ffff22d224 */ /* 0x000fc600078e0020 */
[----:B------:R-:W2:Y:S04]  /*21730*/  LDL R32, [R1+0xa88] ;  /* 0x000a880001207983 */ /* 0x000ea80000100800 */
[----:B------:R-:W2:Y:S04]  /*21740*/  @!P5 LDG.E.U16 R72, desc[UR16][R34.64] ;  /* 0x000000102248d981 */ /* 0x000ea8000c1e1500 */
[----:B------:R-:W2:Y:S04]  /*21750*/  LDL R35, [R1+0xac4] ;  /* 0x000ac40001237983 */ /* 0x000ea80000100800 */
[----:B------:R-:W2:Y:S04]  /*21760*/  LDL R34, [R1+0xac8] ;  /* 0x000ac80001227983 */ /* 0x000ea80000100800 */
[----:B---3--:R-:W3:Y:S04]  /*21770*/  @!P5 LDG.E.U16 R73, desc[UR16][R30.64] ;  /* 0x000000101e49d981 */ /* 0x008ee8000c1e1500 */
[----:B------:R-:W3:Y:S04]  /*21780*/  LDL R31, [R1+0x9e0] ;  /* 0x0009e000011f7983 */ /* 0x000ee80000100800 */
[----:B------:R-:W3:Y:S04]  /*21790*/  LDL R30, [R1+0x9e4] ;  /* 0x0009e400011e7983 */ /* 0x000ee80000100800 */
[----:B----4-:R-:W4:Y:S04]  /*217a0*/  @!P5 LDG.E.U16 R84, desc[UR16][R28.64] ;  /* 0x000000101c54d981 */ /* 0x010f28000c1e1500 */
[----:B------:R-:W4:Y:S04]  /*217b0*/  LDL R29, [R1+0xa00] ;  /* 0x000a0000011d7983 */ /* 0x000f280000100800 */
[----:B------:R-:W4:Y:S01]  /*217c0*/  LDL R28, [R1+0xa04] ;  /* 0x000a0400011c7983 */ /* 0x000f220000100800 */
[----:B------:R-:W-:-:S02]  /*217d0*/  PRMT R77, RZ, 0x7610, R77 ;  /* 0x00007610ff4d7816 */ /* 0x000fc4000000004d */
[----:B------:R-:W-:Y:S02]  /*217e0*/  PRMT R69, RZ, 0x7610, R69 ;  /* 0x00007610ff457816 */ /* 0x000fe40000000045 */
[----:B------:R-:W-:-:S04]  /*217f0*/  PRMT R78, RZ, 0x7610, R78 ;  /* 0x00007610ff4e7816 */ /* 0x000fc8000000004e */
[----:B------:R-:W4:Y:S01]  /*21800*/  @!P5 LDG.E.U16 R69, desc[UR16][R36.64] ;  /* 0x000000102445d981 */ /* 0x000f22000c1e1500 */
[----:B------:R-:W-:-:S03]  /*21810*/  PRMT R74, RZ, 0x7610, R74 ;  /* 0x00007610ff4a7816 */ /* 0x000fc6000000004a */
[----:B------:R-:W4:Y:S04]  /*21820*/  LDL R37, [R1+0xaa4] ;  /* 0x000aa40001257983 */ /* 0x000f280000100800 */
[----:B------:R-:W4:Y:S04]  /*21830*/  LDL R36, [R1+0xaa8] ;  /* 0x000aa80001247983 */ /* 0x000f280000100800 */
[----:B--2---:R-:W2:Y:S04]  /*21840*/  @!P5 LDG.E.U16 R74, desc[UR16][R32.64] ;  /* 0x00000010204ad981 */ /* 0x004ea8000c1e1500 */
[----:B------:R-:W2:Y:S04]  /*21850*/  LDL R33, [R1+0xa20] ;  /* 0x000a200001217983 */ /* 0x000ea80000100800 */
[----:B------:R-:W2:Y:S04]  /*21860*/  LDL R32, [R1+0xa24] ;  /* 0x000a240001207983 */ /* 0x000ea80000100800 */
[----:B------:R3:W2:Y:S02]  /*21870*/  @!P5 LDG.E.U16 R77, desc[UR16][R34.64] ;  /* 0x00000010224dd981 */ /* 0x0006a4000c1e1500 */
[----:B---3--:R-:W-:-:S02]  /*21880*/  @!P5 IMAD.MOV.U32 R35, RZ, RZ, R31 ;  /* 0x000000ffff23d224 */ /* 0x008fc400078e001f */
[----:B------:R-:W3:Y:S01]  /*21890*/  LDL R31, [R1+0xa40] ;  /* 0x000a4000011f7983 */ /* 0x000ee20000100800 */
[----:B------:R-:W-:-:S03]  /*218a0*/  @!P5 IMAD.MOV.U32 R34, RZ, RZ, R30 ;  /* 0x000000ffff22d224 */ /* 0x000fc600078e001e */
[----:B------:R-:W3:Y:S04]  /*218b0*/  LDL R30, [R1+0xa44] ;  /* 0x000a4400011e7983 */ /* 0x000ee80000100800 */
[----:B------:R4:W3:Y:S02]  /*218c0*/  @!P5 LDG.E.U16 R78, desc[UR16][R34.64] ;  /* 0x00000010224ed981 */ /* 0x0008e4000c1e1500 */
[----:B----4-:R-:W-:Y:S02]  /*218d0*/  @!P5 IMAD.MOV.U32 R35, RZ, RZ, R29 ;  /* 0x000000ffff23d224 */ /* 0x010fe400078e001d */
[----:B------:R-:W4:Y:S01]  /*218e0*/  LDL R29, [R1+0xa6c] ;  /* 0x000a6c00011d7983 */ /* 0x000f220000100800 */
[----:B------:R-:W-:-:S03]  /*218f0*/  @!P5 IMAD.MOV.U32 R34, RZ, RZ, R28 ;  /* 0x000000ffff22d224 */ /* 0x000fc600078e001c */
[----:B------:R-:W4:Y:S01]  /*21900*/  LDL R28, [R1+0xa70] ;  /* 0x000a7000011c7983 */ /* 0x000f220000100800 */
[----:B------:R-:W-:Y:S02]  /*21910*/  PRMT R79, RZ, 0x7610, R79 ;  /* 0x00007610ff4f7816 */ /* 0x000fe4000000004f */
[----:B------:R-:W-:-:S04]  /*21920*/  PRMT R75, RZ, 0x7610, R75 ;  /* 0x00007610ff4b7816 */ /* 0x000fc8000000004b */
[----:B------:R-:W4:Y:S01]  /*21930*/  @!P5 LDG.E.U16 R79, desc[UR16][R34.64] ;  /* 0x00000010224fd981 */ /* 0x000f22000c1e1500 */
[----:B------:R-:W-:-:S03]  /*21940*/  PRMT R90, RZ, 0x7610, R90 ;  /* 0x00007610ff5a7816 */ /* 0x000fc6000000005a */
[----:B------:R-:W4:Y:S04]  /*21950*/  LDL R35, [R1+0xaac] ;  /* 0x000aac0001237983 */ /* 0x000f280000100800 */
[----:B------:R-:W4:Y:S04]  /*21960*/  LDL R34, [R1+0xab0] ;  /* 0x000ab00001227983 */ /* 0x000f280000100800 */
[----:B------:R-:W4:Y:S01]  /*21970*/  @!P5 LDG.E.U16 R75, desc[UR16][R36.64] ;  /* 0x00000010244bd981 */ /* 0x000f22000c1e1500 */
[----:B------:R-:W-:-:S03]  /*21980*/  PRMT R80, RZ, 0x7610, R80 ;  /* 0x00007610ff507816 */ /* 0x000fc60000000050 */
[----:B------:R-:W4:Y:S04]  /*21990*/  LDL R37, [R1+0xa8c] ;  /* 0x000a8c0001257983 */ /* 0x000f280000100800 */
[----:B------:R-:W4:Y:S04]  /*219a0*/  LDL R36, [R1+0xa90] ;  /* 0x000a900001247983 */ /* 0x000f280000100800 */
[----:B--2---:R-:W2:Y:S04]  /*219b0*/  @!P5 LDG.E.U16 R80, desc[UR16][R32.64] ;  /* 0x000000102050d981 */ /* 0x004ea8000c1e1500 */
[----:B------:R-:W2:Y:S04]  /*219c0*/  LDL R33, [R1+0xacc] ;  /* 0x000acc0001217983 */ /* 0x000ea80000100800 */
[----:B------:R-:W2:Y:S01]  /*219d0*/  LDL R32, [R1+0xad0] ;  /* 0x000ad00001207983 */ /* 0x000ea20000100800 */
[----:B---3--:R-:W-:-:S03]  /*219e0*/  @!P5 IMAD.MOV.U32 R39, RZ, RZ, R31 ;  /* 0x000000ffff27d224 */ /* 0x008fc600078e001f */
[----:B------:R-:W3:Y:S01]  /*219f0*/  LDL R31, [R1+0x9e8] ;  /* 0x0009e800011f7983 */ /* 0x000ee20000100800 */
[----:B------:R-:W-:-:S03]  /*21a00*/  @!P5 IMAD.MOV.U32 R38, RZ, RZ, R30 ;  /* 0x000000ffff26d224 */ /* 0x000fc600078e001e */
[----:B------:R-:W3:Y:S04]  /*21a10*/  LDL R30, [R1+0x9ec] ;  /* 0x0009ec00011e7983 */ /* 0x000ee80000100800 */
[----:B----4-:R-:W4:Y:S04]  /*21a20*/  @!P5 LDG.E.U16 R90, desc[UR16][R28.64] ;  /* 0x000000101c5ad981 */ /* 0x010f28000c1e1500 */
[----:B------:R-:W4:Y:S04]  /*21a30*/  LDL R29, [R1+0xa08] ;  /* 0x000a0800011d7983 */ /* 0x000f280000100800 */
[----:B------:R-:W4:Y:S01]  /*21a40*/  LDL R28, [R1+0xa0c] ;  /* 0x000a0c00011c7983 */ /* 0x000f220000100800 */
[----:B------:R-:W-:-:S02]  /*21a50*/  PRMT R83, RZ, 0x7610, R83 ;  /* 0x00007610ff537816 */ /* 0x000fc40000000053 */
[----:B------:R-:W-:-:S04]  /*21a60*/  PRMT R82, RZ, 0x7610, R82 ;  /* 0x00007610ff527816 */ /* 0x000fc80000000052 */
[----:B------:R-:W4:Y:S01]  /*21a70*/  @!P5 LDG.E.U16 R83, desc[UR16][R34.64] ;  /* 0x000000102253d981 */ /* 0x000f22000c1e1500 */
[----:B------:R-:W-:Y:S02]  /*21a80*/  PRMT R89, RZ, 0x7610, R89 ;  /* 0x00007610ff597816 */ /* 0x000fe40000000059 */
[----:B------:R-:W-:Y:S01]  /*21a90*/  PRMT R88, RZ, 0x7610, R88 ;  /* 0x00007610ff587816 */ /* 0x000fe20000000058 */
[----:B------:R-:W4:Y:S04]  /*21aa0*/  LDL R35, [R1+0xa54] ;  /* 0x000a540001237983 */ /* 0x000f280000100800 */
[----:B------:R-:W4:Y:S04]  /*21ab0*/  LDL R34, [R1+0xa58] ;  /* 0x000a580001227983 */ /* 0x000f280000100800 */
[----:B------:R-:W4:Y:S01]  /*21ac0*/  @!P5 LDG.E.U16 R82, desc[UR16][R36.64] ;  /* 0x000000102452d981 */ /* 0x000f22000c1e1500 */
[----:B------:R-:W-:-:S03]  /*21ad0*/  PRMT R85, RZ, 0x7610, R85 ;  /* 0x00007610ff557816 */ /* 0x000fc60000000055 */
[----:B------:R-:W4:Y:S04]  /*21ae0*/  LDL R37, [R1+0xa2c] ;  /* 0x000a2c0001257983 */ /* 0x000f280000100800 */
[----:B--2---:R-:W2:Y:S04]  /*21af0*/  @!P5 LDG.E.U16 R85, desc[UR16][R32.64] ;  /* 0x000000102055d981 */ /* 0x004ea8000c1e1500 */
        /* <DEDUP_REMOVED lines=9> */
[----:B------:R-:W-:Y:S01]  /*21b90*/  PRMT R87, RZ, 0x7610, R87 ;  /* 0x00007610ff577816 */ /* 0x000fe20000000057 */
[----:B------:R-:W4:Y:S04]  /*21ba0*/  LDL.LU R36, [R1+0xb9c] ;  /* 0x000b9c0001247983 */ /* 0x000f280000300800 */
[----:B------:R-:W4:Y:S01]  /*21bb0*/  @!P5 LDG.E.U16 R81, desc[UR16][R38.64] ;  /* 0x000000102651d981 */ /* 0x000f22000c1e1500 */
[----:B------:R-:W-:-:S03]  /*21bc0*/  PRMT R86, RZ, 0x7610, R86 ;  /* 0x00007610ff567816 */ /* 0x000fc60000000056 */
[----:B------:R-:W4:Y:S01]  /*21bd0*/  @!P5 LDG.E.U16 R87, desc[UR16][R34.64] ;  /* 0x000000102257d981 */ /* 0x000f22000c1e1500 */
[----:B------:R-:W-:-:S03]  /*21be0*/  @!P5 IMAD.MOV.U32 R45, RZ, RZ, R43 ;  /* 0x000000ffff2dd224 */ /* 0x000fc600078e002b */
[----:B------:R-:W4:Y:S04]  /*21bf0*/  LDL.LU R39, [R1+0xb98] ;  /* 0x000b980001277983 */ /* 0x000f280000300800 */
[----:B------:R-:W4:Y:S01]  /*21c00*/  LDL.LU R38, [R1+0xb94] ;  /* 0x000b940001267983 */ /* 0x000f220000300800 */
[----:B------:R-:W-:-:S03]  /*21c10*/  @!P5 IMAD.MOV.U32 R44, RZ, RZ, R37 ;  /* 0x000000ffff2cd224 */ /* 0x000fc600078e0025 */
[----:B------:R-:W4:Y:S04]  /*21c20*/  LDL.LU R41, [R1+0xb90] ;  /* 0x000b900001297983 */ /* 0x000f280000300800 */
[----:B------:R-:W4:Y:S04]  /*21c30*/  LDL R35, [R1+0xad4] ;  /* 0x000ad40001237983 */ /* 0x000f280000100800 */
[----:B------:R-:W4:Y:S01]  /*21c40*/  LDL R34, [R1+0xad8] ;  /* 0x000ad80001227983 */ /* 0x000f220000100800 */
[----:B------:R-:W-:Y:S02]  /*21c50*/  PRMT R92, RZ, 0x7610, R92 ;  /* 0x00007610ff5c7816 */ /* 0x000fe4000000005c */
[----:B------:R-:W-:Y:S01]  /*21c60*/  PRMT R93, RZ, 0x7610, R93 ;  /* 0x00007610ff5d7816 */ /* 0x000fe2000000005d */
[----:B------:R4:W4:Y:S05]  /*21c70*/  @!P5 LDG.E.U16 R86, desc[UR16][R44.64] ;  /* 0x000000102c56d981 */ /* 0x00092a000c1e1500 */
[----:B--2---:R-:W2:Y:S04]  /*21c80*/  @!P5 LDG.E.U16 R93, desc[UR16][R32.64] ;  /* 0x00000010205dd981 */ /* 0x004ea8000c1e1500 */
[----:B---3--:R-:W3:Y:S01]  /*21c90*/  @!P5 LDG.E.U16 R92, desc[UR16][R30.64] ;  /* 0x000000101e5cd981 */ /* 0x008ee2000c1e1500 */
[----:B----4-:R-:W-:-:S03]  /*21ca0*/  @!P5 IMAD.MOV.U32 R44, RZ, RZ, R28 ;  /* 0x000000ffff2cd224 */ /* 0x010fc600078e001c */
[----:B------:R-:W4:Y:S01]  /*21cb0*/  LDL.LU R28, [R1+0xb74] ;  /* 0x000b7400011c7983 */ /* 0x000f220000300800 */
[----:B------:R-:W-:-:S03]  /*21cc0*/  @!P5 IMAD.MOV.U32 R45, RZ, RZ, R29 ;  /* 0x000000ffff2dd224 */ /* 0x000fc600078e001d */
[----:B------:R-:W2:Y:S04]  /*21cd0*/  LDL.LU R29, [R1+0xb70] ;  /* 0x000b7000011d7983 */ /* 0x000ea80000300800 */
[----:B------:R-:W3:Y:S04]  /*21ce0*/  LDL.LU R51, [R1+0xb5c] ;  /* 0x000b5c0001337983 */ /* 0x000ee80000300800 */
[----:B------:R-:W3:Y:S04]  /*21cf0*/  LDL.LU R30, [R1+0xb58] ;  /* 0x000b5800011e7983 */ /* 0x000ee80000300800 */
[----:B------:R-:W3:Y:S04]  /*21d00*/  LDL.LU R31, [R1+0xb54] ;  /* 0x000b5400011f7983 */ /* 0x000ee80000300800 */
[----:B------:R-:W3:Y:S04]  /*21d10*/  LDL.LU R52, [R1+0xb50] ;  /* 0x000b500001347983 */ /* 0x000ee80000300800 */
[----:B------:R-:W3:Y:S04]  /*21d20*/  LDL.LU R32, [R1+0xb3c] ;  /* 0x000b3c0001207983 */ /* 0x000ee80000300800 */
[----:B------:R-:W3:Y:S04]  /*21d30*/  LDL.LU R33, [R1+0xb38] ;  /* 0x000b380001217983 */ /* 0x000ee80000300800 */
[----:B------:R-:W3:Y:S01]  /*21d40*/  LDL.LU R53, [R1+0xb34] ;  /* 0x000b340001357983 */ /* 0x000ee20000300800 */
[----:B------:R-:W-:-:S02]  /*21d50*/  PRMT R91, RZ, 0x7610, R91 ;  /* 0x00007610ff5b7816 */ /* 0x000fc4000000005b */
[----:B------:R-:W-:Y:S01]  /*21d60*/  PRMT R3, RZ, 0x7610, R3 ;  /* 0x00007610ff037816 */ /* 0x000fe20000000003 */
[----:B------:R-:W3:Y:S04]  /*21d70*/  LDL.LU R54, [R1+0xb30] ;  /* 0x000b300001367983 */ /* 0x000ee80000300800 */
[----:B------:R-:W3:Y:S04]  /*21d80*/  @!P5 LDG.E.U16 R91, desc[UR16][R44.64] ;  /* 0x000000102c5bd981 */ /* 0x000ee8000c1e1500 */
[----:B------:R-:W3:Y:S04]  /*21d90*/  @!P5 LDG.E.U16 R3, desc[UR16][R34.64] ;  /* 0x000000102203d981 */ /* 0x000ee8000c1e1500 */
[----:B------:R-:W3:Y:S04]  /*21da0*/  LDL.LU R45, [R1+0xbbc] ;  /* 0x000bbc00012d7983 */ /* 0x000ee80000300800 */
[----:B------:R-:W3:Y:S04]  /*21db0*/  LDL.LU R44, [R1+0xbb8] ;  /* 0x000bb800012c7983 */ /* 0x000ee80000300800 */
[----:B------:R-:W3:Y:S04]  /*21dc0*/  LDL.LU R43, [R1+0xbb4] ;  /* 0x000bb400012b7983 */ /* 0x000ee80000300800 */
[----:B------:R-:W3:Y:S04]  /*21dd0*/  LDL.LU R34, [R1+0xbb0] ;  /* 0x000bb00001227983 */ /* 0x000ee80000300800 */
[----:B------:R0:W-:Y:S04]  /*21de0*/  STS.U16 [R47+UR5+0x10b00], R36 ;  /* 0x010b00242f007988 */ /* 0x0001e80008000405 */
[----:B------:R-:W3:Y:S04]  /*21df0*/  LDL.LU R35, [R1+0xbac] ;  /* 0x000bac0001237983 */ /* 0x000ee80000300800 */
[----:B------:R-:W-:Y:S04]  /*21e00*/  STS.U16 [R47+UR5+0x14b00], R39 ;  /* 0x014b00272f007988 */ /* 0x000fe80008000405 */
[----:B0-----:R-:W3:Y:S04]  /*21e10*/  LDL.LU R36, [R1+0xba8] ;  /* 0x000ba80001247983 */ /* 0x001ee80000300800 */
[----:B------:R0:W-:Y:S04]  /*21e20*/  STS.U16 [R47+UR5+0x18b00], R38 ;  /* 0x018b00262f007988 */ /* 0x0001e80008000405 */
[----:B------:R-:W3:Y:S04]  /*21e30*/  LDL.LU R37, [R1+0xba4] ;  /* 0x000ba40001257983 */ /* 0x000ee80000300800 */
[----:B------:R-:W-:Y:S04]  /*21e40*/  STS.U16 [R47+UR5+0x1cb00], R41 ;  /* 0x01cb00292f007988 */ /* 0x000fe80008000405 */
[----:B0-----:R-:W3:Y:S04]  /*21e50*/  LDL.LU R38, [R1+0xba0] ;  /* 0x000ba00001267983 */ /* 0x001ee80000300800 */
[----:B------:R0:W-:Y:S04]  /*21e60*/  STS.U16 [R47+UR5+0x10f00], R40 ;  /* 0x010f00282f007988 */ /* 0x0001e80008000405 */
[----:B------:R-:W3:Y:S04]  /*21e70*/  LDL.LU R39, [R1+0xb8c] ;  /* 0x000b8c0001277983 */ /* 0x000ee80000300800 */
[----:B------:R1:W-:Y:S04]  /*21e80*/  STS.U16 [R47+UR5+0x14f00], R42 ;  /* 0x014f002a2f007988 */ /* 0x0003e80008000405 */
[----:B0-----:R-:W3:Y:S04]  /*21e90*/  LDL.LU R40, [R1+0xb88] ;  /* 0x000b880001287983 */ /* 0x001ee80000300800 */
[----:B------:R-:W3:Y:S04]  /*21ea0*/  LDL.LU R41, [R1+0xb84] ;  /* 0x000b840001297983 */ /* 0x000ee80000300800 */
[----:B-1----:R-:W3:Y:S04]  /*21eb0*/  LDL.LU R42, [R1+0xb80] ;  /* 0x000b8000012a7983 */ /* 0x002ee80000300800 */
[----:B----4-:R0:W-:Y:S04]  /*21ec0*/  STS.U16 [R47+UR5+0x18f00], R28 ;  /* 0x018f001c2f007988 */ /* 0x0101e80008000405 */
[----:B--2---:R1:W-:Y:S04]  /*21ed0*/  STS.U16 [R47+UR5+0x1cf00], R29 ;  /* 0x01cf001d2f007988 */ /* 0x0043e80008000405 */
[----:B---3--:R2:W-:Y:S04]  /*21ee0*/  STS.U16 [R47+UR5+0x11300], R51 ;  /* 0x011300332f007988 */ /* 0x0085e80008000405 */
[----:B0-----:R0:W5:Y:S04]  /*21ef0*/  LDL.LU R28, [R1+0x1044] ;  /* 0x00104400011c7983 */ /* 0x0011680000300800 */
[----:B-1----:R0:W5:Y:S04]  /*21f00*/  LDL.LU R29, [R1+0x1040] ;  /* 0x00104000011d7983 */ /* 0x0021680000300800 */
[----:B--2---:R-:W2:Y:S04]  /*21f10*/  LDL.LU R51, [R1+0x103c] ;  /* 0x00103c0001337983 */ /* 0x004ea80000300800 */
[----:B------:R1:W-:Y:S04]  /*21f20*/  STS.U16 [R47+UR5+0x15300], R30 ;  /* 0x0153001e2f007988 */ /* 0x0003e80008000405 */
[----:B------:R3:W-:Y:S04]  /*21f30*/  STS.U16 [R47+UR5+0x19300], R31 ;  /* 0x0193001f2f007988 */ /* 0x0007e80008000405 */
[----:B------:R4:W-:Y:S04]  /*21f40*/  STS.U16 [R47+UR5+0x1d300], R52 ;  /* 0x01d300342f007988 */ /* 0x0009e80008000405 */
[----:B-1----:R0:W5:Y:S04]  /*21f50*/  LDL.LU R30, [R1+0x1038] ;  /* 0x00103800011e7983 */ /* 0x0021680000300800 */
[----:B---3--:R0:W5:Y:S04]  /*21f60*/  LDL.LU R31, [R1+0x1034] ;  /* 0x00103400011f7983 */ /* 0x0081680000300800 */
[----:B----4-:R-:W3:Y:S04]  /*21f70*/  LDL.LU R52, [R1+0x1030] ;  /* 0x0010300001347983 */ /* 0x010ee80000300800 */
[----:B------:R1:W-:Y:S04]  /*21f80*/  STS.U16 [R47+UR5+0x11700], R32 ;  /* 0x011700202f007988 */ /* 0x0003e80008000405 */
[----:B------:R4:W-:Y:S04]  /*21f90*/  STS.U16 [R47+UR5+0x15700], R33 ;  /* 0x015700212f007988 */ /* 0x0009e80008000405 */
[----:B------:R0:W-:Y:S04]  /*21fa0*/  STS.U16 [R47+UR5+0x19700], R53 ;  /* 0x019700352f007988 */ /* 0x0001e80008000405 */
[----:B-1----:R1:W5:Y:S04]  /*21fb0*/  LDL.LU R32, [R1+0x102c] ;  /* 0x00102c0001207983 */ /* 0x0023680000300800 */
[----:B----4-:R1:W5:Y:S04]  /*21fc0*/  LDL.LU R33, [R1+0x1028] ;  /* 0x0010280001217983 */ /* 0x0103680000300800 */
[----:B0-----:R-:W4:Y:S04]  /*21fd0*/  LDL.LU R53, [R1+0x1024] ;  /* 0x0010240001357983 */ /* 0x001f280000300800 */
[----:B------:R0:W-:Y:S04]  /*21fe0*/  STS.U16 [R47+UR5+0x1d700], R54 ;  /* 0x01d700362f007988 */ /* 0x0001e80008000405 */
[----:B0-----:R-:W2:Y:S04]  /*21ff0*/  LDL.LU R54, [R1+0x1020] ;  /* 0x0010200001367983 */ /* 0x001ea80000300800 */
[----:B----4-:R0:W-:Y:S04]  /*22000*/  STS.U16 [R47+UR5+0x11b00], R53 ;  /* 0x011b00352f007988 */ /* 0x0101e80008000405 */
[----:B---3--:R3:W-:Y:S04]  /*22010*/  STS.U16 [R47+UR5+0x15b00], R52 ;  /* 0x015b00342f007988 */ /* 0x0087e80008000405 */
[----:B--2---:R2:W-:Y:S04]  /*22020*/  STS.U16 [R47+UR5+0x19b00], R51 ;  /* 0x019b00332f007988 */ /* 0x0045e80008000405 */
[----:B0-----:R-:W4:Y:S04]  /*22030*/  LDL.LU R53, [R1+0x101c] ;  /* 0x00101c0001357983 */ /* 0x001f280000300800 */
[----:B------:R0:W-:Y:S04]  /*22040*/  STS.U16 [R47+UR5+0x1db00], R50 ;  /* 0x01db00322f007988 */ /* 0x0001e80008000405 */
[----:B---3--:R-:W3:Y:S04]  /*22050*/  LDL.LU R52, [R1+0x1018] ;  /* 0x0010180001347983 */ /* 0x008ee80000300800 */
[----:B------:R1:W-:Y:S04]  /*22060*/  STS.U16 [R47+UR5+0x11f00], R62 ;  /* 0x011f003e2f007988 */ /* 0x0003e80008000405 */
[----:B--2---:R-:W2:Y:S04]  /*22070*/  LDL.LU R51, [R1+0x1014] ;  /* 0x0010140001337983 */ /* 0x004ea80000300800 */
[----:B0-----:R-:W2:Y:S01]  /*22080*/  LDL.LU R50, [R1+0x1010] ;  /* 0x0010100001327983 */ /* 0x001ea20000300800 */
[----:B-1----:R-:W-:-:S03]  /*22090*/  LOP3.LUT R62, R2, 0x70, RZ, 0x3c, !PT ;  /* 0x00000070023e7812 */ /* 0x002fc600078e3cff */
[----:B------:R0:W-:Y:S04]  /*220a0*/  STS.U16 [R47+UR5+0x15f00], R49 ;  /* 0x015f00312f007988 */ /* 0x0001e80008000405 */
[----:B------:R1:W-:Y:S04]  /*220b0*/  STS.U16 [R47+UR5+0x19f00], R48 ;  /* 0x019f00302f007988 */ /* 0x0003e80008000405 */
[----:B------:R1:W-:Y:S04]  /*220c0*/  STS.U16 [R47+UR5+0x1df00], R46 ;  /* 0x01df002e2f007988 */ /* 0x0003e80008000405 */
[----:B0-----:R-:W2:Y:S04]  /*220d0*/  LDL.LU R49, [R1+0x100c] ;  /* 0x00100c0001317983 */ /* 0x001ea80000300800 */
[----:B-1----:R-:W2:Y:S04]  /*220e0*/  LDL.LU R48, [R1+0x1008] ;  /* 0x0010080001307983 */ /* 0x002ea80000300800 */
[----:B------:R-:W2:Y:S04]  /*220f0*/  LDL.LU R47, [R1+0x1004] ;  /* 0x00100400012f7983 */ /* 0x000ea80000300800 */
        /* <DEDUP_REMOVED lines=10> */
[----:B0-----:R0:W5:Y:S04]  /*221a0*/  LDL.LU R34, [R1+0xff0] ;  /* 0x000ff00001227983 */ /* 0x0011680000300800 */
[----:B-1----:R0:W5:Y:S04]  /*221b0*/  LDL.LU R35, [R1+0xfec] ;  /* 0x000fec0001237983 */ /* 0x0021680000300800 */
[----:B------:R0:W5:Y:S04]  /*221c0*/  LDL.LU R36, [R1+0xfe8] ;  /* 0x000fe80001247983 */ /* 0x0001680000300800 */
[----:B------:R1:W-:Y:S04]  /*221d0*/  STS.U16 [R62+UR5+0x18780], R37 ;  /* 0x018780253e007988 */ /* 0x0003e80008000405 */
[----:B------:R0:W-:Y:S04]  /*221e0*/  STS.U16 [R62+UR5+0x1c780], R38 ;  /* 0x01c780263e007988 */ /* 0x0001e80008000405 */
[----:B------:R0:W-:Y:S04]  /*221f0*/  STS.U16 [R62+UR5+0x10b80], R39 ;  /* 0x010b80273e007988 */ /* 0x0001e80008000405 */
[----:B-1----:R1:W5:Y:S04]  /*22200*/  LDL.LU R37, [R1+0xfe4] ;  /* 0x000fe40001257983 */ /* 0x0023680000300800 */
[----:B0-----:R1:W5:Y:S04]  /*22210*/  LDL.LU R38, [R1+0xfe0] ;  /* 0x000fe00001267983 */ /* 0x0013680000300800 */
[----:B------:R1:W5:Y:S04]  /*22220*/  LDL.LU R39, [R1+0xfdc] ;  /* 0x000fdc0001277983 */ /* 0x0003680000300800 */
[----:B------:R0:W-:Y:S04]  /*22230*/  STS.U16 [R62+UR5+0x14b80], R40 ;  /* 0x014b80283e007988 */ /* 0x0001e80008000405 */
[----:B------:R1:W-:Y:S04]  /*22240*/  STS.U16 [R62+UR5+0x18b80], R41 ;  /* 0x018b80293e007988 */ /* 0x0003e80008000405 */
[----:B------:R1:W-:Y:S04]  /*22250*/  STS.U16 [R62+UR5+0x1cb80], R42 ;  /* 0x01cb802a3e007988 */ /* 0x0003e80008000405 */
[----:B0-----:R0:W5:Y:S04]  /*22260*/  LDL.LU R40, [R1+0xfd8] ;  /* 0x000fd80001287983 */ /* 0x0011680000300800 */
[----:B-1----:R0:W5:Y:S04]  /*22270*/  LDL.LU R41, [R1+0xfd4] ;  /* 0x000fd40001297983 */ /* 0x0021680000300800 */
[----:B------:R0:W5:Y:S04]  /*22280*/  LDL.LU R42, [R1+0xfd0] ;  /* 0x000fd000012a7983 */ /* 0x0001680000300800 */
[----:B--2---:R1:W-:Y:S04]  /*22290*/  STS.U16 [R62+UR5+0x10f80], R43 ;  /* 0x010f802b3e007988 */ /* 0x0043e80008000405 */
[----:B------:R2:W-:Y:S04]  /*222a0*/  STS.U16 [R62+UR5+0x14f80], R44 ;  /* 0x014f802c3e007988 */ /* 0x0005e80008000405 */
[----:B------:R0:W-:Y:S04]  /*222b0*/  STS.U16 [R62+UR5+0x18f80], R45 ;  /* 0x018f802d3e007988 */ /* 0x0001e80008000405 */
[----:B-1----:R1:W5:Y:S04]  /*222c0*/  LDL.LU R43, [R1+0xfcc] ;  /* 0x000fcc00012b7983 */ /* 0x0023680000300800 */
[----:B--2---:R1:W5:Y:S04]  /*222d0*/  LDL.LU R44, [R1+0xfc8] ;  /* 0x000fc800012c7983 */ /* 0x0043680000300800 */
[----:B0-----:R1:W5:Y:S04]  /*222e0*/  LDL.LU R45, [R1+0xfc4] ;  /* 0x000fc400012d7983 */ /* 0x0013680000300800 */
[----:B------:R0:W-:Y:S04]  /*222f0*/  STS.U16 [R62+UR5+0x1cf80], R46 ;  /* 0x01cf802e3e007988 */ /* 0x0001e80008000405 */
[----:B------:R2:W-:Y:S04]  /*22300*/  STS.U16 [R62+UR5+0x11380], R47 ;  /* 0x0113802f3e007988 */ /* 0x0005e80008000405 */
[----:B------:R1:W-:Y:S04]  /*22310*/  STS.U16 [R62+UR5+0x15380], R48 ;  /* 0x015380303e007988 */ /* 0x0003e80008000405 */
[----:B0-----:R0:W5:Y:S04]  /*22320*/  LDL.LU R46, [R1+0xfc0] ;  /* 0x000fc000012e7983 */ /* 0x0011680000300800 */
[----:B--2---:R0:W5:Y:S04]  /*22330*/  LDL.LU R47, [R1+0xfbc] ;  /* 0x000fbc00012f7983 */ /* 0x0041680000300800 */
[----:B-1----:R0:W5:Y:S04]  /*22340*/  LDL.LU R48, [R1+0xfb8] ;  /* 0x000fb80001307983 */ /* 0x0021680000300800 */
[----:B------:R1:W-:Y:S04]  /*22350*/  STS.U16 [R62+UR5+0x19380], R49 ;  /* 0x019380313e007988 */ /* 0x0003e80008000405 */
[----:B------:R2:W-:Y:S04]  /*22360*/  STS.U16 [R62+UR5+0x1d380], R50 ;  /* 0x01d380323e007988 */ /* 0x0005e80008000405 */
[----:B------:R0:W-:Y:S04]  /*22370*/  STS.U16 [R62+UR5+0x11780], R51 ;  /* 0x011780333e007988 */ /* 0x0001e80008000405 */
[----:B-1----:R1:W5:Y:S04]  /*22380*/  LDL.LU R49, [R1+0xfb4] ;  /* 0x000fb40001317983 */ /* 0x0023680000300800 */
[----:B--2---:R1:W5:Y:S04]  /*22390*/  LDL.LU R50, [R1+0xfb0] ;  /* 0x000fb00001327983 */ /* 0x0043680000300800 */
[----:B0-----:R1:W5:Y:S04]  /*223a0*/  LDL.LU R51, [R1+0xfac] ;  /* 0x000fac0001337983 */ /* 0x0013680000300800 */
[----:B---3--:R0:W-:Y:S04]  /*223b0*/  STS.U16 [R62+UR5+0x15780], R52 ;  /* 0x015780343e007988 */ /* 0x0081e80008000405 */
[----:B----4-:R2:W-:Y:S04]  /*223c0*/  STS.U16 [R62+UR5+0x19780], R53 ;  /* 0x019780353e007988 */ /* 0x0105e80008000405 */
[----:B------:R3:W-:Y:S04]  /*223d0*/  STS.U16 [R62+UR5+0x1d780], R54 ;  /* 0x01d780363e007988 */ /* 0x0007e80008000405 */
[----:B0-----:R1:W5:Y:S04]  /*223e0*/  LDL.LU R52, [R1+0xfa8] ;  /* 0x000fa80001347983 */ /* 0x0013680000300800 */
[----:B--2---:R1:W5:Y:S04]  /*223f0*/  LDL.LU R53, [R1+0xfa4] ;  /* 0x000fa40001357983 */ /* 0x0043680000300800 */
[----:B---3--:R1:W5:Y:S04]  /*22400*/  LDL.LU R54, [R1+0xfa0] ;  /* 0x000fa00001367983 */ /* 0x0083680000300800 */
[----:B------:R0:W-:Y:S04]  /*22410*/  STS.U16 [R62+UR5+0x11b80], R55 ;  /* 0x011b80373e007988 */ /* 0x0001e80008000405 */
[----:B------:R2:W-:Y:S04]  /*22420*/  STS.U16 [R62+UR5+0x15b80], R56 ;  /* 0x015b80383e007988 */ /* 0x0005e80008000405 */
        /* <DEDUP_REMOVED lines=12> */
[----:B0-----:R1:W5:Y:S04]  /*224f0*/  LDL.LU R61, [R1+0xf84] ;  /* 0x000f8400013d7983 */ /* 0x0013680000300800 */
[----:B--2---:R1:W5:Y:S04]  /*22500*/  LDL.LU R62, [R1+0xf80] ;  /* 0x000f8000013e7983 */ /* 0x0043680000300800 */
[----:B------:R-:W2:Y:S04]  /*22510*/  LDL.LU R0, [R1+0xf7c] ;  /* 0x000f7c0001007983 */ /* 0x000ea80000300800 */
[----:B--2---:R0:W-:Y:S04]  /*22520*/  STS.U16 [R0+UR5+0x23000], R76 ;  /* 0x0230004c00007988 */ /* 0x0041e80008000405 */
[----:B------:R2:W-:Y:S01]  /*22530*/  STS.U16 [R0+UR5+0x22000], R63 ;  /* 0x0220003f00007988 */ /* 0x0005e20008000405 */
[----:B0-----:R-:W-:-:S03]  /*22540*/  LOP3.LUT R76, R0, 0x20, RZ, 0x3c, !PT ;  /* 0x00000020004c7812 */ /* 0x001fc600078e3cff */
[----:B------:R0:W-:Y:S04]  /*22550*/  STS.U16 [R0+UR5+0x22400], R64 ;  /* 0x0224004000007988 */ /* 0x0001e80008000405 */
[----:B--2---:R1:W5:Y:S04]  /*22560*/  LDL.LU R63, [R1+0xf78] ;  /* 0x000f7800013f7983 */ /* 0x0043680000300800 */
[----:B------:R2:W-:Y:S04]  /*22570*/  STS.U16 [R0+UR5+0x22800], R65 ;  /* 0x0228004100007988 */ /* 0x0005e80008000405 */
[----:B0-----:R1:W5:Y:S04]  /*22580*/  LDL.LU R64, [R1+0xf74] ;  /* 0x000f740001407983 */ /* 0x0013680000300800 */
[----:B------:R0:W-:Y:S04]  /*22590*/  STS.U16 [R0+UR5+0x22c00], R66 ;  /* 0x022c004200007988 */ /* 0x0001e80008000405 */
[----:B------:R3:W-:Y:S04]  /*225a0*/  STS.U16 [R0+UR5+0x23400], R67 ;  /* 0x0234004300007988 */ /* 0x0007e80008000405 */
[----:B------:R4:W-:Y:S04]  /*225b0*/  STS.U16 [R0+UR5+0x23800], R68 ;  /* 0x0238004400007988 */ /* 0x0009e80008000405 */
[----:B------:R0:W-:Y:S04]  /*225c0*/  STS.U16 [R0+UR5+0x23c00], R69 ;  /* 0x023c004500007988 */ /* 0x0001e80008000405 */
[----:B--2---:R1:W5:Y:S04]  /*225d0*/  LDL.LU R65, [R1+0xf70] ;  /* 0x000f700001417983 */ /* 0x0043680000300800 */
[----:B------:R2:W-:Y:S04]  /*225e0*/  STS.U16 [R76+UR5+0x22100], R70 ;  /* 0x022100464c007988 */ /* 0x0005e80008000405 */
[----:B0-----:R1:W5:Y:S04]  /*225f0*/  LDL.LU R66, [R1+0xf6c] ;  /* 0x000f6c0001427983 */ /* 0x0013680000300800 */
[----:B------:R0:W-:Y:S04]  /*22600*/  STS.U16 [R76+UR5+0x22500], R71 ;  /* 0x022500474c007988 */ /* 0x0001e80008000405 */
[----:B---3--:R1:W5:Y:S04]  /*22610*/  LDL.LU R67, [R1+0xf68] ;  /* 0x000f680001437983 */ /* 0x0083680000300800 */
[----:B------:R-:W-:Y:S04]  /*22620*/  STS.U16 [R76+UR5+0x22900], R72 ;  /* 0x022900484c007988 */ /* 0x000fe80008000405 */
[----:B----4-:R1:W5:Y:S04]  /*22630*/  LDL.LU R68, [R1+0xf64] ;  /* 0x000f640001447983 */ /* 0x0103680000300800 */
[----:B------:R-:W-:Y:S04]  /*22640*/  STS.U16 [R76+UR5+0x22d00], R73 ;  /* 0x022d00494c007988 */ /* 0x000fe80008000405 */
[----:B------:R1:W5:Y:S04]  /*22650*/  LDL.LU R69, [R1+0xf60] ;  /* 0x000f600001457983 */ /* 0x0003680000300800 */
[----:B------:R3:W-:Y:S04]  /*22660*/  STS.U16 [R76+UR5+0x23100], R84 ;  /* 0x023100544c007988 */ /* 0x0007e80008000405 */
[----:B--2---:R1:W5:Y:S04]  /*22670*/  LDL.LU R70, [R1+0xf5c] ;  /* 0x000f5c0001467983 */ /* 0x0043680000300800 */
[----:B0-----:R1:W5:Y:S01]  /*22680*/  LDL.LU R71, [R1+0xf58] ;  /* 0x000f580001477983 */ /* 0x0013620000300800 */
[----:B---3--:R-:W-:-:S03]  /*22690*/  LOP3.LUT R84, R0, 0x40, RZ, 0x3c, !PT ;  /* 0x0000004000547812 */ /* 0x008fc600078e3cff */
[----:B------:R1:W5:Y:S04]  /*226a0*/  LDL.LU R72, [R1+0xf54] ;  /* 0x000f540001487983 */ /* 0x0003680000300800 */
[----:B------:R0:W-:Y:S04]  /*226b0*/  STS.U16 [R76+UR5+0x23500], R74 ;  /* 0x0235004a4c007988 */ /* 0x0001e80008000405 */
[----:B------:R1:W5:Y:S04]  /*226c0*/  LDL.LU R73, [R1+0xf50] ;  /* 0x000f500001497983 */ /* 0x0003680000300800 */
[----:B------:R2:W-:Y:S04]  /*226d0*/  STS.U16 [R76+UR5+0x23900], R75 ;  /* 0x0239004b4c007988 */ /* 0x0005e80008000405 */
[----:B0-----:R1:W5:Y:S04]  /*226e0*/  LDL.LU R74, [R1+0xf4c] ;  /* 0x000f4c00014a7983 */ /* 0x0013680000300800 */
[----:B------:R0:W-:Y:S04]  /*226f0*/  STS.U16 [R76+UR5+0x23d00], R77 ;  /* 0x023d004d4c007988 */ /* 0x0001e80008000405 */
[----:B--2---:R1:W5:Y:S04]  /*22700*/  LDL.LU R75, [R1+0xf48] ;  /* 0x000f4800014b7983 */ /* 0x0043680000300800 */
[----:B------:R2:W-:Y:S04]  /*22710*/  STS.U16 [R84+UR5+0x22200], R78 ;  /* 0x0222004e54007988 */ /* 0x0005e80008000405 */
[----:B0-----:R1:W5:Y:S04]  /*22720*/  LDL.LU R76, [R1+0xf44] ;  /* 0x000f4400014c7983 */ /* 0x0013680000300800 */
[----:B------:R0:W-:Y:S04]  /*22730*/  STS.U16 [R84+UR5+0x22600], R79 ;  /* 0x0226004f54007988 */ /* 0x0001e80008000405 */
[----:B------:R1:W5:Y:S04]  /*22740*/  LDL.LU R77, [R1+0xf40] ;  /* 0x000f4000014d7983 */ /* 0x0003680000300800 */
[----:B------:R3:W-:Y:S04]  /*22750*/  STS.U16 [R84+UR5+0x22a00], R80 ;  /* 0x022a005054007988 */ /* 0x0007e80008000405 */
[----:B--2---:R1:W5:Y:S04]  /*22760*/  LDL.LU R78, [R1+0xf3c] ;  /* 0x000f3c00014e7983 */ /* 0x0043680000300800 */
[----:B------:R2:W-:Y:S04]  /*22770*/  STS.U16 [R84+UR5+0x22e00], R81 ;  /* 0x022e005154007988 */ /* 0x0005e80008000405 */
[----:B0-----:R1:W5:Y:S04]  /*22780*/  LDL.LU R79, [R1+0xf38] ;  /* 0x000f3800014f7983 */ /* 0x0013680000300800 */
[----:B------:R0:W-:Y:S04]  /*22790*/  STS.U16 [R84+UR5+0x23200], R90 ;  /* 0x0232005a54007988 */ /* 0x0001e80008000405 */
[----:B---3--:R1:W5:Y:S04]  /*227a0*/  LDL.LU R80, [R1+0xf34] ;  /* 0x000f340001507983 */ /* 0x0083680000300800 */
[----:B--2---:R1:W5:Y:S01]  /*227b0*/  LDL.LU R81, [R1+0xf30] ;  /* 0x000f300001517983 */ /* 0x0043620000300800 */
[----:B0-----:R-:W-:-:S03]  /*227c0*/  LOP3.LUT R90, R0, 0x60, RZ, 0x3c, !PT ;  /* 0x00000060005a7812 */ /* 0x001fc600078e3cff */
[----:B------:R0:W-:Y:S04]  /*227d0*/  STS.U16 [R84+UR5+0x23600], R82 ;  /* 0x0236005254007988 */ /* 0x0001e80008000405 */
[----:B------:R2:W-:Y:S04]  /*227e0*/  STS.U16 [R84+UR5+0x23a00], R83 ;  /* 0x023a005354007988 */ /* 0x0005e80008000405 */
[----:B------:R3:W-:Y:S04]  /*227f0*/  STS.U16 [R84+UR5+0x23e00], R85 ;  /* 0x023e005554007988 */ /* 0x0007e80008000405 */
[----:B0-----:R1:W5:Y:S04]  /*22800*/  LDL.LU R82, [R1+0xf2c] ;  /* 0x000f2c0001527983 */ /* 0x0013680000300800 */
[----:B--2---:R1:W5:Y:S04]  /*22810*/  LDL.LU R83, [R1+0xf28] ;  /* 0x000f280001537983 */ /* 0x0043680000300800 */
[----:B---3--:R1:W5:Y:S04]  /*22820*/  LDL.LU R84, [R1+0xf24] ;  /* 0x000f240001547983 */ /* 0x0083680000300800 */
[----:B------:R1:W5:Y:S04]  /*22830*/  LDL.LU R85, [R1+0xf20] ;  /* 0x000f200001557983 */ /* 0x0003680000300800 */
        /* <DEDUP_REMOVED lines=13> */
[----:B------:R2:W-:Y:S01]  /*22910*/  STS.U16 [R90+UR5+0x23f00], R3 ;  /* 0x023f00035a007988 */ /* 0x0005e20008000405 */
[----:B------:R3:W-:Y:S06]  /*22920*/  MEMBAR.ALL.CTA ;  /* 0x0000000000007992 */ /* 0x0007ec0000008000 */
[----:B---3--:R-:W3:Y:S04]  /*22930*/  FENCE.VIEW.ASYNC.S ;  /* 0x00000000000073c6 */ /* 0x008ee80000000000 */
[----:B0-----:R1:W5:Y:S04]  /*22940*/  LDL.LU R91, [R1+0xf04] ;  /* 0x000f0400015b7983 */ /* 0x0013680000300800 */
[----:B--2---:R1:W5:Y:S04]  /*22950*/  LDL.LU R90, [R1+0xf00] ;  /* 0x000f0000015a7983 */ /* 0x0043680000300800 */
[----:B------:R1:W5:Y:S01]  /*22960*/  LDL.LU R3, [R1+0xefc] ;  /* 0x000efc0001037983 */ /* 0x0003620000300800 */
[----:B------:R-:W-:-:S04]  /*22970*/  ULEA UR8, UR11, UR5, 0x3 ;  /* 0x000000050b087291 */ /* 0x000fc8000f8e18ff */
[----:B------:R-:W-:Y:S01]  /*22980*/  UIADD3 UR8, UPT, UPT, UR8, 0x24000, URZ ;  /* 0x0002400008087890 */ /* 0x000fe2000fffe0ff */
[----:B---3--:R-:W-:Y:S06]  /*22990*/  BAR.SYNC.DEFER_BLOCKING 0x0 ;  /* 0x0000000000007b1d */ /* 0x008fec0000010000 */
[----:B------:R-:W-:Y:S05]  /*229a0*/  @P0 BRA `(.L_x_9) ;  /* 0x0000000000dc0947 */ /* 0x000fea0003800000 */
[----:B------:R-:W-:Y:S02]  /*229b0*/  UIADD3 UR4, UPT, UPT, UR6, 0x40, URZ ;  /* 0x0000004006047890 */ /* 0x000fe4000fffe0ff */
[----:B------:R-:W-:Y:S02]  /*229c0*/  UIADD3 UR10, UPT, UPT, UR6, 0x40, URZ ;  /* 0x00000040060a7890 */ /* 0x000fe4000fffe0ff */
[----:B------:R-:W-:Y:S01]  /*229d0*/  UIADD3 UR15, UPT, UPT, UR6, 0x40, URZ ;  /* 0x00000040060f7890 */ /* 0x000fe2000fffe0ff */
[----:B------:R-:W-:Y:S01]  /*229e0*/  UMOV UR64, 0x0 ;  /* 0x0000000000407882 */ /* 0x000fe20000000000 */
[----:B------:R-:W-:Y:S01]  /*229f0*/  UMOV UR65, 0x8108490 ;  /* 0x0810849000417882 */ /* 0x000fe20000000000 */
[----:B------:R-:W-:Y:S01]  /*22a00*/  UMOV UR66, UR14 ;  /* 0x0000000e00427c82 */ /* 0x000fe20008000000 */
[----:B------:R-:W-:Y:S01]  /*22a10*/  UMOV UR67, 0x40004040 ;  /* 0x4000404000437882 */ /* 0x000fe20000000000 */
[----:B------:R-:W-:Y:S01]  /*22a20*/  UMOV UR76, 0x0 ;  /* 0x00000000004c7882 */ /* 0x000fe20000000000 */
[----:B------:R-:W-:Y:S01]  /*22a30*/  UMOV UR77, 0x8108490 ;  /* 0x08108490004d7882 */ /* 0x000fe20000000000 */
[----:B------:R-:W-:-:S02]  /*22a40*/  UIADD3 UR72, UPT, UPT, UR6, 0x40, URZ ;  /* 0x0000004006487890 */ /* 0x000fc4000fffe0ff */
[----:B------:R-:W-:Y:S01]  /*22a50*/  UTCHMMA gdesc[UR66], gdesc[UR52], tmem[UR6], tmem[UR64], idesc[UR65], UPT ;  /* 0x00ff4034420075ea */ /* 0x000fe2000b800006 */
[----:B------:R-:W-:Y:S01]  /*22a60*/  UMOV UR68, 0x0 ;  /* 0x0000000000447882 */ /* 0x000fe20000000000 */
[----:B------:R-:W-:Y:S01]  /*22a70*/  UMOV UR69, 0x8108490 ;  /* 0x0810849000457882 */ /* 0x000fe20000000000 */
[----:B------:R-:W-:Y:S02]  /*22a80*/  UIADD3 UR73, UPT, UPT, UR6, 0x80, URZ ;  /* 0x0000008006497890 */ /* 0x000fe4000fffe0ff */
[----:B------:R0:W-:Y:S01]  /*22a90*/  UTCHMMA gdesc[UR12], gdesc[UR18], tmem[UR6], tmem[UR76], idesc[UR77], UPT ;  /* 0x00ff4c120c0075ea */ /* 0x0001e2000b800006 */
[----:B------:R-:W-:Y:S01]  /*22aa0*/  UMOV UR70, 0x0 ;  /* 0x0000000000467882 */ /* 0x000fe20000000000 */
[----:B------:R-:W-:Y:S01]  /*22ab0*/  UMOV UR71, 0x8108490 ;  /* 0x0810849000477882 */ /* 0x000fe20000000000 */
[----:B------:R-:W-:Y:S02]  /*22ac0*/  UIADD3 UR74, UPT, UPT, UR6, 0x80, URZ ;  /* 0x00000080064a7890 */ /* 0x000fe4000fffe0ff */
[----:B------:R-:W-:Y:S01]  /*22ad0*/  UTCHMMA gdesc[UR20], gdesc[UR22], tmem[UR6], tmem[UR68], idesc[UR69], UPT ;  /* 0x00ff4416140075ea */ /* 0x000fe2000b800006 */
[----:B------:R-:W-:Y:S01]  /*22ae0*/  UMOV UR54, 0x0 ;  /* 0x0000000000367882 */ /* 0x000fe20000000000 */
[----:B------:R-:W-:Y:S01]  /*22af0*/  UMOV UR55, 0x8108490 ;  /* 0x0810849000377882 */ /* 0x000fe20000000000 */
[----:B------:R-:W-:-:S02]  /*22b00*/  UIADD3 UR75, UPT, UPT, UR6, 0x80, URZ ;  /* 0x00000080064b7890 */ /* 0x000fc4000fffe0ff */
[----:B------:R-:W-:Y:S01]  /*22b10*/  UTCHMMA gdesc[UR24], gdesc[UR26], tmem[UR6], tmem[UR70], idesc[UR71], UPT ;  /* 0x00ff461a180075ea */ /* 0x000fe2000b800006 */
[----:B------:R-:W-:Y:S01]  /*22b20*/  UMOV UR56, 0x0 ;  /* 0x0000000000387882 */ /* 0x000fe20000000000 */
[----:B------:R-:W-:Y:S01]  /*22b30*/  UMOV UR57, 0x8108490 ;  /* 0x0810849000397882 */ /* 0x000fe20000000000 */
[----:B0-----:R-:W-:Y:S01]  /*22b40*/  UIADD3 UR76, UPT, UPT, UR6, 0x80, URZ ;  /* 0x00000080064c7890 */ /* 0x001fe2000fffe0ff */
[----:B------:R0:W-:Y:S01]  /*22b50*/  UTCHMMA gdesc[UR28], gdesc[UR52], tmem[UR4], tmem[UR54], idesc[UR55], UPT ;  /* 0x00ff36341c0075ea */ /* 0x0001e2000b800004 */
[----:B------:R-:W-:Y:S01]  /*22b60*/  UMOV UR58, 0x0 ;  /* 0x00000000003a7882 */ /* 0x000fe20000000000 */
[----:B------:R-:W-:Y:S01]  /*22b70*/  UMOV UR59, 0x8108490 ;  /* 0x08108490003b7882 */ /* 0x000fe20000000000 */
[----:B------:R-:W-:Y:S01]  /*22b80*/  UIADD3 UR77, UPT, UPT, UR6, 0xc0, URZ ;  /* 0x000000c0064d7890 */ /* 0x000fe2000fffe0ff */
[----:B------:R2:W-:Y:S01]  /*22b90*/  UTCHMMA gdesc[UR30], gdesc[UR18], tmem[UR10], tmem[UR56], idesc[UR57], UPT ;  /* 0x00ff38121e0075ea */ /* 0x0005e2000b80000a */
[----:B------:R-:W-:Y:S01]  /*22ba0*/  UMOV UR60, 0x0 ;  /* 0x00000000003c7882 */ /* 0x000fe20000000000 */
[----:B------:R-:W-:Y:S01]  /*22bb0*/  UMOV UR61, 0x8108490 ;  /* 0x08108490003d7882 */ /* 0x000fe20000000000 */
[----:B------:R3:W-:Y:S01]  /*22bc0*/  UTCHMMA gdesc[UR32], gdesc[UR22], tmem[UR15], tmem[UR58], idesc[UR59], UPT ;  /* 0x00ff3a16200075ea */ /* 0x0007e2000b80000f */
[----:B------:R-:W-:Y:S01]  /*22bd0*/  UMOV UR62, 0x0 ;  /* 0x00000000003e7882 */ /* 0x000fe20000000000 */
[----:B------:R-:W-:Y:S01]  /*22be0*/  UMOV UR63, 0x8108490 ;  /* 0x08108490003f7882 */ /* 0x000fe20000000000 */
[----:B0-----:R-:W-:Y:S01]  /*22bf0*/  UIADD3 UR4, UPT, UPT, UR6, 0xc0, URZ ;  /* 0x000000c006047890 */ /* 0x001fe2000fffe0ff */
[----:B------:R0:W-:Y:S01]  /*22c00*/  UTCHMMA gdesc[UR34], gdesc[UR26], tmem[UR72], tmem[UR60], idesc[UR61], UPT ;  /* 0x00ff3c1a220075ea */ /* 0x0001e2000b800048 */
[----:B------:R-:W-:Y:S01]  /*22c10*/  UMOV UR66, 0x0 ;  /* 0x0000000000427882 */ /* 0x000fe20000000000 */
[----:B------:R-:W-:Y:S01]  /*22c20*/  UMOV UR67, 0x8108490 ;  /* 0x0810849000437882 */ /* 0x000fe20000000000 */
[----:B--2---:R-:W-:Y:S01]  /*22c30*/  UIADD3 UR10, UPT, UPT, UR6, 0xc0, URZ ;  /* 0x000000c0060a7890 */ /* 0x004fe2000fffe0ff */
[----:B------:R2:W-:Y:S01]  /*22c40*/  UTCHMMA gdesc[UR36], gdesc[UR52], tmem[UR73], tmem[UR62], idesc[UR63], UPT ;  /* 0x00ff3e34240075ea */ /* 0x0005e2000b800049 */
[----:B------:R2:W-:Y:S01]  /*22c50*/  UTCHMMA gdesc[UR38], gdesc[UR18], tmem[UR74], tmem[UR64], idesc[UR65], UPT ;  /* 0x00ff4012260075ea */ /* 0x0005e2000b80004a */
[----:B---3--:R-:W-:Y:S01]  /*22c60*/  UIADD3 UR15, UPT, UPT, UR6, 0xc0, URZ ;  /* 0x000000c0060f7890 */ /* 0x008fe2000fffe0ff */
[----:B------:R2:W-:Y:S01]  /*22c70*/  UTCHMMA gdesc[UR40], gdesc[UR22], tmem[UR75], tmem[UR66], idesc[UR67], UPT ;  /* 0x00ff4216280075ea */ /* 0x0005e2000b80004b */
[----:B------:R2:W-:Y:S01]  /*22c80*/  UTCHMMA gdesc[UR42], gdesc[UR26], tmem[UR76], tmem[UR68], idesc[UR69], UPT ;  /* 0x00ff441a2a0075ea */ /* 0x0005e2000b80004c */
[----:B------:R2:W-:Y:S01]  /*22c90*/  UTCHMMA gdesc[UR44], gdesc[UR52], tmem[UR77], tmem[UR70], idesc[UR71], UPT ;  /* 0x00ff46342c0075ea */ /* 0x0005e2000b80004d */
[----:B0-----:R-:W-:Y:S01]  /*22ca0*/  UMOV UR60, UR8 ;  /* 0x00000008003c7c82 */ /* 0x001fe20008000000 */
[----:B------:R-:W-:Y:S01]  /*22cb0*/  UMOV UR61, URZ ;  /* 0x000000ff003d7c82 */ /* 0x000fe20008000000 */
[----:B------:R2:W-:Y:S01]  /*22cc0*/  UTCHMMA gdesc[UR46], gdesc[UR18], tmem[UR4], tmem[UR54], idesc[UR55], UPT ;  /* 0x00ff36122e0075ea */ /* 0x0005e2000b800004 */
[----:B------:R-:W-:Y:S01]  /*22cd0*/  UMOV UR60, UR60 ;  /* 0x0000003c003c7c82 */ /* 0x000fe20008000000 */
[----:B------:R2:W-:Y:S01]  /*22ce0*/  UTCHMMA gdesc[UR48], gdesc[UR22], tmem[UR10], tmem[UR56], idesc[UR57], UPT ;  /* 0x00ff3816300075ea */ /* 0x0005e2000b80000a */
[----:B------:R2:W-:Y:S01]  /*22cf0*/  UTCHMMA gdesc[UR50], gdesc[UR26], tmem[UR15], tmem[UR58], idesc[UR59], UPT ;  /* 0x00ff3a1a320075ea */ /* 0x0005e2000b80000f */
[----:B------:R2:W-:Y:S01]  /*22d00*/  UTCBAR [UR60], URZ ;  /* 0x000000ff3c0073e9 */ /* 0x0005e200080000ff */
[----:B------:R-:W-:Y:S01]  /*22d10*/  NOP ;  /* 0x0000000000007918 */ /* 0x000fe20000000000 */
.L_x_9:
[----:B------:R0:W-:Y:S04]  /*22d20*/  STL [R1+0xefc], R0 ;  /* 0x000efc0001007387 */ /* 0x0001e80000100800 */
[----:B0-----:R-:W3:Y:S01]  /*22d30*/  LDL R0, [R1+0xeec] ;  /* 0x000eec0001007983 */ /* 0x001ee20000100800 */
[----:B------:R-:W-:-:S04]  /*22d40*/  UIADD3 UR11, UPT, UPT, UR11, 0x1, URZ ;  /* 0x000000010b0b7890 */ /* 0x000fc8000fffe0ff */
[----:B------:R-:W-:-:S04]  /*22d50*/  UISETP.GT.AND UP1, UPT, UR11, 0x1, UPT ;  /* 0x000000010b00788c */ /* 0x000fc8000bf24270 */
[----:B--2---:R-:W-:Y:S02]  /*22d60*/  USEL UR4, URZ, 0x1, !UP1 ;  /* 0x00000001ff047887 */ /* 0x004fe4000c800000 */
[----:B------:R-:W-:Y:S02]  /*22d70*/  USEL UR11, UR11, URZ, !UP1 ;  /* 0x000000ff0b0b7287 */ /* 0x000fe4000c800000 */
[----:B------:R-:W-:Y:S01]  /*22d80*/  ULOP3.LUT UR10, UR9, UR4, URZ, 0x3c, !UPT ;  /* 0x00000004090a7292 */ /* 0x000fe2000f8e3cff */
[----:B---3-5:R-:W-:Y:S02]  /*22d90*/  ISETP.NE.U32.AND P2, PT, R93, R0, PT ;  /* 0x000000005d00720c */ /* 0x028fe40003f45070 */
[----:B------:R0:W5:Y:S01]  /*22da0*/  LDL.LU R0, [R1+0xefc] ;  /* 0x000efc0001007983 */ /* 0x0001620000300800 */
[----:B------:R-:W-:-:S03]  /*22db0*/  UMOV UR4, UR9 ;  /* 0x0000000900047c82 */ /* 0x000fc60008000000 */
[----:B------:R-:W-:-:S07]  /*22dc0*/  UMOV UR9, UR10 ;  /* 0x0000000a00097c82 */ /* 0x000fce0008000000 */
[----:B0-----:R-:W-:Y:S05]  /*22dd0*/  @P2 BRA `(.L_x_10) ;  /* 0xfffffea800e82947 */ /* 0x001fea000383ffff */
.L_x_7:
[----:B------:R-:W0:Y:S02]  /*22de0*/  LDCU UR9, c[0x0][0x3a0] ;  /* 0x00007400ff0977ac */ /* 0x000e240008000800 */
[----:B0-----:R-:W-:-:S04]  /*22df0*/  UIADD3 UR9, UPT, UPT, UR9, 0x3f, URZ ;  /* 0x0000003f09097890 */ /* 0x001fc8000fffe0ff */
[----:B------:R-:W-:-:S09]  /*22e00*/  UISETP.GE.AND UP1, UPT, UR9, 0x40, UPT ;  /* 0x000000400900788c */ /* 0x000fd2000bf26270 */
[----:B------:R-:W-:Y:S05]  /*22e10*/  BRA.U !UP1, `(.L_x_11) ;  /* 0x0000000109107547 */ /* 0x000fea000b800000 */
[----:B------:R-:W-:-:S06]  /*22e20*/  USHF.L.U32 UR4, UR4, 0x1f, URZ ;  /* 0x0000001f04047899 */ /* 0x000fcc00080006ff */
[----:B-----5:R-:W-:-:S04]  /*22e30*/  IMAD.U32 R0, RZ, RZ, UR4 ;  /* 0x00000004ff007e24 */ /* 0x020fc8000f8e00ff */
[----:B------:R-:W0:Y:S02]  /*22e40*/  SYNCS.PHASECHK.TRANS64.TRYWAIT P0, [UR8], R0 ;  /* 0x00000000ff0075a7 */ /* 0x000e240008001108 */
[----:B0-----:R-:W-:Y:S05]  /*22e50*/  @!P0 BRA `(.L_x_12) ;  /* 0x0000007800548947 */ /* 0x001fea0003800000 */
.L_x_11:
[----:B------:R-:W-:Y:S06]  /*22e60*/  BAR.SYNC.DEFER_BLOCKING 0x0 ;  /* 0x0000000000007b1d */ /* 0x000fec0000010000 */
[----:B------:R-:W0:Y:S01]  /*22e70*/  LDCU.128 UR8, c[0x0][0x390] ;  /* 0x00007200ff0877ac */ /* 0x000e220008000c00 */
[----:B------:R-:W-:Y:S01]  /*22e80*/  STL [R1+0xf1c], R82 ;  /* 0x000f1c5201007387 */ /* 0x000fe20000100800 */
[----:B------:R-:W2:Y:S03]  /*22e90*/  LDCU.64 UR32, c[0x0][0x398] ;  /* 0x00007300ff2077ac */ /* 0x000ea60008000a00 */
[----:B-----5:R-:W-:Y:S01]  /*22ea0*/  STL [R1+0xf18], R78 ;  /* 0x000f184e01007387 */ /* 0x020fe20000100800 */
[----:B------:R-:W3:Y:S03]  /*22eb0*/  LDCU.64 UR12, c[0x0][0x398] ;  /* 0x00007300ff0c77ac */ /* 0x000ee60008000a00 */
[----:B------:R-:W-:Y:S01]  /*22ec0*/  STL [R1+0xf14], R77 ;  /* 0x000f144d01007387 */ /* 0x000fe20000100800 */
[----:B------:R-:W4:Y:S03]  /*22ed0*/  LDCU.64 UR14, c[0x0][0x398] ;  /* 0x00007300ff0e77ac */ /* 0x000f260008000a00 */
[----:B------:R-:W-:Y:S01]  /*22ee0*/  STL [R1+0xf10], R74 ;  /* 0x000f104a01007387 */ /* 0x000fe20000100800 */
[----:B------:R-:W1:Y:S03]  /*22ef0*/  LDCU.64 UR30, c[0x0][0x398] ;  /* 0x00007300ff1e77ac */ /* 0x000e660008000a00 */
[----:B------:R-:W-:Y:S01]  /*22f00*/  STL [R1+0xf0c], R73 ;  /* 0x000f0c4901007387 */ /* 0x000fe20000100800 */
[----:B------:R-:W0:Y:S01]  /*22f10*/  @!P1 SYNCS.CCTL.IV [UR5+0x24000] ;  /* 0x02400000ff0099b1 */ /* 0x000e220008000005 */
[----:B------:R-:W0:Y:S02]  /*22f20*/  LDCU.64 UR28, c[0x0][0x398] ;  /* 0x00007300ff1c77ac */ /* 0x000e240008000a00 */
[----:B------:R-:W-:Y:S01]  /*22f30*/  STL [R1+0xf08], R69 ;  /* 0x000f084501007387 */ /* 0x000fe20000100800 */
[----:B------:R-:W0:Y:S03]  /*22f40*/  LDCU.64 UR26, c[0x0][0x398] ;  /* 0x00007300ff1a77ac */ /* 0x000e260008000a00 */
[----:B------:R-:W-:Y:S01]  /*22f50*/  STL [R1+0xf58], R88 ;  /* 0x000f585801007387 */ /* 0x000fe20000100800 */
[----:B------:R-:W0:Y:S03]  /*22f60*/  LDCU.64 UR24, c[0x0][0x398] ;  /* 0x00007300ff1877ac */ /* 0x000e260008000a00 */
[----:B------:R-:W-:Y:S01]  /*22f70*/  STL.64 [R1+0xf50], R86 ;  /* 0x000f505601007387 */ /* 0x000fe20000100a00 */
[----:B------:R-:W0:Y:S03]  /*22f80*/  LDCU.64 UR22, c[0x0][0x398] ;  /* 0x00007300ff1677ac */ /* 0x000e260008000a00 */
[----:B------:R-:W-:Y:S01]  /*22f90*/  STL.64 [R1+0xf48], R84 ;  /* 0x000f485401007387 */ /* 0x000fe20000100a00 */
[----:B------:R-:W0:Y:S03]  /*22fa0*/  LDCU.64 UR20, c[0x0][0x398] ;  /* 0x00007300ff1477ac */ /* 0x000e260008000a00 */
[----:B------:R-:W-:Y:S01]  /*22fb0*/  STL [R1+0xf40], R83 ;  /* 0x000f405301007387 */ /* 0x000fe20000100800 */
[----:B------:R-:W0:Y:S03]  /*22fc0*/  LDCU.64 UR18, c[0x0][0x398] ;  /* 0x00007300ff1277ac */ /* 0x000e260008000a00 */
[----:B------:R-:W-:Y:S01]  /*22fd0*/  STL.64 [R1+0xf38], R80 ;  /* 0x000f385001007387 */ /* 0x000fe20000100a00 */
[----:B------:R-:W0:Y:S03]  /*22fe0*/  LDCU UR35, c[0x0][0x398] ;  /* 0x00007300ff2377ac */ /* 0x000e260008000800 */
[----:B------:R-:W-:Y:S01]  /*22ff0*/  STL [R1+0xf34], R79 ;  /* 0x000f344f01007387 */ /* 0x000fe20000100800 */
[----:B------:R-:W0:Y:S03]  /*23000*/  LDCU UR55, c[0x0][0x398] ;  /* 0x00007300ff3777ac */ /* 0x000e260008000800 */
[----:B------:R-:W-:Y:S01]  /*23010*/  STL [R1+0xf30], R76 ;  /* 0x000f304c01007387 */ /* 0x000fe20000100800 */
[----:B------:R-:W1:Y:S03]  /*23020*/  LDCU UR42, c[0x0][0x398] ;  /* 0x00007300ff2a77ac */ /* 0x000e660008000800 */
[----:B------:R-:W-:Y:S01]  /*23030*/  STL [R1+0xf2c], R75 ;  /* 0x000f2c4b01007387 */ /* 0x000fe20000100800 */
[----:B------:R-:W1:Y:S03]  /*23040*/  LDCU UR57, c[0x0][0x398] ;  /* 0x00007300ff3977ac */ /* 0x000e660008000800 */
[----:B------:R-:W-:Y:S01]  /*23050*/  STL [R1+0xf28], R72 ;  /* 0x000f284801007387 */ /* 0x000fe20000100800 */
[----:B------:R-:W1:Y:S03]  /*23060*/  LDCU UR53, c[0x0][0x398] ;  /* 0x00007300ff3577ac */ /* 0x000e660008000800 */
[----:B------:R-:W-:Y:S01]  /*23070*/  STL [R1+0xf24], R70 ;  /* 0x000f244601007387 */ /* 0x000fe20000100800 */
[----:B------:R-:W1:Y:S03]  /*23080*/  LDCU UR39, c[0x0][0x398] ;  /* 0x00007300ff2777ac */ /* 0x000e660008000800 */
[----:B------:R2:W-:Y:S01]  /*23090*/  STL [R1+0xf20], R68 ;  /* 0x000f204401007387 */ /* 0x0005e20000100800 */
[----:B------:R-:W1:Y:S01]  /*230a0*/  LDCU UR41, c[0x0][0x398] ;  /* 0x00007300ff2977ac */ /* 0x000e620008000800 */
[----:B0-----:R-:W-:Y:S06]  /*230b0*/  BAR.SYNC.DEFER_BLOCKING 0x0 ;  /* 0x0000000000007b1d */ /* 0x001fec0000010000 */
[----:B------:R-:W0:Y:S01]  /*230c0*/  LDCU UR51, c[0x0][0x398] ;  /* 0x00007300ff3377ac */ /* 0x000e220008000800 */
[----:B--2---:R-:W2:Y:S01]  /*230d0*/  LDTM.x64 R28, tmem[UR7] ;  /* 0x00000007001c79ee */ /* 0x004ea20008340000 */
[----:B------:R-:W0:Y:S01]  /*230e0*/  LDCU UR38, c[0x0][0x398] ;  /* 0x00007300ff2677ac */ /* 0x000e220008000800 */
[----:B------:R-:W0:Y:S01]  /*230f0*/  LDCU UR54, c[0x0][0x398] ;  /* 0x00007300ff3677ac */ /* 0x000e220008000800 */
[----:B------:R-:W0:Y:S01]  /*23100*/  LDCU UR75, c[0x0][0x398] ;  /* 0x00007300ff4b77ac */ /* 0x000e220008000800 */
[----:B------:R-:W0:Y:S01]  /*23110*/  LDCU UR76, c[0x0][0x398] ;  /* 0x00007300ff4c77ac */ /* 0x000e220008000800 */
[----:B------:R-:W0:Y:S01]  /*23120*/  @!P1 SYNCS.CCTL.IV [UR5+0x24008] ;  /* 0x02400800ff0099b1 */ /* 0x000e220008000005 */
[----:B------:R-:W0:Y:S01]  /*23130*/  LDCU.64 UR4, c[0x0][0x398] ;  /* 0x00007300ff0477ac */ /* 0x000e220008000a00 */
[----:B------:R-:W0:Y:S01]  /*23140*/  LDCU UR74, c[0x0][0x398] ;  /* 0x00007300ff4a77ac */ /* 0x000e220008000800 */
[----:B--2---:R-:W-:Y:S01]  /*23150*/  STL.64 [R1+0x230], R40 ;  /* 0x0002302801007387 */ /* 0x004fe20000100a00 */
[----:B------:R-:W-:Y:S01]  /*23160*/  IMAD.MOV.U32 R27, RZ, RZ, R33 ;  /* 0x000000ffff1b7224 */ /* 0x000fe200078e0021 */
[----:B------:R-:W2:Y:S01]  /*23170*/  LDCU UR70, c[0x0][0x398] ;  /* 0x00007300ff4677ac */ /* 0x000ea20008000800 */
[----:B------:R-:W-:Y:S01]  /*23180*/  IMAD.MOV.U32 R26, RZ, RZ, R32 ;  /* 0x000000ffff1a7224 */ /* 0x000fe200078e0020 */
[----:B------:R-:W-:Y:S01]  /*23190*/  STL.64 [R1+0x238], R42 ;  /* 0x0002382a01007387 */ /* 0x000fe20000100a00 */
[----:B------:R-:W-:Y:S01]  /*231a0*/  IMAD.MOV.U32 R25, RZ, RZ, R31 ;  /* 0x000000ffff197224 */ /* 0x000fe200078e001f */
[----:B------:R-:W0:Y:S01]  /*231b0*/  LDCU UR67, c[0x0][0x398] ;  /* 0x00007300ff4377ac */ /* 0x000e220008000800 */
        /* <DEDUP_REMOVED lines=19> */
[----:B------:R-:W0:Y:S02]  /*232f0*/  LDCU UR66, c[0x0][0x398] ;  /* 0x00007300ff4277ac */ /* 0x000e240008000800 */
[----:B------:R-:W-:Y:S01]  /*23300*/  STL.64 [R1+0x268], R54 ;  /* 0x0002683601007387 */ /* 0x000fe20000100a00 */
[----:B------:R-:W0:Y:S03]  /*23310*/  LDCU UR68, c[0x0][0x398] ;  /* 0x00007300ff4477ac */ /* 0x000e260008000800 */
        /* <DEDUP_REMOVED lines=34> */
[----:B------:R1:W-:Y:S01]  /*23540*/  STL [R1+0x2f8], R90 ;  /* 0x0002f85a01007387 */ /* 0x0003e20000100800 */
[----:B------:R-:W0:Y:S03]  /*23550*/  LDCU UR59, c[0x0][0x398] ;  /* 0x00007300ff3b77ac */ /* 0x000e260008000800 */
[----:B------:R-:W-:Y:S01]  /*23560*/  STL [R1+0xefc], R92 ;  /* 0x000efc5c01007387 */ /* 0x000fe20000100800 */
[----:B------:R-:W0:Y:S01]  /*23570*/  LDCU UR40, c[0x0][0x398] ;  /* 0x00007300ff2877ac */ /* 0x000e220008000800 */
[----:B-1----:R-:W1:Y:S01]  /*23580*/  LDTM.x64 R28, tmem[UR7+0x40] ;  /* 0x00004007001c79ee */ /* 0x002e620008340000 */
[----:B------:R-:W0:Y:S01]  /*23590*/  LDCU UR56, c[0x0][0x398] ;  /* 0x00007300ff3877ac */ /* 0x000e220008000800 */
[----:B------:R-:W0:Y:S01]  /*235a0*/  LDCU UR60, c[0x0][0x398] ;  /* 0x00007300ff3c77ac */ /* 0x000e220008000800 */
[----:B------:R-:W0:Y:S01]  /*235b0*/  LDCU UR62, c[0x0][0x39c] ;  /* 0x00007380ff3e77ac */ /* 0x000e220008000800 */
[----:B------:R-:W0:Y:S01]  /*235c0*/  LDCU UR58, c[0x0][0x398] ;  /* 0x00007300ff3a77ac */ /* 0x000e220008000800 */
[----:B-1----:R-:W-:Y:S01]  /*235d0*/  STL [R1+0x104], R29 ;  /* 0x0001041d01007387 */ /* 0x002fe20000100800 */
[----:B------:R-:W-:-:S02]  /*235e0*/  IMAD.MOV.U32 R21, RZ, RZ, R39 ;  /* 0x000000ffff157224 */ /* 0x000fc400078e0027 */
[----:B------:R-:W-:Y:S01]  /*235f0*/  IMAD.MOV.U32 R19, RZ, RZ, R38 ;  /* 0x000000ffff137224 */ /* 0x000fe200078e0026 */
[----:B------:R-:W-:Y:S01]  /*23600*/  STL [R1+0x10c], R31 ;  /* 0x00010c1f01007387 */ /* 0x000fe20000100800 */
[----:B------:R-:W-:Y:S02]  /*23610*/  IMAD.MOV.U32 R17, RZ, RZ, R37 ;  /* 0x000000ffff117224 */ /* 0x000fe400078e0025 */
[----:B------:R-:W-:Y:S01]  /*23620*/  IMAD.MOV.U32 R15, RZ, RZ, R36 ;  /* 0x000000ffff0f7224 */ /* 0x000fe200078e0024 */
[----:B------:R-:W-:Y:S01]  /*23630*/  STL.64 [R1+0x130], R40 ;  /* 0x0001302801007387 */ /* 0x000fe20000100a00 */
[----:B------:R-:W-:Y:S02]  /*23640*/  IMAD.MOV.U32 R13, RZ, RZ, R35 ;  /* 0x000000ffff0d7224 */ /* 0x000fe400078e0023 */
[----:B------:R-:W-:Y:S01]  /*23650*/  IMAD.MOV.U32 R11, RZ, RZ, R34 ;  /* 0x000000ffff0b7224 */ /* 0x000fe200078e0022 */
[----:B------:R-:W-:Y:S01]  /*23660*/  STL.64 [R1+0x138], R42 ;  /* 0x0001382a01007387 */ /* 0x000fe20000100a00 */
[----:B------:R-:W-:-:S02]  /*23670*/  IMAD.MOV.U32 R8, RZ, RZ, R32 ;  /* 0x000000ffff087224 */ /* 0x000fc400078e0020 */
[----:B------:R-:W-:Y:S01]  /*23680*/  IMAD.MOV.U32 R6, RZ, RZ, R30 ;  /* 0x000000ffff067224 */ /* 0x000fe200078e001e */
[----:B------:R-:W-:Y:S01]  /*23690*/  STL.64 [R1+0x140], R44 ;  /* 0x0001402c01007387 */ /* 0x000fe20000100a00 */
[----:B------:R-:W-:Y:S02]  /*236a0*/  IMAD.MOV.U32 R4, RZ, RZ, R28 ;  /* 0x000000ffff047224 */ /* 0x000fe400078e001c */
[----:B------:R-:W-:Y:S01]  /*236b0*/  IMAD.MOV.U32 R0, RZ, RZ, R33 ;  /* 0x000000ffff007224 */ /* 0x000fe200078e0021 */
        /* <DEDUP_REMOVED lines=23> */
[----:B------:R1:W-:Y:S04]  /*23830*/  STL [R1+0x1f8], R90 ;  /* 0x0001f85a01007387 */ /* 0x0003e80000100800 */
[----:B------:R0:W-:Y:S01]  /*23840*/  STL [R1+0xf00], R93 ;  /* 0x000f005d01007387 */ /* 0x0001e20000100800 */
[----:B-1----:R-:W1:Y:S03]  /*23850*/  LDTM.x64 R28, tmem[UR7+0x80] ;  /* 0x00008007001c79ee */ /* 0x002e660008340000 */
[----:B0-----:R-:W2:Y:S04]  /*23860*/  LDL.LU R93, [R1+0x9cc] ;  /* 0x0009cc00015d7983 */ /* 0x001ea80000300800 */
[----:B-1----:R-:W-:Y:S01]  /*23870*/  STL [R1+0x4], R29 ;  /* 0x0000041d01007387 */ /* 0x002fe20000100800 */
[----:B------:R-:W-:-:S02]  /*23880*/  IMAD.MOV.U32 R9, RZ, RZ, R32 ;  /* 0x000000ffff097224 */ /* 0x000fc400078e0020 */
[----:B------:R-:W-:Y:S01]  /*23890*/  IMAD.MOV.U32 R7, RZ, RZ, R30 ;  /* 0x000000ffff077224 */ /* 0x000fe200078e001e */
[----:B------:R-:W-:Y:S01]  /*238a0*/  STL [R1+0xc], R31 ;  /* 0x00000c1f01007387 */ /* 0x000fe20000100800 */
[----:B------:R-:W-:-:S03]  /*238b0*/  IMAD.MOV.U32 R5, RZ, RZ, R28 ;  /* 0x000000ffff057224 */ /* 0x000fc600078e001c */
[----:B------:R-:W-:Y:S04]  /*238c0*/  STL [R1+0x14], R33 ;  /* 0x0000142101007387 */ /* 0x000fe80000100800 */
[----:B------:R-:W-:Y:S04]  /*238d0*/  STL.64 [R1+0x18], R34 ;  /* 0x0000182201007387 */ /* 0x000fe80000100a00 */
[----:B------:R-:W-:Y:S04]  /*238e0*/  STL.64 [R1+0x20], R36 ;  /* 0x0000202401007387 */ /* 0x000fe80000100a00 */
[----:B------:R-:W-:Y:S04]  /*238f0*/  STL [R1+0x2c], R39 ;  /* 0x00002c2701007387 */ /* 0x000fe80000100800 */
        /* <DEDUP_REMOVED lines=19> */
[----:B------:R-:W-:Y:S01]  /*23a30*/  STL.64 [R1+0xc8], R78 ;  /* 0x0000c84e01007387 */ /* 0x000fe20000100a00 */
[----:B0-----:R-:W-:-:S03]  /*23a40*/  IMAD.MOV.U32 R73, RZ, RZ, R38 ;  /* 0x000000ffff497224 */ /* 0x001fc600078e0026 */
[----:B------:R-:W-:Y:S04]  /*23a50*/  STL.64 [R1+0xd0], R80 ;  /* 0x0000d05001007387 */ /* 0x000fe80000100a00 */
[----:B------:R-:W-:Y:S04]  /*23a60*/  STL.64 [R1+0xd8], R82 ;  /* 0x0000d85201007387 */ /* 0x000fe80000100a00 */
[----:B------:R-:W-:Y:S04]  /*23a70*/  STL.64 [R1+0xe0], R84 ;  /* 0x0000e05401007387 */ /* 0x000fe80000100a00 */
[----:B------:R-:W-:Y:S04]  /*23a80*/  STL.64 [R1+0xe8], R86 ;  /* 0x0000e85601007387 */ /* 0x000fe80000100a00 */
[----:B------:R0:W-:Y:S04]  /*23a90*/  STL.64 [R1+0xf0], R88 ;  /* 0x0000f05801007387 */ /* 0x0001e80000100a00 */
[----:B------:R1:W-:Y:S04]  /*23aa0*/  STL.64 [R1+0xf8], R90 ;  /* 0x0000f85a01007387 */ /* 0x0003e80000100a00 */
[----:B0-----:R0:W2:Y:S04]  /*23ab0*/  LDL.LU R88, [R1+0xf58] ;  /* 0x000f580001587983 */ /* 0x0010a80000300800 */
[----:B------:R0:W3:Y:S04]  /*23ac0*/  LDL.LU.64 R86, [R1+0xf50] ;  /* 0x000f500001567983 */ /* 0x0000e80000300a00 */
[----:B------:R0:W4:Y:S04]  /*23ad0*/  LDL.LU.64 R84, [R1+0xf48] ;  /* 0x000f480001547983 */ /* 0x0001280000300a00 */
[----:B------:R0:W4:Y:S04]  /*23ae0*/  LDL.LU R83, [R1+0xf40] ;  /* 0x000f400001537983 */ /* 0x0001280000300800 */
[----:B------:R0:W4:Y:S04]  /*23af0*/  LDL.LU.64 R80, [R1+0xf38] ;  /* 0x000f380001507983 */ /* 0x0001280000300a00 */
[----:B------:R0:W4:Y:S04]  /*23b00*/  LDL.LU R79, [R1+0xf34] ;  /* 0x000f3400014f7983 */ /* 0x0001280000300800 */
[----:B------:R0:W4:Y:S04]  /*23b10*/  LDL.LU R76, [R1+0xf30] ;  /* 0x000f3000014c7983 */ /* 0x0001280000300800 */
[----:B------:R0:W4:Y:S04]  /*23b20*/  LDL.LU R75, [R1+0xf2c] ;  /* 0x000f2c00014b7983 */ /* 0x0001280000300800 */
[----:B------:R0:W4:Y:S04]  /*23b30*/  LDL.LU R72, [R1+0xf28] ;  /* 0x000f280001487983 */ /* 0x0001280000300800 */
[----:B------:R0:W4:Y:S04]  /*23b40*/  LDL.LU R70, [R1+0xf24] ;  /* 0x000f240001467983 */ /* 0x0001280000300800 */
[----:B------:R0:W4:Y:S04]  /*23b50*/  LDL.LU R68, [R1+0xf20] ;  /* 0x000f200001447983 */ /* 0x0001280000300800 */
[----:B------:R-:W4:Y:S04]  /*23b60*/  LDL.LU R69, [R1+0x24] ;  /* 0x0000240001457983 */ /* 0x000f280000300800 */
[----:B------:R0:W4:Y:S04]  /*23b70*/  LDL.LU R82, [R1+0xf1c] ;  /* 0x000f1c0001527983 */ /* 0x0001280000300800 */
[----:B------:R-:W4:Y:S04]  /*23b80*/  LDL.LU R89, [R1+0x20] ;  /* 0x0000200001597983 */ /* 0x000f280000300800 */
[----:B------:R0:W4:Y:S04]  /*23b90*/  LDL.LU R78, [R1+0xf18] ;  /* 0x000f1800014e7983 */ /* 0x0001280000300800 */
[----:B------:R-:W4:Y:S04]  /*23ba0*/  LDL.LU R71, [R1+0x1c] ;  /* 0x00001c0001477983 */ /* 0x000f280000300800 */
[----:B------:R0:W4:Y:S04]  /*23bb0*/  LDL.LU R77, [R1+0xf14] ;  /* 0x000f1400014d7983 */ /* 0x0001280000300800 */
[----:B------:R-:W4:Y:S04]  /*23bc0*/  LDL.LU R3, [R1+0x18] ;  /* 0x0000180001037983 */ /* 0x000f280000300800 */
[----:B------:R-:W4:Y:S04]  /*23bd0*/  LDL.LU R2, [R1+0x14] ;  /* 0x0000140001027983 */ /* 0x000f280000300800 */
[----:B------:R-:W4:Y:S04]  /*23be0*/  LDL.LU R92, [R1+0xf4] ;  /* 0x0000f400015c7983 */ /* 0x000f280000300800 */
[----:B------:R0:W4:Y:S04]  /*23bf0*/  LDL.LU R74, [R1+0xf10] ;  /* 0x000f1000014a7983 */ /* 0x0001280000300800 */
[----:B-1----:R-:W4:Y:S04]  /*23c00*/  LDL.LU R91, [R1+0xf8] ;  /* 0x0000f800015b7983 */ /* 0x002f280000300800 */
[----:B------:R-:W4:Y:S01]  /*23c10*/  LDL.LU R90, [R1+0xfc] ;  /* 0x0000fc00015a7983 */ /* 0x000f220000300800 */
[----:B--2---:R-:W-:-:S02]  /*23c20*/  F2FP.BF16.F32.PACK_AB R88, R21, R20 ;  /* 0x000000141558723e */ /* 0x004fc400000010ff */
[----:B---3--:R-:W-:Y:S02]  /*23c30*/  F2FP.BF16.F32.PACK_AB R87, R19, R18 ;  /* 0x000000121357723e */ /* 0x008fe400000010ff */
[----:B------:R-:W-:Y:S02]  /*23c40*/  F2FP.BF16.F32.PACK_AB R86, R17, R16 ;  /* 0x000000101156723e */ /* 0x000fe400000010ff */
[----:B----4-:R-:W-:Y:S02]  /*23c50*/  F2FP.BF16.F32.PACK_AB R83, R15, R14 ;  /* 0x0000000e0f53723e */ /* 0x010fe400000010ff */
[----:B------:R-:W-:Y:S02]  /*23c60*/  F2FP.BF16.F32.PACK_AB R80, R27, R26 ;  /* 0x0000001a1b50723e */ /* 0x000fe400000010ff */
[----:B------:R-:W-:Y:S02]  /*23c70*/  F2FP.BF16.F32.PACK_AB R81, R13, R12 ;  /* 0x0000000c0d51723e */ /* 0x000fe400000010ff */
[----:B------:R-:W-:-:S02]  /*23c80*/  F2FP.BF16.F32.PACK_AB R79, R11, R10 ;  /* 0x0000000a0b4f723e */ /* 0x000fc400000010ff */
[----:B------:R-:W-:Y:S02]  /*23c90*/  F2FP.BF16.F32.PACK_AB R76, R25, R24 ;  /* 0x00000018194c723e */ /* 0x000fe400000010ff */
[----:B------:R-:W-:Y:S02]  /*23ca0*/  F2FP.BF16.F32.PACK_AB R75, R9, R8 ;  /* 0x00000008094b723e */ /* 0x000fe400000010ff */
[----:B------:R-:W-:Y:S02]  /*23cb0*/  F2FP.BF16.F32.PACK_AB R72, R23, R22 ;  /* 0x000000161748723e */ /* 0x000fe400000010ff */
[----:B------:R-:W-:Y:S02]  /*23cc0*/  F2FP.BF16.F32.PACK_AB R70, R7, R6 ;  /* 0x000000060746723e */ /* 0x000fe400000010ff */
[----:B------:R-:W-:Y:S02]  /*23cd0*/  F2FP.BF16.F32.PACK_AB R68, R5, R4 ;  /* 0x000000040544723e */ /* 0x000fe400000010ff */
[----:B------:R-:W1:Y:S01]  /*23ce0*/  LDTM.x64 R4, tmem[UR7+0xc0] ;  /* 0x0000c007000479ee */ /* 0x000e620008340000 */
[----:B------:R-:W2:Y:S01]  /*23cf0*/  LDCU UR7, c[0x0][0x3b8] ;  /* 0x00007700ff0777ac */ /* 0x000ea20008000800 */
[----:B------:R-:W-:Y:S01]  /*23d00*/  ISETP.GE.AND P0, PT, R93, UR10, PT ;  /* 0x0000000a5d007c0c */ /* 0x000fe2000bf06270 */
[----:B------:R-:W-:Y:S01]  /*23d10*/  NOP ;  /* 0x0000000000007918 */ /* 0x000fe20000000000 */
[----:B------:R-:W3:Y:S01]  /*23d20*/  LDCU UR10, c[0x0][0x398] ;  /* 0x00007300ff0a77ac */ /* 0x000ee20008000800 */
[----:B-1----:R-:W-:Y:S01]  /*23d30*/  F2FP.BF16.F32.PACK_AB R85, R14, R73 ;  /* 0x000000490e55723e */ /* 0x002fe200000010ff */
[----:B------:R1:W-:Y:S04]  /*23d40*/  STL [R1+0xf04], R92 ;  /* 0x000f045c01007387 */ /* 0x0003e80000100800 */
[----:B-1----:R-:W4:Y:S04]  /*23d50*/  LDL.LU R92, [R1+0x9ac] ;  /* 0x0009ac00015c7983 */ /* 0x002f280000300800 */
[----:B------:R0:W3:Y:S01]  /*23d60*/  LDL.LU R73, [R1+0xf0c] ;  /* 0x000f0c0001497983 */ /* 0x0000e20000300800 */
[----:B------:R-:W-:-:S02]  /*23d70*/  F2FP.BF16.F32.PACK_AB R82, R12, R89 ;  /* 0x000000590c52723e */ /* 0x000fc400000010ff */
[----:B------:R-:W1:Y:S01]  /*23d80*/  LDC R89, c[0x0][0x3b4] ;  /* 0x0000ed00ff597b82 */ /* 0x000e620000000800 */
[----:B------:R-:W-:Y:S02]  /*23d90*/  F2FP.BF16.F32.PACK_AB R74, R9, R2 ;  /* 0x00000002094a723e */ /* 0x000fe400000010ff */
[----:B------:R-:W-:Y:S02]  /*23da0*/  F2FP.BF16.F32.PACK_AB R78, R11, R71 ;  /* 0x000000470b4e723e */ /* 0x000fe400000010ff */
[----:B------:R-:W-:Y:S02]  /*23db0*/  F2FP.BF16.F32.PACK_AB R77, R10, R3 ;  /* 0x000000030a4d723e */ /* 0x000fe400000010ff */
[----:B------:R-:W-:Y:S02]  /*23dc0*/  F2FP.BF16.F32.PACK_AB R84, R13, R69 ;  /* 0x000000450d54723e */ /* 0x000fe400000010ff */
[----:B------:R0:W3:Y:S04]  /*23dd0*/  LDL.LU R69, [R1+0xf08] ;  /* 0x000f080001457983 */ /* 0x0000e80000300800 */
[----:B------:R-:W3:Y:S04]  /*23de0*/  LDL R11, [R1+0xa4c] ;  /* 0x000a4c00010b7983 */ /* 0x000ee80000100800 */
[----:B------:R-:W3:Y:S01]  /*23df0*/  LDL.LU R10, [R1+0x4] ;  /* 0x00000400010a7983 */ /* 0x000ee20000300800 */
[C---:B----4-:R-:W-:Y:S01]  /*23e00*/  ISETP.LT.AND P0, PT, R92.reuse, UR33, !P0 ;  /* 0x000000215c007c0c */ /* 0x050fe2000c701270 */
[----:B--2---:R-:W-:Y:S01]  /*23e10*/  IMAD R71, R92, UR7, RZ ;  /* 0x000000075c477c24 */ /* 0x004fe2000f8e02ff */
[----:B------:R-:W2:Y:S01]  /*23e20*/  LDCU UR33, c[0x0][0x398] ;  /* 0x00007300ff2177ac */ /* 0x000ea20008000800 */
[----:B---3--:R-:W-:Y:S01]  /*23e30*/  F2FP.BF16.F32.PACK_AB R73, R0, R8 ;  /* 0x000000080049723e */ /* 0x008fe200000010ff */
[----:B-1----:R-:W-:-:S05]  /*23e40*/  IMAD R0, R93, R89, RZ ;  /* 0x000000595d007224 */ /* 0x002fca00078e02ff */
[----:B------:R-:W-:-:S04]  /*23e50*/  LEA R8, P2, R0, UR8, 0x1 ;  /* 0x0000000800087c11 */ /* 0x000fc8000f8408ff */
[----:B------:R-:W-:-:S03]  /*23e60*/  LEA.HI.X.SX32 R9, R0, UR9, 0x1, P2 ;  /* 0x0000000900097c11 */ /* 0x000fc600090f0eff */
[----:B------:R-:W-:-:S05]  /*23e70*/  IMAD.WIDE R2, R71, 0x2, R8 ;  /* 0x0000000247027825 */ /* 0x000fca00078e0208 */
[----:B------:R1:W-:Y:S04]  /*23e80*/  @P0 STG.E.U16 desc[UR16][R2.64], R72 ;  /* 0x0000004802000986 */ /* 0x0003e8000c101510 */
[----:B-1----:R-:W3:Y:S04]  /*23e90*/  LDL.LU R2, [R1+0xc] ;  /* 0x00000c0001027983 */ /* 0x002ee80000300800 */
[----:B------:R-:W4:Y:S01]  /*23ea0*/  LDL.LU R3, [R1+0x10c] ;  /* 0x00010c0001037983 */ /* 0x000f220000300800 */
[----:B------:R-:W-:Y:S01]  /*23eb0*/  IMAD R0, R89, 0x80, R0 ;  /* 0x0000008059007824 */ /* 0x000fe200078e0200 */
[----:B---3--:R-:W-:-:S02]  /*23ec0*/  F2FP.BF16.F32.PACK_AB R69, R7, R2 ;  /* 0x000000020745723e */ /* 0x008fc400000010ff */
[----:B------:R-:W3:Y:S01]  /*23ed0*/  LDL R7, [R1+0xa50] ;  /* 0x000a500001077983 */ /* 0x000ee20000100800 */
[----:B------:R-:W-:Y:S02]  /*23ee0*/  ISETP.GE.AND P0, PT, R92, UR11, PT ;  /* 0x0000000b5c007c0c */ /* 0x000fe4000bf06270 */
[C---:B------:R-:W-:Y:S02]  /*23ef0*/  LEA R2, P1, R0.reuse, UR8, 0x1 ;  /* 0x0000000800027c11 */ /* 0x040fe4000f8208ff */
[----:B----4-:R-:W-:Y:S02]  /*23f00*/  F2FP.BF16.F32.PACK_AB R14, R3, R6 ;  /* 0x00000006030e723e */ /* 0x010fe400000010ff */
[----:B------:R-:W-:Y:S01]  /*23f10*/  LEA.HI.X.SX32 R3, R0, UR9, 0x1, P1 ;  /* 0x0000000900037c11 */ /* 0x000fe200088f0eff */
[----:B------:R-:W-:Y:S01]  /*23f20*/  IMAD R0, R89, 0x80, R0 ;  /* 0x0000008059007824 */ /* 0x000fe200078e0200 */
[----:B------:R-:W-:-:S03]  /*23f30*/  F2FP.BF16.F32.PACK_AB R13, R5, R10 ;  /* 0x0000000a050d723e */ /* 0x000fc600000010ff */
[----:B------:R-:W-:Y:S02]  /*23f40*/  IMAD R5, R89, 0x80, R0 ;  /* 0x0000008059057824 */ /* 0x000fe400078e0200 */
[----:B------:R-:W4:Y:S01]  /*23f50*/  LDL.LU R89, [R1+0xa48] ;  /* 0x000a480001597983 */ /* 0x000f220000300800 */
[----:B---3--:R-:W-:Y:S01]  /*23f60*/  ISETP.LT.AND P2, PT, R7, UR12, !P0 ;  /* 0x0000000c07007c0c */ /* 0x008fe2000c741270 */
[----:B------:R-:W-:Y:S01]  /*23f70*/  IMAD.WIDE R6, R71, 0x2, R2 ;  /* 0x0000000247067825 */ /* 0x000fe200078e0202 */
[----:B------:R-:W1:Y:S11]  /*23f80*/  LDCU UR12, c[0x0][0x398] ;  /* 0x00007300ff0c77ac */ /* 0x000e760008000800 */
[----:B------:R3:W-:Y:S01]  /*23f90*/  @P2 STG.E.U16 desc[UR16][R6.64], R68 ;  /* 0x0000004406002986 */ /* 0x0007e2000c101510 */
[----:B------:R-:W-:Y:S01]  /*23fa0*/  ISETP.LT.AND P2, PT, R11, UR14, !P0 ;  /* 0x0000000e0b007c0c */ /* 0x000fe2000c741270 */
[----:B------:R-:W0:Y:S01]  /*23fb0*/  LDCU UR14, c[0x0][0x398] ;  /* 0x00007300ff0e77ac */ /* 0x000e220008000800 */
[----:B---3--:R-:W-:-:S04]  /*23fc0*/  LEA R6, P1, R0, UR8, 0x1 ;  /* 0x0000000800067c11 */ /* 0x008fc8000f8208ff */
[----:B------:R-:W-:Y:S02]  /*23fd0*/  LEA.HI.X.SX32 R7, R0, UR9, 0x1, P1 ;  /* 0x0000000900077c11 */ /* 0x000fe400088f0eff */
[----:B------:R-:W-:Y:S02]  /*23fe0*/  PRMT R0, R68, 0x7632, R0 ;  /* 0x0000763244007816 */ /* 0x000fe40000000000 */
[----:B------:R-:W3:Y:S01]  /*23ff0*/  LDL R68, [R1+0xa50] ;  /* 0x000a500001447983 */ /* 0x000ee20000100800 */
[----:B------:R-:W-:-:S05]  /*24000*/  IMAD.WIDE R10, R71, 0x2, R6 ;  /* 0x00000002470a7825 */ /* 0x000fca00078e0206 */
[----:B------:R0:W-:Y:S04]  /*24010*/  @P2 STG.E.U16 desc[UR16][R10.64], R0 ;  /* 0x000000000a002986 */ /* 0x0001e8000c101510 */
[----:B0-----:R-:W2:Y:S01]  /*24020*/  LDL.LU R11, [R1+0x104] ;  /* 0x00010400010b7983 */ /* 0x001ea20000300800 */
[----:B----4-:R-:W-:Y:S01]  /*24030*/  ISETP.LT.AND P0, PT, R89, UR4, !P0 ;  /* 0x0000000459007c0c */ /* 0x010fe2000c701270 */
[----:B------:R-:W-:Y:S01]  /*24040*/  VIADD R0, R92, 0x1 ;  /* 0x000000015c007836 */ /* 0x000fe20000000000 */
[----:B------:R-:W0:Y:S01]  /*24050*/  LDCU UR4, c[0x0][0x398] ;  /* 0x00007300ff0477ac */ /* 0x000e220008000800 */
[----:B--2---:R-:W-:Y:S02]  /*24060*/  F2FP.BF16.F32.PACK_AB R12, R11, R4 ;  /* 0x000000040b0c723e */ /* 0x004fe400000010ff */
[----:B------:R-:W-:-:S04]  /*24070*/  LEA R4, P1, R5, UR8, 0x1 ;  /* 0x0000000805047c11 */ /* 0x000fc8000f8208ff */
[----:B------:R-:W-:Y:S01]  /*24080*/  LEA.HI.X.SX32 R5, R5, UR9, 0x1, P1 ;  /* 0x0000000905057c11 */ /* 0x000fe200088f0eff */
[----:B------:R-:W2:Y:S02]  /*24090*/  LDCU.64 UR8, c[0x0][0x398] ;  /* 0x00007300ff0877ac */ /* 0x000ea40008000a00 */
[----:B------:R-:W-:-:S05]  /*240a0*/  IMAD.WIDE R10, R71, 0x2, R4 ;  /* 0x00000002470a7825 */ /* 0x000fca00078e0204 */
[----:B------:R4:W-:Y:S02]  /*240b0*/  @P0 STG.E.U16 desc[UR16][R10.64], R12 ;  /* 0x0000000c0a000986 */ /* 0x0009e4000c101510 */
[----:B----4-:R-:W-:Y:S02]  /*240c0*/  PRMT R12, R72, 0x7632, R12 ;  /* 0x00007632480c7816 */ /* 0x010fe4000000000c */
[----:B------:R-:W4:Y:S01]  /*240d0*/  LDL.LU R72, [R1+0xa4c] ;  /* 0x000a4c0001487983 */ /* 0x000f220000300800 */
[----:B------:R-:W-:-:S04]  /*240e0*/  ISETP.GE.AND P0, PT, R0, UR11, PT ;  /* 0x0000000b00007c0c */ /* 0x000fc8000bf06270 */
[----:B------:R-:W-:Y:S01]  /*240f0*/  ISETP.LT.AND P1, PT, R93, UR30, !P0 ;  /* 0x0000001e5d007c0c */ /* 0x000fe2000c721270 */
[----:B------:R-:W-:Y:S01]  /*24100*/  VIADD R0, R71, UR7 ;  /* 0x0000000747007c36 */ /* 0x000fe20008000000 */
[----:B---3--:R-:W-:Y:S01]  /*24110*/  ISETP.LT.AND P2, PT, R68, UR28, !P0 ;  /* 0x0000001c44007c0c */ /* 0x008fe2000c741270 */
[----:B------:R-:W3:Y:S02]  /*24120*/  LDCU UR28, c[0x0][0x398] ;  /* 0x00007300ff1c77ac */ /* 0x000ee40008000800 */
[----:B------:R-:W-:Y:S01]  /*24130*/  IMAD.WIDE R10, R0, 0x2, R8 ;  /* 0x00000002000a7825 */ /* 0x000fe200078e0208 */
[----:B------:R-:W0:Y:S07]  /*24140*/  LDCU UR30, c[0x0][0x398] ;  /* 0x00007300ff1e77ac */ /* 0x000e2e0008000800 */
[----:B------:R0:W-:Y:S02]  /*24150*/  @P1 STG.E.U16 desc[UR16][R10.64], R12 ;  /* 0x0000000c0a001986 */ /* 0x0001e4000c101510 */
[----:B0-----:R-:W-:Y:S01]  /*24160*/  PRMT R12, R12, 0x7632, R12 ;  /* 0x000076320c0c7816 */ /* 0x001fe2000000000c */
[----:B------:R-:W-:-:S05]  /*24170*/  IMAD.WIDE R10, R0, 0x2, R2 ;  /* 0x00000002000a7825 */ /* 0x000fca00078e0202 */
[----:B------:R0:W-:Y:S02]  /*24180*/  @P2 STG.E.U16 desc[UR16][R10.64], R12 ;  /* 0x0000000c0a002986 */ /* 0x0001e4000c101510 */
[----:B0-----:R-:W-:Y:S01]  /*24190*/  IMAD.WIDE R10, R0, 0x2, R6 ;  /* 0x00000002000a7825 */ /* 0x001fe200078e0206 */
[----:B------:R-:W-:Y:S02]  /*241a0*/  PRMT R12, R13, 0x7632, R12 ;  /* 0x000076320d0c7816 */ /* 0x000fe4000000000c */
[----:B----4-:R-:W-:Y:S01]  /*241b0*/  ISETP.LT.AND P1, PT, R72, UR26, !P0 ;  /* 0x0000001a48007c0c */ /* 0x010fe2000c721270 */
[----:B------:R-:W0:Y:S01]  /*241c0*/  LDCU UR26, c[0x0][0x398] ;  /* 0x00007300ff1a77ac */ /* 0x000e220008000800 */
[----:B--2---:R-:W-:Y:S01]  /*241d0*/  ISETP.LT.AND P0, PT, R89, UR8, !P0 ;  /* 0x0000000859007c0c */ /* 0x004fe2000c701270 */
[----:B------:R-:W2:Y:S10]  /*241e0*/  LDCU UR8, c[0x0][0x398] ;  /* 0x00007300ff0877ac */ /* 0x000eb40008000800 */
[----:B------:R4:W-:Y:S02]  /*241f0*/  @P1 STG.E.U16 desc[UR16][R10.64], R13 ;  /* 0x0000000d0a001986 */ /* 0x0009e4000c101510 */
[----:B----4-:R-:W-:-:S05]  /*24200*/  IMAD.WIDE R10, R0, 0x2, R4 ;  /* 0x00000002000a7825 */ /* 0x010fca00078e0204 */
[----:B------:R4:W-:Y:S02]  /*24210*/  @P0 STG.E.U16 desc[UR16][R10.64], R12 ;  /* 0x0000000c0a000986 */ /* 0x0009e4000c101510 */
[----:B----4-:R-:W-:-:S05]  /*24220*/  VIADD R10, R92, 0x2 ;  /* 0x000000025c0a7836 */ /* 0x010fca0000000000 */
[----:B------:R-:W-:-:S04]  /*24230*/  ISETP.GE.AND P0, PT, R10, UR11, PT ;  /* 0x0000000b0a007c0c */ /* 0x000fc8000bf06270 */
[----:B------:R-:W-:Y:S01]  /*24240*/  ISETP.LT.AND P1, PT, R93, UR24, !P0 ;  /* 0x000000185d007c0c */ /* 0x000fe2000c721270 */
[----:B------:R-:W-:Y:S01]  /*24250*/  VIADD R0, R0, UR7 ;  /* 0x0000000700007c36 */ /* 0x000fe20008000000 */
[----:B------:R-:W-:Y:S01]  /*24260*/  PRMT R12, R70, 0x7632, R12 ;  /* 0x00007632460c7816 */ /* 0x000fe2000000000c */
[----:B------:R-:W-:Y:S01]  /*24270*/  VIADD R13, R92, 0xb ;  /* 0x0000000b5c0d7836 */ /* 0x000fe20000000000 */
[----:B------:R-:W4:Y:S01]  /*24280*/  LDCU UR24, c[0x0][0x398] ;  /* 0x00007300ff1877ac */ /* 0x000f220008000800 */
[----:B------:R-:W-:-:S08]  /*24290*/  IMAD.WIDE R10, R0, 0x2, R8 ;  /* 0x00000002000a7825 */ /* 0x000fd000078e0208 */
[----:B------:R0:W-:Y:S01]  /*242a0*/  @P1 STG.E.U16 desc[UR16][R10.64], R76 ;  /* 0x0000004c0a001986 */ /* 0x0001e2000c101510 */
[----:B------:R-:W-:Y:S01]  /*242b0*/  ISETP.LT.AND P1, PT, R68, UR22, !P0 ;  /* 0x0000001644007c0c */ /* 0x000fe2000c721270 */
[----:B------:R-:W1:Y:S01]  /*242c0*/  LDCU UR22, c[0x0][0x398] ;  /* 0x00007300ff1677ac */ /* 0x000e620008000800 */
[----:B0-----:R-:W-:-:S11]  /*242d0*/  IMAD.WIDE R10, R0, 0x2, R2 ;  /* 0x00000002000a7825 */ /* 0x001fd600078e0202 */
[----:B------:R0:W-:Y:S01]  /*242e0*/  @P1 STG.E.U16 desc[UR16][R10.64], R70 ;  /* 0x000000460a001986 */ /* 0x0001e2000c101510 */
[----:B------:R-:W-:Y:S01]  /*242f0*/  ISETP.LT.AND P1, PT, R72, UR20, !P0 ;  /* 0x0000001448007c0c */ /* 0x000fe2000c721270 */
[----:B------:R-:W1:Y:S01]  /*24300*/  LDCU UR20, c[0x0][0x398] ;  /* 0x00007300ff1477ac */ /* 0x000e620008000800 */
[----:B0-----:R-:W-:-:S11]  /*24310*/  IMAD.WIDE R10, R0, 0x2, R6 ;  /* 0x00000002000a7825 */ /* 0x001fd600078e0206 */
[----:B------:R0:W-:Y:S02]  /*24320*/  @P1 STG.E.U16 desc[UR16][R10.64], R12 ;  /* 0x0000000c0a001986 */ /* 0x0001e4000c101510 */
[----:B0-----:R-:W-:Y:S02]  /*24330*/  PRMT R12, R76, 0x7632, R12 ;  /* 0x000076324c0c7816 */ /* 0x001fe4000000000c */
[----:B------:R-:W3:Y:S01]  /*24340*/  LDL.LU R76, [R1+0xa50] ;  /* 0x000a5000014c7983 */ /* 0x000ee20000300800 */
[----:B------:R-:W-:Y:S01]  /*24350*/  ISETP.LT.AND P0, PT, R89, UR18, !P0 ;  /* 0x0000001259007c0c */ /* 0x000fe2000c701270 */
[----:B------:R-:W-:Y:S01]  /*24360*/  IMAD.WIDE R10, R0, 0x2, R4 ;  /* 0x00000002000a7825 */ /* 0x000fe200078e0204 */
[----:B------:R-:W0:Y:S11]  /*24370*/  LDCU UR18, c[0x0][0x39c] ;  /* 0x00007380ff1277ac */ /* 0x000e360008000800 */
[----:B------:R0:W-:Y:S02]  /*24380*/  @P0 STG.E.U16 desc[UR16][R10.64], R14 ;  /* 0x0000000e0a000986 */ /* 0x0001e4000c101510 */
[----:B0-----:R-:W-:-:S05]  /*24390*/  VIADD R10, R92, 0x3 ;  /* 0x000000035c0a7836 */ /* 0x001fca0000000000 */
[----:B------:R-:W-:-:S04]  /*243a0*/  ISETP.GE.AND P0, PT, R10, UR11, PT ;  /* 0x0000000b0a007c0c */ /* 0x000fc8000bf06270 */
[----:B------:R-:W-:Y:S01]  /*243b0*/  ISETP.LT.AND P1, PT, R93, UR32, !P0 ;  /* 0x000000205d007c0c */ /* 0x000fe2000c721270 */
[----:B------:R-:W-:Y:S01]  /*243c0*/  VIADD R0, R0, UR7 ;  /* 0x0000000700007c36 */ /* 0x000fe20008000000 */
[----:B------:R-:W-:Y:S01]  /*243d0*/  ISETP.LT.AND P2, PT, R68, UR4, !P0 ;  /* 0x0000000444007c0c */ /* 0x000fe2000c741270 */
[----:B------:R-:W0:Y:S02]  /*243e0*/  LDCU UR4, c[0x0][0x398] ;  /* 0x00007300ff0477ac */ /* 0x000e240008000800 */
[----:B------:R-:W-:Y:S01]  /*243f0*/  IMAD.WIDE R10, R0, 0x2, R8 ;  /* 0x00000002000a7825 */ /* 0x000fe200078e0208 */
[----:B------:R-:W1:Y:S07]  /*24400*/  LDCU UR32, c[0x0][0x398] ;  /* 0x00007300ff2077ac */ /* 0x000e6e0008000800 */
[----:B------:R1:W-:Y:S01]  /*24410*/  @P1 STG.E.U16 desc[UR16][R10.64], R12 ;  /* 0x0000000c0a001986 */ /* 0x0003e2000c101510 */
[----:B--2---:R-:W-:Y:S01]  /*24420*/  ISETP.LT.AND P1, PT, R72, UR8, !P0 ;  /* 0x0000000848007c0c */ /* 0x004fe2000c721270 */
[----:B------:R-:W3:Y:S01]  /*24430*/  LDCU UR8, c[0x0][0x398] ;  /* 0x00007300ff0877ac */ /* 0x000ee20008000800 */
[----:B0-----:R-:W-:Y:S01]  /*24440*/  ISETP.LT.AND P0, PT, R89, UR4, !P0 ;  /* 0x0000000459007c0c */ /* 0x001fe2000c701270 */
[----:B------:R-:W0:Y:S01]  /*24450*/  LDCU UR4, c[0x0][0x398] ;  /* 0x00007300ff0477ac */ /* 0x000e220008000800 */
[----:B-1----:R-:W-:Y:S01]  /*24460*/  PRMT R12, R14, 0x7632, R12 ;  /* 0x000076320e0c7816 */ /* 0x002fe2000000000c */
[----:B------:R-:W-:-:S05]  /*24470*/  IMAD.WIDE R10, R0, 0x2, R2 ;  /* 0x00000002000a7825 */ /* 0x000fca00078e0202 */
[----:B------:R1:W-:Y:S02]  /*24480*/  @P2 STG.E.U16 desc[UR16][R10.64], R12 ;  /* 0x0000000c0a002986 */ /* 0x0003e4000c101510 */
[----:B-1----:R-:W-:Y:S01]  /*24490*/  IMAD.WIDE R10, R0, 0x2, R6 ;  /* 0x00000002000a7825 */ /* 0x002fe200078e0206 */
[----:B------:R-:W-:-:S04]  /*244a0*/  PRMT R12, R69, 0x7632, R12 ;  /* 0x00007632450c7816 */ /* 0x000fc8000000000c */
[----:B------:R1:W-:Y:S02]  /*244b0*/  @P1 STG.E.U16 desc[UR16][R10.64], R69 ;  /* 0x000000450a001986 */ /* 0x0003e4000c101510 */
[----:B-1----:R-:W-:-:S05]  /*244c0*/  IMAD.WIDE R10, R0, 0x2, R4 ;  /* 0x00000002000a7825 */ /* 0x002fca00078e0204 */
[----:B------:R1:W-:Y:S02]  /*244d0*/  @P0 STG.E.U16 desc[UR16][R10.64], R12 ;  /* 0x0000000c0a000986 */ /* 0x0003e4000c101510 */
[----:B-1----:R-:W-:-:S05]  /*244e0*/  VIADD R10, R92, 0x4 ;  /* 0x000000045c0a7836 */ /* 0x002fca0000000000 */
[----:B------:R-:W-:-:S04]  /*244f0*/  ISETP.GE.AND P0, PT, R10, UR11, PT ;  /* 0x0000000b0a007c0c */ /* 0x000fc8000bf06270 */
[----:B0-----:R-:W-:Y:S01]  /*24500*/  ISETP.LT.AND P1, PT, R93, UR4, !P0 ;  /* 0x000000045d007c0c */ /* 0x001fe2000c721270 */
[----:B------:R-:W-:Y:S01]  /*24510*/  VIADD R0, R0, UR7 ;  /* 0x0000000700007c36 */ /* 0x000fe20008000000 */
[----:B------:R-:W0:Y:S03]  /*24520*/  LDCU UR4, c[0x0][0x398] ;  /* 0x00007300ff0477ac */ /* 0x000e260008000800 */
[----:B------:R-:W-:-:S08]  /*24530*/  IMAD.WIDE R10, R0, 0x2, R8 ;  /* 0x00000002000a7825 */ /* 0x000fd000078e0208 */
[----:B------:R1:W-:Y:S02]  /*24540*/  @P1 STG.E.U16 desc[UR16][R10.64], R80 ;  /* 0x000000500a001986 */ /* 0x0003e4000c101510 */
[----:B-1----:R-:W-:Y:S01]  /*24550*/  IMAD.WIDE R10, R0, 0x2, R2 ;  /* 0x00000002000a7825 */ /* 0x002fe200078e0202 */
[----:B------:R-:W-:Y:S02]  /*24560*/  PRMT R12, R75, 0x7632, R12 ;  /* 0x000076324b0c7816 */ /* 0x000fe4000000000c */
[----:B---3--:R-:W-:Y:S01]  /*24570*/  ISETP.LT.AND P1, PT, R76, UR8, !P0 ;  /* 0x000000084c007c0c */ /* 0x008fe2000c721270 */
[----:B------:R-:W1:-:S12]  /*24580*/  LDCU UR8, c[0x0][0x398] ;  /* 0x00007300ff0877ac */ /* 0x000e580008000800 */
[----:B------:R2:W-:Y:S01]  /*24590*/  @P1 STG.E.U16 desc[UR16][R10.64], R75 ;  /* 0x0000004b0a001986 */ /* 0x0005e2000c101510 */
[----:B0-----:R-:W-:Y:S01]  /*245a0*/  ISETP.LT.AND P1, PT, R72, UR4, !P0 ;  /* 0x0000000448007c0c */ /* 0x001fe2000c721270 */
[----:B------:R-:W0:Y:S01]  /*245b0*/  LDCU UR4, c[0x0][0x398] ;  /* 0x00007300ff0477ac */ /* 0x000e220008000800 */
[----:B-1----:R-:W-:Y:S01]  /*245c0*/  ISETP.LT.AND P0, PT, R89, UR8, !P0 ;  /* 0x0000000859007c0c */ /* 0x002fe2000c701270 */
[----:B------:R-:W1:Y:S01]  /*245d0*/  LDCU UR8, c[0x0][0x398] ;  /* 0x00007300ff0877ac */ /* 0x000e620008000800 */
[----:B--2---:R-:W-:Y:S01]  /*245e0*/  IMAD.WIDE R10, R0, 0x2, R6 ;  /* 0x00000002000a7825 */ /* 0x004fe200078e0206 */
[----:B------:R-:W-:Y:S01]  /*245f0*/  PRMT R14, R86, 0x7632, R14 ;  /* 0x00007632560e7816 */ /* 0x000fe2000000000e */
[----:B------:R-:W2:Y:S07]  /*24600*/  LDL.LU R75, [R1+0xec] ;  /* 0x0000ec00014b7983 */ /* 0x000eae0000300800 */
[----:B------:R3:W-:Y:S02]  /*24610*/  @P1 STG.E.U16 desc[UR16][R10.64], R12 ;  /* 0x0000000c0a001986 */ /* 0x0007e4000c101510 */
[----:B---3--:R-:W-:-:S05]  /*24620*/  IMAD.WIDE R10, R0, 0x2, R4 ;  /* 0x00000002000a7825 */ /* 0x008fca00078e0204 */
[----:B------:R3:W-:Y:S02]  /*24630*/  @P0 STG.E.U16 desc[UR16][R10.64], R73 ;  /* 0x000000490a000986 */ /* 0x0007e4000c101510 */
[----:B---3--:R-:W-:-:S05]  /*24640*/  VIADD R10, R92, 0x5 ;  /* 0x000000055c0a7836 */ /* 0x008fca0000000000 */
[----:B------:R-:W-:-:S04]  /*24650*/  ISETP.GE.AND P0, PT, R10, UR11, PT ;  /* 0x0000000b0a007c0c */ /* 0x000fc8000bf06270 */
[----:B0-----:R-:W-:Y:S01]  /*24660*/  ISETP.LT.AND P1, PT, R93, UR4, !P0 ;  /* 0x000000045d007c0c */ /* 0x001fe2000c721270 */
[----:B------:R-:W0:Y:S01]  /*24670*/  LDCU UR4, c[0x0][0x398] ;  /* 0x00007300ff0477ac */ /* 0x000e220008000800 */
[----:B-1----:R-:W-:Y:S01]  /*24680*/  ISETP.LT.AND P2, PT, R76, UR8, !P0 ;  /* 0x000000084c007c0c */ /* 0x002fe2000c741270 */
[----:B------:R-:W-:Y:S01]  /*24690*/  VIADD R0, R0, UR7 ;  /* 0x0000000700007c36 */ /* 0x000fe20008000000 */
[----:B------:R-:W1:Y:S01]  /*246a0*/  LDCU UR8, c[0x0][0x398] ;  /* 0x00007300ff0877ac */ /* 0x000e620008000800 */
[----:B------:R-:W-:Y:S02]  /*246b0*/  PRMT R12, R80, 0x7632, R12 ;  /* 0x00007632500c7816 */ /* 0x000fe4000000000c */
[----:B------:R-:W-:Y:S01]  /*246c0*/  IMAD.WIDE R10, R0, 0x2, R8 ;  /* 0x00000002000a7825 */ /* 0x000fe200078e0208 */
[----:B------:R-:W3:Y:S05]  /*246d0*/  LDL.LU R80, [R1+0xe4] ;  /* 0x0000e40001507983 */ /* 0x000eea0000300800 */
[----:B------:R1:W-:Y:S01]  /*246e0*/  @P1 STG.E.U16 desc[UR16][R10.64], R12 ;  /* 0x0000000c0a001986 */ /* 0x0003e2000c101510 */
[----:B0-----:R-:W-:Y:S01]  /*246f0*/  ISETP.LT.AND P1, PT, R72, UR4, !P0 ;  /* 0x0000000448007c0c */ /* 0x001fe2000c721270 */
[----:B------:R-:W0:Y:S01]  /*24700*/  LDCU UR4, c[0x0][0x398] ;  /* 0x00007300ff0477ac */ /* 0x000e220008000800 */
[----:B-1----:R-:W-:Y:S01]  /*24710*/  PRMT R12, R73, 0x7632, R12 ;  /* 0x00007632490c7816 */ /* 0x002fe2000000000c */
[C---:B------:R-:W-:Y:S01]  /*24720*/  IMAD.WIDE R10, R0.reuse, 0x2, R2 ;  /* 0x00000002000a7825 */ /* 0x040fe200078e0202 */
[----:B------:R-:W-:Y:S01]  /*24730*/  ISETP.LT.AND P0, PT, R89, UR8, !P0 ;  /* 0x0000000859007c0c */ /* 0x000fe2000c701270 */
[----:B------:R-:W1:Y:S01]  /*24740*/  LDCU UR8, c[0x0][0x398] ;  /* 0x00007300ff0877ac */ /* 0x000e620008000800 */
[----:B------:R-:W2:Y:S04]  /*24750*/  LDL.LU R73, [R1+0x2e4] ;  /* 0x0002e40001497983 */ /* 0x000ea80000300800 */
[----:B------:R0:W-:Y:S02]  /*24760*/  @P2 STG.E.U16 desc[UR16][R10.64], R12 ;  /* 0x0000000c0a002986 */ /* 0x0001e4000c101510 */
[----:B0-----:R-:W-:Y:S01]  /*24770*/  IMAD.WIDE R10, R0, 0x2, R6 ;  /* 0x00000002000a7825 */ /* 0x001fe200078e0206 */
[----:B------:R-:W-:-:S04]  /*24780*/  PRMT R12, R74, 0x7632, R12 ;  /* 0x000076324a0c7816 */ /* 0x000fc8000000000c */
[----:B------:R0:W-:Y:S02]  /*24790*/  @P1 STG.E.U16 desc[UR16][R10.64], R74 ;  /* 0x0000004a0a001986 */ /* 0x0001e4000c101510 */
[----:B0-----:R-:W-:Y:S02]  /*247a0*/  IMAD.WIDE R10, R0, 0x2, R4 ;  /* 0x00000002000a7825 */ /* 0x001fe400078e0204 */
[----:B------:R-:W2:Y:S04]  /*247b0*/  LDL.LU R74, [R1+0x1e4] ;  /* 0x0001e400014a7983 */ /* 0x000ea80000300800 */
[----:B------:R0:W-:Y:S02]  /*247c0*/  @P0 STG.E.U16 desc[UR16][R10.64], R12 ;  /* 0x0000000c0a000986 */ /* 0x0001e4000c101510 */
[----:B0-----:R-:W-:-:S05]  /*247d0*/  VIADD R10, R92, 0x6 ;  /* 0x000000065c0a7836 */ /* 0x001fca0000000000 */
[----:B------:R-:W-:-:S04]  /*247e0*/  ISETP.GE.AND P0, PT, R10, UR11, PT ;  /* 0x0000000b0a007c0c */ /* 0x000fc8000bf06270 */
[----:B------:R-:W-:Y:S01]  /*247f0*/  ISETP.LT.AND P1, PT, R93, UR4, !P0 ;  /* 0x000000045d007c0c */ /* 0x000fe2000c721270 */
[----:B------:R-:W-:Y:S01]  /*24800*/  VIADD R0, R0, UR7 ;  /* 0x0000000700007c36 */ /* 0x000fe20008000000 */
[----:B------:R-:W0:Y:S03]  /*24810*/  LDCU UR4, c[0x0][0x398] ;  /* 0x00007300ff0477ac */ /* 0x000e260008000800 */
[----:B------:R-:W-:-:S08]  /*24820*/  IMAD.WIDE R10, R0, 0x2, R8 ;  /* 0x00000002000a7825 */ /* 0x000fd000078e0208 */
[----:B------:R0:W-:Y:S01]  /*24830*/  @P1 STG.E.U16 desc[UR16][R10.64], R79 ;  /* 0x0000004f0a001986 */ /* 0x0001e2000c101510 */
[----:B-1----:R-:W-:Y:S01]  /*24840*/  ISETP.LT.AND P1, PT, R76, UR8, !P0 ;  /* 0x000000084c007c0c */ /* 0x002fe2000c721270 */
[----:B------:R-:W1:Y:S01]  /*24850*/  LDCU UR8, c[0x0][0x398] ;  /* 0x00007300ff0877ac */ /* 0x000e620008000800 */
[----:B------:R-:W-:Y:S01]  /*24860*/  PRMT R12, R79, 0x7632, R12 ;  /* 0x000076324f0c7816 */ /* 0x000fe2000000000c */
[----:B0-----:R-:W-:Y:S01]  /*24870*/  IMAD.WIDE R10, R0, 0x2, R2 ;  /* 0x00000002000a7825 */ /* 0x001fe200078e0202 */
[----:B------:R-:W2:Y:S09]  /*24880*/  LDL.LU R79, [R1+0xf0] ;  /* 0x0000f000014f7983 */ /* 0x000eb20000300800 */
[----:B------:R0:W-:Y:S01]  /*24890*/  @P1 STG.E.U16 desc[UR16][R10.64], R12 ;  /* 0x0000000c0a001986 */ /* 0x0001e2000c101510 */
[----:B------:R-:W-:Y:S01]  /*248a0*/  ISETP.LT.AND P1, PT, R72, UR4, !P0 ;  /* 0x0000000448007c0c */ /* 0x000fe2000c721270 */
[----:B------:R-:W4:Y:S01]  /*248b0*/  LDCU UR4, c[0x0][0x398] ;  /* 0x00007300ff0477ac */ /* 0x000f220008000800 */
[----:B-1----:R-:W-:Y:S01]  /*248c0*/  ISETP.LT.AND P0, PT, R89, UR8, !P0 ;  /* 0x0000000859007c0c */ /* 0x002fe2000c701270 */
[----:B------:R-:W1:Y:S01]  /*248d0*/  LDCU UR8, c[0x0][0x398] ;  /* 0x00007300ff0877ac */ /* 0x000e620008000800 */
[----:B0-----:R-:W-:Y:S01]  /*248e0*/  IMAD.WIDE R10, R0, 0x2, R6 ;  /* 0x00000002000a7825 */ /* 0x001fe200078e0206 */
[----:B------:R-:W-:-:S08]  /*248f0*/  PRMT R12, R77, 0x7632, R12 ;  /* 0x000076324d0c7816 */ /* 0x000fd0000000000c */
[----:B------:R0:W-:Y:S02]  /*24900*/  @P1 STG.E.U16 desc[UR16][R10.64], R77 ;  /* 0x0000004d0a001986 */ /* 0x0001e4000c101510 */
[----:B0-----:R-:W-:Y:S02]  /*24910*/  IMAD.WIDE R10, R0, 0x2, R4 ;  /* 0x00000002000a7825 */ /* 0x001fe400078e0204 */
[----:B------:R-:W2:Y:S04]  /*24920*/  LDL.LU R77, [R1+0x2e8] ;  /* 0x0002e800014d7983 */ /* 0x000ea80000300800 */
[----:B------:R0:W-:Y:S02]  /*24930*/  @P0 STG.E.U16 desc[UR16][R10.64], R12 ;  /* 0x0000000c0a000986 */ /* 0x0001e4000c101510 */
[----:B0-----:R-:W-:-:S05]  /*24940*/  VIADD R10, R92, 0x7 ;  /* 0x000000075c0a7836 */ /* 0x001fca0000000000 */
[----:B------:R-:W-:-:S04]  /*24950*/  ISETP.GE.AND P0, PT, R10, UR11, PT ;  /* 0x0000000b0a007c0c */ /* 0x000fc8000bf06270 */
[----:B-1----:R-:W-:Y:S01]  /*24960*/  ISETP.LT.AND P2, PT, R76, UR8, !P0 ;  /* 0x000000084c007c0c */ /* 0x002fe2000c741270 */
[----:B------:R-:W0:Y:S01]  /*24970*/  LDCU UR8, c[0x0][0x398] ;  /* 0x00007300ff0877ac */ /* 0x000e220008000800 */
[----:B----4-:R-:W-:Y:S01]  /*24980*/  ISETP.LT.AND P1, PT, R93, UR4, !P0 ;  /* 0x000000045d007c0c */ /* 0x010fe2000c721270 */
[----:B------:R-:W-:Y:S01]  /*24990*/  VIADD R0, R0, UR7 ;  /* 0x0000000700007c36 */ /* 0x000fe20008000000 */
[----:B------:R-:W-:Y:S01]  /*249a0*/  PRMT R12, R81, 0x7632, R12 ;  /* 0x00007632510c7816 */ /* 0x000fe2000000000c */
[----:B------:R-:W1:Y:S02]  /*249b0*/  LDCU UR4, c[0x0][0x398] ;  /* 0x00007300ff0477ac */ /* 0x000e640008000800 */
[----:B------:R-:W-:-:S08]  /*249c0*/  IMAD.WIDE R10, R0, 0x2, R8 ;  /* 0x00000002000a7825 */ /* 0x000fd000078e0208 */
[----:B------:R4:W-:Y:S01]  /*249d0*/  @P1 STG.E.U16 desc[UR16][R10.64], R81 ;  /* 0x000000510a001986 */ /* 0x0009e2000c101510 */
[----:B0-----:R-:W-:Y:S01]  /*249e0*/  ISETP.LT.AND P1, PT, R72, UR8, !P0 ;  /* 0x0000000848007c0c */ /* 0x001fe2000c721270 */
[----:B------:R-:W0:Y:S01]  /*249f0*/  LDCU UR8, c[0x0][0x398] ;  /* 0x00007300ff0877ac */ /* 0x000e220008000800 */
[C---:B----4-:R-:W-:Y:S01]  /*24a00*/  IMAD.WIDE R10, R0.reuse, 0x2, R2 ;  /* 0x00000002000a7825 */ /* 0x050fe200078e0202 */
[----:B------:R-:W4:Y:S04]  /*24a10*/  LDL.LU R81, [R1+0x1e8] ;  /* 0x0001e80001517983 */ /* 0x000f280000300800 */
[----:B------:R0:W-:Y:S02]  /*24a20*/  @P2 STG.E.U16 desc[UR16][R10.64], R12 ;  /* 0x0000000c0a002986 */ /* 0x0001e4000c101510 */
[----:B0-----:R-:W-:-:S05]  /*24a30*/  IMAD.WIDE R10, R0, 0x2, R6 ;  /* 0x00000002000a7825 */ /* 0x001fca00078e0206 */
[----:B------:R0:W-:Y:S01]  /*24a40*/  @P1 STG.E.U16 desc[UR16][R10.64], R78 ;  /* 0x0000004e0a001986 */ /* 0x0001e2000c101510 */
[----:B------:R-:W-:Y:S01]  /*24a50*/  ISETP.LT.AND P1, PT, R89, UR28, !P0 ;  /* 0x0000001c59007c0c */ /* 0x000fe2000c721270 */
[----:B------:R-:W1:Y:S01]  /*24a60*/  LDCU UR28, c[0x0][0x398] ;  /* 0x00007300ff1c77ac */ /* 0x000e620008000800 */
[----:B------:R-:W-:Y:S01]  /*24a70*/  PRMT R12, R78, 0x7632, R12 ;  /* 0x000076324e0c7816 */ /* 0x000fe2000000000c */
[----:B0-----:R-:W-:Y:S01]  /*24a80*/  VIADD R10, R92, 0x8 ;  /* 0x000000085c0a7836 */ /* 0x001fe20000000000 */
[----:B------:R-:W2:Y:S04]  /*24a90*/  LDL.LU R78, [R1+0xe0] ;  /* 0x0000e000014e7983 */ /* 0x000ea80000300800 */
[----:B------:R-:W-:Y:S01]  /*24aa0*/  ISETP.GE.AND P0, PT, R10, UR11, PT ;  /* 0x0000000b0a007c0c */ /* 0x000fe2000bf06270 */
[----:B------:R-:W-:-:S03]  /*24ab0*/  IMAD.WIDE R10, R0, 0x2, R4 ;  /* 0x00000002000a7825 */ /* 0x000fc600078e0204 */
[----:B------:R-:W-:Y:S01]  /*24ac0*/  ISETP.LT.AND P2, PT, R93, UR35, !P0 ;  /* 0x000000235d007c0c */ /* 0x000fe2000c741270 */
[----:B------:R-:W-:Y:S01]  /*24ad0*/  VIADD R0, R0, UR7 ;  /* 0x0000000700007c36 */ /* 0x000fe20008000000 */
[----:B------:R0:W-:Y:S01]  /*24ae0*/  @P1 STG.E.U16 desc[UR16][R10.64], R12 ;  /* 0x0000000c0a001986 */ /* 0x0001e2000c101510 */
[----:B------:R-:W-:Y:S01]  /*24af0*/  ISETP.LT.AND P1, PT, R76, UR55, !P0 ;  /* 0x000000374c007c0c */ /* 0x000fe2000c721270 */
[----:B------:R-:W1:Y:S01]  /*24b00*/  LDCU UR35, c[0x0][0x39c] ;  /* 0x00007380ff2377ac */ /* 0x000e620008000800 */
[----:B------:R-:W1:Y:S01]  /*24b10*/  LDCU UR55, c[0x0][0x398] ;  /* 0x00007300ff3777ac */ /* 0x000e620008000800 */
[----:B0-----:R-:W-:Y:S01]  /*24b20*/  IMAD.WIDE R10, R0, 0x2, R8 ;  /* 0x00000002000a7825 */ /* 0x001fe200078e0208 */
[----:B------:R-:W-:-:S06]  /*24b30*/  PRMT R12, R83, 0x7632, R12 ;  /* 0x00007632530c7816 */ /* 0x000fcc000000000c */
[----:B------:R0:W-:Y:S01]  /*24b40*/  @P2 STG.E.U16 desc[UR16][R10.64], R83 ;  /* 0x000000530a002986 */ /* 0x0001e2000c101510 */
[----:B------:R-:W-:Y:S01]  /*24b50*/  ISETP.LT.AND P2, PT, R72, UR30, !P0 ;  /* 0x0000001e48007c0c */ /* 0x000fe2000c741270 */
[----:B------:R-:W1:Y:S01]  /*24b60*/  LDCU UR30, c[0x0][0x398] ;  /* 0x00007300ff1e77ac */ /* 0x000e620008000800 */
[----:B------:R-:W-:Y:S01]  /*24b70*/  ISETP.LT.AND P0, PT, R89, UR12, !P0 ;  /* 0x0000000c59007c0c */ /* 0x000fe2000c701270 */
[----:B------:R-:W1:Y:S01]  /*24b80*/  LDCU UR12, c[0x0][0x398] ;  /* 0x00007300ff0c77ac */ /* 0x000e620008000800 */
[----:B0-----:R-:W-:Y:S01]  /*24b90*/  IMAD.WIDE R10, R0, 0x2, R2 ;  /* 0x00000002000a7825 */ /* 0x001fe200078e0202 */
[----:B------:R-:W2:Y:S04]  /*24ba0*/  LDL.LU R83, [R1+0xd4] ;  /* 0x0000d40001537983 */ /* 0x000ea80000300800 */
[----:B------:R0:W-:Y:S02]  /*24bb0*/  @P1 STG.E.U16 desc[UR16][R10.64], R12 ;  /* 0x0000000c0a001986 */ /* 0x0001e4000c101510 */
[----:B0-----:R-:W-:-:S02]  /*24bc0*/  VIADD R12, R92, 0x9 ;  /* 0x000000095c0c7836 */ /* 0x001fc40000000000 */
[----:B------:R-:W-:-:S03]  /*24bd0*/  IMAD.WIDE R10, R0, 0x2, R6 ;  /* 0x00000002000a7825 */ /* 0x000fc600078e0206 */
[----:B------:R-:W-:Y:S02]  /*24be0*/  ISETP.GE.AND P4, PT, R12, UR11, PT ;  /* 0x0000000b0c007c0c */ /* 0x000fe4000bf86270 */
[----:B------:R0:W-:Y:S02]  /*24bf0*/  @P2 STG.E.U16 desc[UR16][R10.64], R82 ;  /* 0x000000520a002986 */ /* 0x0001e4000c101510 */
[----:B------:R-:W-:Y:S01]  /*24c00*/  ISETP.LT.AND P2, PT, R93, UR42, !P4 ;  /* 0x0000002a5d007c0c */ /* 0x000fe2000e741270 */
[----:B------:R-:W1:Y:S01]  /*24c10*/  LDCU UR42, c[0x0][0x398] ;  /* 0x00007300ff2a77ac */ /* 0x000e620008000800 */
[----:B------:R-:W-:Y:S02]  /*24c20*/  PRMT R12, R82, 0x7632, R12 ;  /* 0x00007632520c7816 */ /* 0x000fe4000000000c */
[----:B------:R-:W-:Y:S01]  /*24c30*/  ISETP.LT.AND P6, PT, R76, UR57, !P4 ;  /* 0x000000394c007c0c */ /* 0x000fe2000e7c1270 */
[----:B------:R-:W1:Y:S01]  /*24c40*/  LDCU UR57, c[0x0][0x39c] ;  /* 0x00007380ff3977ac */ /* 0x000e620008000800 */
[----:B0-----:R-:W-:Y:S01]  /*24c50*/  IMAD.WIDE R10, R0, 0x2, R4 ;  /* 0x00000002000a7825 */ /* 0x001fe200078e0204 */
[----:B------:R-:W-:Y:S01]  /*24c60*/  ISETP.LT.AND P5, PT, R72, UR14, !P4 ;  /* 0x0000000e48007c0c */ /* 0x000fe2000e7a1270 */
[----:B------:R-:W2:Y:S02]  /*24c70*/  LDL.LU R82, [R1+0x2d4] ;  /* 0x0002d40001527983 */ /* 0x000ea40000300800 */
[----:B------:R-:W-:-:S02]  /*24c80*/  VIADD R0, R0, UR7 ;  /* 0x0000000700007c36 */ /* 0x000fc40008000000 */
[----:B------:R0:W-:Y:S01]  /*24c90*/  @P0 STG.E.U16 desc[UR16][R10.64], R12 ;  /* 0x0000000c0a000986 */ /* 0x0001e2000c101510 */
[----:B------:R-:W-:Y:S01]  /*24ca0*/  ISETP.GE.AND P1, PT, R13, UR11, PT ;  /* 0x0000000b0d007c0c */ /* 0x000fe2000bf26270 */
[----:B------:R-:W-:Y:S01]  /*24cb0*/  VIADD R13, R92, 0xd ;  /* 0x0000000d5c0d7836 */ /* 0x000fe20000000000 */
[----:B------:R-:W-:Y:S01]  /*24cc0*/  ISETP.LT.AND P4, PT, R89, UR22, !P4 ;  /* 0x0000001659007c0c */ /* 0x000fe2000e781270 */
[C---:B------:R-:W-:Y:S01]  /*24cd0*/  IMAD.WIDE R68, R0.reuse, 0x2, R4 ;  /* 0x0000000200447825 */ /* 0x040fe200078e0204 */
[----:B------:R-:W1:Y:S01]  /*24ce0*/  LDCU UR14, c[0x0][0x398] ;  /* 0x00007300ff0e77ac */ /* 0x000e620008000800 */
[----:B------:R-:W1:Y:S02]  /*24cf0*/  LDCU UR22, c[0x0][0x398] ;  /* 0x00007300ff1677ac */ /* 0x000e640008000800 */
[----:B0-----:R-:W-:-:S04]  /*24d00*/  IMAD.WIDE R10, R0, 0x2, R8 ;  /* 0x00000002000a7825 */ /* 0x001fc800078e0208 */
[----:B------:R-:W-:Y:S01]  /*24d10*/  VIADD R12, R92, 0xa ;  /* 0x0000000a5c0c7836 */ /* 0x000fe20000000000 */
[----:B------:R0:W-:Y:S04]  /*24d20*/  @P2 STG.E.U16 desc[UR16][R10.64], R86 ;  /* 0x000000560a002986 */ /* 0x0001e8000c101510 */
[----:B------:R-:W-:Y:S01]  /*24d30*/  ISETP.GE.AND P3, PT, R12, UR11, PT ;  /* 0x0000000b0c007c0c */ /* 0x000fe2000bf66270 */
[----:B------:R-:W-:Y:S02]  /*24d40*/  VIADD R12, R92, 0xc ;  /* 0x0000000c5c0c7836 */ /* 0x000fe40000000000 */
[----:B0-----:R-:W-:-:S03]  /*24d50*/  IMAD.WIDE R10, R0, 0x2, R2 ;  /* 0x00000002000a7825 */ /* 0x001fc600078e0202 */
[----:B------:R-:W-:Y:S01]  /*24d60*/  ISETP.GE.AND P0, PT, R12, UR11, PT ;  /* 0x0000000b0c007c0c */ /* 0x000fe2000bf06270 */
[----:B------:R-:W2:Y:S01]  /*24d70*/  LDL.LU R86, [R1+0xdc] ;  /* 0x0000dc0001567983 */ /* 0x000ea20000300800 */
[----:B------:R-:W-:-:S03]  /*24d80*/  ISETP.GE.AND P2, PT, R13, UR11, PT ;  /* 0x0000000b0d007c0c */ /* 0x000fc6000bf46270 */
[----:B------:R0:W-:Y:S01]  /*24d90*/  @P6 STG.E.U16 desc[UR16][R10.64], R14 ;  /* 0x0000000e0a006986 */ /* 0x0001e2000c101510 */
[----:B-1----:R-:W-:Y:S01]  /*24da0*/  ISETP.LT.AND P6, PT, R93, UR4, !P3 ;  /* 0x000000045d007c0c */ /* 0x002fe2000dfc1270 */
[C---:B------:R-:W-:Y:S01]  /*24db0*/  IMAD.WIDE R12, R0.reuse, 0x2, R6 ;  /* 0x00000002000c7825 */ /* 0x040fe200078e0206 */
[----:B------:R-:W1:Y:S04]  /*24dc0*/  LDCU UR4, c[0x0][0x398] ;  /* 0x00007300ff0477ac */ /* 0x000e680008000800 */
[----:B------:R3:W-:Y:S01]  /*24dd0*/  @P5 STG.E.U16 desc[UR16][R12.64], R84 ;  /* 0x000000540c005986 */ /* 0x0007e2000c101510 */
[----:B0-----:R-:W-:Y:S01]  /*24de0*/  VIADD R10, R0, UR7 ;  /* 0x00000007000a7c36 */ /* 0x001fe20008000000 */
[----:B------:R-:W-:-:S05]  /*24df0*/  PRMT R0, R84, 0x7632, R0 ;  /* 0x0000763254007816 */ /* 0x000fca0000000000 */
[----:B------:R0:W-:Y:S01]  /*24e00*/  @P4 STG.E.U16 desc[UR16][R68.64], R0 ;  /* 0x0000000044004986 */ /* 0x0001e2000c101510 */
[----:B---3--:R-:W-:Y:S01]  /*24e10*/  IMAD.WIDE R12, R10, 0x2, R8 ;  /* 0x000000020a0c7825 */ /* 0x008fe200078e0208 */
[----:B------:R-:W-:Y:S02]  /*24e20*/  PRMT R14, R87, 0x7632, R14 ;  /* 0x00007632570e7816 */ /* 0x000fe4000000000e */
[----:B------:R-:W3:Y:S04]  /*24e30*/  LDL.LU R84, [R1+0x1d4] ;  /* 0x0001d40001547983 */ /* 0x000ee80000300800 */
[----:B------:R1:W-:Y:S01]  /*24e40*/  @P6 STG.E.U16 desc[UR16][R12.64], R87 ;  /* 0x000000570c006986 */ /* 0x0003e2000c101510 */
[----:B0-----:R-:W-:-:S05]  /*24e50*/  VIADD R0, R92, 0xe ;  /* 0x0000000e5c007836 */ /* 0x001fca0000000000 */
[----:B------:R-:W-:Y:S01]  /*24e60*/  ISETP.GE.AND P6, PT, R0, UR11, PT ;  /* 0x0000000b00007c0c */ /* 0x000fe2000bfc6270 */
[----:B-1----:R-:W2:Y:S04]  /*24e70*/  LDL.LU R87, [R1+0x2d8] ;  /* 0x0002d80001577983 */ /* 0x002ea80000300800 */
[----:B------:R-:W2:Y:S01]  /*24e80*/  LDL.LU R0, [R1+0x2c] ;  /* 0x00002c0001007983 */ /* 0x000ea20000300800 */
[----:B------:R-:W-:Y:S02]  /*24e90*/  ISETP.LT.AND P4, PT, R76, UR53, !P3 ;  /* 0x000000354c007c0c */ /* 0x000fe4000df81270 */
[----:B------:R-:W-:Y:S01]  /*24ea0*/  ISETP.LT.AND P5, PT, R72, UR39, !P3 ;  /* 0x0000002748007c0c */ /* 0x000fe2000dfa1270 */
[C---:B------:R-:W-:Y:S01]  /*24eb0*/  IMAD.WIDE R70, R10.reuse, 0x2, R2 ;  /* 0x000000020a467825 */ /* 0x040fe200078e0202 */
[----:B------:R-:W-:Y:S01]  /*24ec0*/  ISETP.LT.AND P3, PT, R89, UR41, !P3 ;  /* 0x0000002959007c0c */ /* 0x000fe2000df61270 */
[----:B------:R-:W0:Y:S01]  /*24ed0*/  LDCU UR53, c[0x0][0x398] ;  /* 0x00007300ff3577ac */ /* 0x000e220008000800 */
[----:B------:R-:W-:Y:S01]  /*24ee0*/  PRMT R11, R85, 0x7632, R11 ;  /* 0x00007632550b7816 */ /* 0x000fe2000000000b */
[C---:B------:R-:W-:Y:S01]  /*24ef0*/  IMAD.WIDE R68, R10.reuse, 0x2, R6 ;  /* 0x000000020a447825 */ /* 0x040fe200078e0206 */
[----:B------:R-:W1:Y:S03]  /*24f00*/  LDCU UR41, c[0x0][0x398] ;  /* 0x00007300ff2977ac */ /* 0x000e660008000800 */
[----:B------:R-:W-:-:S02]  /*24f10*/  IMAD.WIDE R12, R10, 0x2, R4 ;  /* 0x000000020a0c7825 */ /* 0x000fc400078e0204 */
[----:B------:R-:W-:Y:S01]  /*24f20*/  @P4 STG.E.U16 desc[UR16][R70.64], R14 ;  /* 0x0000000e46004986 */ /* 0x000fe2000c101510 */
[----:B------:R-:W0:Y:S03]  /*24f30*/  LDCU UR39, c[0x0][0x398] ;  /* 0x00007300ff2777ac */ /* 0x000e260008000800 */
[----:B------:R1:W-:Y:S04]  /*24f40*/  @P5 STG.E.U16 desc[UR16][R68.64], R85 ;  /* 0x0000005544005986 */ /* 0x0003e8000c101510 */
[----:B------:R0:W-:Y:S01]  /*24f50*/  @P3 STG.E.U16 desc[UR16][R12.64], R11 ;  /* 0x0000000b0c003986 */ /* 0x0001e2000c101510 */
[----:B------:R-:W-:Y:S01]  /*24f60*/  ISETP.LT.AND P3, PT, R93, UR51, !P1 ;  /* 0x000000335d007c0c */ /* 0x000fe2000cf61270 */
[----:B------:R-:W-:-:S02]  /*24f70*/  VIADD R10, R10, UR7 ;  /* 0x000000070a0a7c36 */ /* 0x000fc40008000000 */
[----:B-1----:R-:W3:Y:S02]  /*24f80*/  LDL.LU R85, [R1+0x1d8] ;  /* 0x0001d80001557983 */ /* 0x002ee40000300800 */
[----:B------:R-:W-:Y:S01]  /*24f90*/  IMAD.WIDE R68, R10, 0x2, R8 ;  /* 0x000000020a447825 */ /* 0x000fe200078e0208 */
[----:B--2---:R-:W-:-:S03]  /*24fa0*/  F2FP.BF16.F32.PACK_AB R70, R15, R0 ;  /* 0x000000000f46723e */ /* 0x004fc600000010ff */
[----:B------:R-:W-:-:S04]  /*24fb0*/  VIADD R0, R92, 0xf ;  /* 0x0000000f5c007836 */ /* 0x000fc80000000000 */
[----:B------:R1:W-:Y:S01]  /*24fc0*/  @P3 STG.E.U16 desc[UR16][R68.64], R88 ;  /* 0x0000005844003986 */ /* 0x0003e2000c101510 */
[----:B0-----:R-:W-:Y:S01]  /*24fd0*/  PRMT R11, R88, 0x7632, R11 ;  /* 0x00007632580b7816 */ /* 0x001fe2000000000b */
[----:B------:R-:W0:Y:S01]  /*24fe0*/  LDCU UR51, c[0x0][0x398] ;  /* 0x00007300ff3377ac */ /* 0x000e220008000800 */
[----:B------:R-:W-:Y:S01]  /*24ff0*/  ISETP.GE.AND P3, PT, R0, UR11, PT ;  /* 0x0000000b00007c0c */ /* 0x000fe2000bf66270 */
[----:B-1----:R-:W2:Y:S04]  /*25000*/  LDL.LU R68, [R1+0x230] ;  /* 0x0002300001447983 */ /* 0x002ea80000300800 */
[----:B------:R-:W2:Y:S04]  /*25010*/  LDL.LU R88, [R1+0xd0] ;  /* 0x0000d00001587983 */ /* 0x000ea80000300800 */
[----:B------:R-:W2:Y:S01]  /*25020*/  LDL.LU R0, [R1+0x130] ;  /* 0x0001300001007983 */ /* 0x000ea20000300800 */
[----:B------:R-:W-:Y:S01]  /*25030*/  ISETP.LT.AND P4, PT, R76, UR38, !P1 ;  /* 0x000000264c007c0c */ /* 0x000fe2000cf81270 */
[----:B------:R-:W-:Y:S01]  /*25040*/  IMAD.WIDE R14, R10, 0x2, R2 ;  /* 0x000000020a0e7825 */ /* 0x000fe200078e0202 */
[----:B------:R-:W-:Y:S01]  /*25050*/  ISETP.LT.AND P5, PT, R72, UR54, !P1 ;  /* 0x0000003648007c0c */ /* 0x000fe2000cfa1270 */
[----:B------:R-:W1:Y:S01]  /*25060*/  LDCU UR54, c[0x0][0x39c] ;  /* 0x00007380ff3677ac */ /* 0x000e620008000800 */
[----:B------:R-:W-:Y:S01]  /*25070*/  ISETP.LT.AND P1, PT, R89, UR10, !P1 ;  /* 0x0000000a59007c0c */ /* 0x000fe2000cf21270 */
[----:B------:R-:W-:Y:S01]  /*25080*/  IMAD.WIDE R12, R10, 0x2, R6 ;  /* 0x000000020a0c7825 */ /* 0x000fe200078e0206 */
[----:B------:R-:W-:Y:S01]  /*25090*/  PRMT R71, R70, 0x7632, R71 ;  /* 0x0000763246477816 */ /* 0x000fe20000000047 */
[----:B------:R-:W0:Y:S01]  /*250a0*/  LDCU UR38, c[0x0][0x398] ;  /* 0x00007300ff2677ac */ /* 0x000e220008000800 */
[----:B------:R-:W0:Y:S05]  /*250b0*/  LDCU UR10, c[0x0][0x398] ;  /* 0x00007300ff0a77ac */ /* 0x000e2a0008000800 */
[----:B------:R1:W-:Y:S01]  /*250c0*/  @P4 STG.E.U16 desc[UR16][R14.64], R11 ;  /* 0x0000000b0e004986 */ /* 0x0003e2000c101510 */
[----:B------:R-:W-:Y:S01]  /*250d0*/  ISETP.LT.AND P4, PT, R93, UR75, !P0 ;  /* 0x0000004b5d007c0c */ /* 0x000fe2000c781270 */
[----:B------:R-:W0:Y:S02]  /*250e0*/  LDCU UR75, c[0x0][0x398] ;  /* 0x00007300ff4b77ac */ /* 0x000e240008000800 */
[----:B------:R-:W-:Y:S01]  /*250f0*/  @P5 STG.E.U16 desc[UR16][R12.64], R70 ;  /* 0x000000460c005986 */ /* 0x000fe2000c101510 */
[----:B-1----:R-:W-:-:S05]  /*25100*/  IMAD.WIDE R14, R10, 0x2, R4 ;  /* 0x000000020a0e7825 */ /* 0x002fca00078e0204 */
[----:B------:R1:W-:Y:S04]  /*25110*/  @P1 STG.E.U16 desc[UR16][R14.64], R71 ;  /* 0x000000470e001986 */ /* 0x0003e8000c101510 */
[----:B-1----:R-:W3:Y:S04]  /*25120*/  LDL.LU R14, [R1+0x234] ;  /* 0x00023400010e7983 */ /* 0x002ee80000300800 */
[----:B------:R-:W3:Y:S04]  /*25130*/  LDL.LU R15, [R1+0x30] ;  /* 0x00003000010f7983 */ /* 0x000ee80000300800 */
[----:B------:R-:W4:Y:S01]  /*25140*/  LDL.LU R71, [R1+0xc4] ;  /* 0x0000c40001477983 */ /* 0x000f220000300800 */
[----:B--2---:R-:W-:Y:S01]  /*25150*/  F2FP.BF16.F32.PACK_AB R11, R0, R68 ;  /* 0x00000044000b723e */ /* 0x004fe200000010ff */
[----:B------:R-:W-:-:S03]  /*25160*/  VIADD R0, R10, UR7 ;  /* 0x000000070a007c36 */ /* 0x000fc60008000000 */
[----:B------:R-:W-:Y:S01]  /*25170*/  PRMT R70, R11, 0x7610, R70 ;  /* 0x000076100b467816 */ /* 0x000fe20000000046 */
[----:B------:R-:W-:-:S05]  /*25180*/  IMAD.WIDE R12, R0, 0x2, R8 ;  /* 0x00000002000c7825 */ /* 0x000fca00078e0208 */
[----:B------:R1:W-:Y:S04]  /*25190*/  @P4 STG.E.U16 desc[UR16][R12.64], R70 ;  /* 0x000000460c004986 */ /* 0x0003e8000c101510 */
[----:B-1----:R-:W2:Y:S01]  /*251a0*/  LDL.LU R13, [R1+0x134] ;  /* 0x00013400010d7983 */ /* 0x002ea20000300800 */
[----:B------:R-:W-:Y:S01]  /*251b0*/  ISETP.LT.AND P5, PT, R76, UR76, !P0 ;  /* 0x0000004c4c007c0c */ /* 0x000fe2000c7a1270 */
[----:B------:R-:W-:Y:S01]  /*251c0*/  VIADD R68, R92, 0x10 ;  /* 0x000000105c447836 */ /* 0x000fe20000000000 */
[----:B------:R-:W-:Y:S01]  /*251d0*/  PRMT R69, R11, 0x7632, R69 ;  /* 0x000076320b457816 */ /* 0x000fe20000000045 */
[----:B------:R-:W-:Y:S01]  /*251e0*/  IMAD.WIDE R10, R0, 0x2, R2 ;  /* 0x00000002000a7825 */ /* 0x000fe200078e0202 */
[----:B------:R-:W-:Y:S01]  /*251f0*/  ISETP.LT.AND P4, PT, R72, UR74, !P0 ;  /* 0x0000004a48007c0c */ /* 0x000fe2000c781270 */
[----:B------:R-:W4:Y:S01]  /*25200*/  LDL.LU R70, [R1+0x2c4] ;  /* 0x0002c40001467983 */ /* 0x000f220000300800 */
[----:B------:R-:W-:Y:S01]  /*25210*/  ISETP.GE.AND P1, PT, R68, UR11, PT ;  /* 0x0000000b44007c0c */ /* 0x000fe2000bf26270 */
[----:B------:R-:W1:Y:S01]  /*25220*/  LDCU UR74, c[0x0][0x398] ;  /* 0x00007300ff4a77ac */ /* 0x000e620008000800 */
[----:B------:R-:W0:Y:S05]  /*25230*/  LDCU UR76, c[0x0][0x398] ;  /* 0x00007300ff4c77ac */ /* 0x000e2a0008000800 */
[----:B------:R0:W-:Y:S01]  /*25240*/  @P5 STG.E.U16 desc[UR16][R10.64], R69 ;  /* 0x000000450a005986 */ /* 0x0001e2000c101510 */
[----:B------:R-:W1:Y:S01]  /*25250*/  LDCU UR11, c[0x0][0x398] ;  /* 0x00007300ff0b77ac */ /* 0x000e620008000800 */
[----:B---3--:R-:W-:-:S02]  /*25260*/  F2FP.BF16.F32.PACK_AB R16, R16, R15 ;  /* 0x0000000f1010723e */ /* 0x008fc400000010ff */
[----:B0-----:R-:W3:Y:S02]  /*25270*/  LDL.LU R69, [R1+0xcc] ;  /* 0x0000cc0001457983 */ /* 0x001ee40000300800 */
[----:B------:R-:W-:Y:S02]  /*25280*/  PRMT R68, R16, 0x7632, R68 ;  /* 0x0000763210447816 */ /* 0x000fe40000000044 */
[----:B--2---:R-:W-:Y:S01]  /*25290*/  F2FP.BF16.F32.PACK_AB R11, R13, R14 ;  /* 0x0000000e0d0b723e */ /* 0x004fe200000010ff */
[----:B------:R-:W-:-:S05]  /*252a0*/  IMAD.WIDE R12, R0, 0x2, R6 ;  /* 0x00000002000c7825 */ /* 0x000fca00078e0206 */
[----:B------:R0:W-:Y:S04]  /*252b0*/  @P4 STG.E.U16 desc[UR16][R12.64], R16 ;  /* 0x000000100c004986 */ /* 0x0001e8000c101510 */
[----:B0-----:R-:W2:Y:S01]  /*252c0*/  LDL.LU R16, [R1+0x34] ;  /* 0x0000340001107983 */ /* 0x001ea20000300800 */
[----:B------:R-:W-:Y:S01]  /*252d0*/  ISETP.LT.AND P5, PT, R89, UR70, !P0 ;  /* 0x0000004659007c0c */ /* 0x000fe2000c7a1270 */
[C---:B------:R-:W-:Y:S01]  /*252e0*/  VIADD R10, R0.reuse, UR7 ;  /* 0x00000007000a7c36 */ /* 0x040fe20008000000 */
[----:B------:R-:W-:Y:S01]  /*252f0*/  ISETP.LT.AND P0, PT, R93, UR67, !P2 ;  /* 0x000000435d007c0c */ /* 0x000fe2000d701270 */
[----:B------:R-:W-:Y:S01]  /*25300*/  IMAD.WIDE R14, R0, 0x2, R4 ;  /* 0x00000002000e7825 */ /* 0x000fe200078e0204 */
[----:B------:R-:W-:Y:S01]  /*25310*/  ISETP.LT.AND P4, PT, R76, UR73, !P2 ;  /* 0x000000494c007c0c */ /* 0x000fe2000d781270 */
[----:B------:R-:W0:Y:S02]  /*25320*/  LDCU UR70, c[0x0][0x39c] ;  /* 0x00007380ff4677ac */ /* 0x000e240008000800 */
[----:B------:R-:W-:Y:S01]  /*25330*/  IMAD.WIDE R12, R10, 0x2, R8 ;  /* 0x000000020a0c7825 */ /* 0x000fe200078e0208 */
[----:B------:R-:W0:Y:S03]  /*25340*/  LDCU UR67, c[0x0][0x398] ;  /* 0x00007300ff4377ac */ /* 0x000e260008000800 */
[----:B------:R-:W-:-:S02]  /*25350*/  VIADD R0, R92, 0x11 ;  /* 0x000000115c007836 */ /* 0x000fc40000000000 */
[----:B------:R1:W-:Y:S01]  /*25360*/  @P5 STG.E.U16 desc[UR16][R14.64], R68 ;  /* 0x000000440e005986 */ /* 0x0003e2000c101510 */
[----:B------:R-:W-:Y:S01]  /*25370*/  ISETP.LT.AND P5, PT, R72, UR71, !P2 ;  /* 0x0000004748007c0c */ /* 0x000fe2000d7a1270 */
[----:B------:R-:W0:Y:S02]  /*25380*/  LDCU UR73, c[0x0][0x398] ;  /* 0x00007300ff4977ac */ /* 0x000e240008000800 */
[----:B------:R0:W-:Y:S01]  /*25390*/  @P0 STG.E.U16 desc[UR16][R12.64], R11 ;  /* 0x0000000b0c000986 */ /* 0x0001e2000c101510 */
[----:B------:R-:W-:Y:S01]  /*253a0*/  ISETP.GE.AND P0, PT, R0, UR69, PT ;  /* 0x0000004500007c0c */ /* 0x000fe2000bf06270 */
[----:B------:R-:W0:Y:S01]  /*253b0*/  LDCU UR69, c[0x0][0x39c] ;  /* 0x00007380ff4577ac */ /* 0x000e220008000800 */
[----:B------:R-:W0:Y:S01]  /*253c0*/  LDCU UR71, c[0x0][0x398] ;  /* 0x00007300ff4777ac */ /* 0x000e220008000800 */
[----:B-1----:R-:W-:Y:S01]  /*253d0*/  PRMT R68, R11, 0x7632, R68 ;  /* 0x000076320b447816 */ /* 0x002fe20000000044 */
[----:B------:R-:W-:Y:S01]  /*253e0*/  IMAD.WIDE R14, R10, 0x2, R6 ;  /* 0x000000020a0e7825 */ /* 0x000fe200078e0206 */
[----:B--2---:R-:W-:-:S03]  /*253f0*/  F2FP.BF16.F32.PACK_AB R0, R17, R16 ;  /* 0x000000101100723e */ /* 0x004fc600000010ff */
[----:B------:R-:W-:Y:S01]  /*25400*/  IMAD.WIDE R16, R10, 0x2, R2 ;  /* 0x000000020a107825 */ /* 0x000fe200078e0202 */
[----:B0-----:R-:W-:-:S04]  /*25410*/  PRMT R11, R0, 0x7610, R11 ;  /* 0x00007610000b7816 */ /* 0x001fc8000000000b */
[----:B------:R0:W-:Y:S04]  /*25420*/  @P4 STG.E.U16 desc[UR16][R16.64], R68 ;  /* 0x0000004410004986 */ /* 0x0001e8000c101510 */
[----:B------:R1:W-:Y:S04]  /*25430*/  @P5 STG.E.U16 desc[UR16][R14.64], R11 ;  /* 0x0000000b0e005986 */ /* 0x0003e8000c101510 */
[----:B0-----:R-:W2:Y:S04]  /*25440*/  LDL.LU R16, [R1+0x238] ;  /* 0x0002380001107983 */ /* 0x001ea80000300800 */
[----:B------:R-:W2:Y:S04]  /*25450*/  LDL.LU R17, [R1+0x38] ;  /* 0x0000380001117983 */ /* 0x000ea80000300800 */
[----:B------:R-:W3:Y:S04]  /*25460*/  LDL.LU R68, [R1+0x1c4] ;  /* 0x0001c40001447983 */ /* 0x000ee80000300800 */
[----:B-1----:R-:W3:Y:S01]  /*25470*/  LDL.LU R15, [R1+0x138] ;  /* 0x00013800010f7983 */ /* 0x002ee20000300800 */
[----:B------:R-:W-:Y:S01]  /*25480*/  ISETP.LT.AND P2, PT, R89, UR63, !P2 ;  /* 0x0000003f59007c0c */ /* 0x000fe2000d741270 */
[----:B------:R-:W-:Y:S01]  /*25490*/  IMAD.WIDE R12, R10, 0x2, R4 ;  /* 0x000000020a0c7825 */ /* 0x000fe200078e0204 */
[----:B------:R-:W-:Y:S01]  /*254a0*/  PRMT R0, R0, 0x7632, R0 ;  /* 0x0000763200007816 */ /* 0x000fe20000000000 */
[----:B------:R-:W0:Y:S01]  /*254b0*/  LDCU UR63, c[0x0][0x398] ;  /* 0x00007300ff3f77ac */ /* 0x000e220008000800 */
[----:B------:R-:W-:-:S02]  /*254c0*/  ISETP.LT.AND P4, PT, R93, UR66, !P6 ;  /* 0x000000425d007c0c */ /* 0x000fc4000f781270 */
[----:B------:R-:W-:Y:S01]  /*254d0*/  ISETP.LT.AND P5, PT, R76, UR68, !P6 ;  /* 0x000000444c007c0c */ /* 0x000fe2000f7a1270 */
[----:B------:R-:W-:Y:S01]  /*254e0*/  VIADD R10, R10, UR7 ;  /* 0x000000070a0a7c36 */ /* 0x000fe20008000000 */
[----:B------:R-:W1:Y:S01]  /*254f0*/  LDCU UR66, c[0x0][0x398] ;  /* 0x00007300ff4277ac */ /* 0x000e620008000800 */
[----:B------:R-:W0:Y:S04]  /*25500*/  LDCU UR68, c[0x0][0x398] ;  /* 0x00007300ff4477ac */ /* 0x000e280008000800 */
[----:B------:R3:W-:Y:S01]  /*25510*/  @P2 STG.E.U16 desc[UR16][R12.64], R0 ;  /* 0x000000000c002986 */ /* 0x0007e2000c101510 */
[----:B--2---:R-:W-:Y:S02]  /*25520*/  F2FP.BF16.F32.PACK_AB R18, R18, R17 ;  /* 0x000000111212723e */ /* 0x004fe400000010ff */
[----:B---3--:R-:W-:Y:S01]  /*25530*/  F2FP.BF16.F32.PACK_AB R0, R15, R16 ;  /* 0x000000100f00723e */ /* 0x008fe200000010ff */
[----:B------:R-:W-:-:S03]  /*25540*/  IMAD.WIDE R16, R10, 0x2, R8 ;  /* 0x000000020a107825 */ /* 0x000fc600078e0208 */
[----:B------:R-:W-:Y:S01]  /*25550*/  PRMT R11, R0, 0x7610, R11 ;  /* 0x00007610000b7816 */ /* 0x000fe2000000000b */
[----:B------:R-:W-:Y:S01]  /*25560*/  IMAD.WIDE R14, R10, 0x2, R2 ;  /* 0x000000020a0e7825 */ /* 0x000fe200078e0202 */
[----:B------:R-:W-:-:S03]  /*25570*/  PRMT R0, R0, 0x7632, R0 ;  /* 0x0000763200007816 */ /* 0x000fc60000000000 */
[----:B------:R2:W-:Y:S04]  /*25580*/  @P4 STG.E.U16 desc[UR16][R16.64], R11 ;  /* 0x0000000b10004986 */ /* 0x0005e8000c101510 */
[----:B------:R3:W-:Y:S04]  /*25590*/  @P5 STG.E.U16 desc[UR16][R14.64], R0 ;  /* 0x000000000e005986 */ /* 0x0007e8000c101510 */
[----:B--2---:R-:W2:Y:S04]  /*255a0*/  LDL.LU R11, [R1+0x23c] ;  /* 0x00023c00010b7983 */ /* 0x004ea80000300800 */
[----:B------:R-:W2:Y:S04]  /*255b0*/  LDL.LU R17, [R1+0x240] ;  /* 0x0002400001117983 */ /* 0x000ea80000300800 */
[----:B---3--:R-:W2:Y:S01]  /*255c0*/  LDL.LU R15, [R1+0x13c] ;  /* 0x00013c00010f7983 */ /* 0x008ea20000300800 */
[----:B------:R-:W-:Y:S01]  /*255d0*/  ISETP.LT.AND P2, PT, R72, UR64, !P6 ;  /* 0x0000004048007c0c */ /* 0x000fe2000f741270 */
[----:B------:R-:W-:Y:S01]  /*255e0*/  IMAD.WIDE R12, R10, 0x2, R6 ;  /* 0x000000020a0c7825 */ /* 0x000fe200078e0206 */
[----:B------:R-:W-:Y:S01]  /*255f0*/  PRMT R16, R18, 0x7632, R16 ;  /* 0x0000763212107816 */ /* 0x000fe20000000010 */
[----:B------:R-:W3:Y:S10]  /*25600*/  LDCU UR64, c[0x0][0x398] ;  /* 0x00007300ff4077ac */ /* 0x000ef40008000800 */
[----:B------:R0:W-:Y:S04]  /*25610*/  @P2 STG.E.U16 desc[UR16][R12.64], R18 ;  /* 0x000000120c002986 */ /* 0x0001e8000c101510 */
[----:B0-----:R-:W3:Y:S01]  /*25620*/  LDL.LU R18, [R1+0x140] ;  /* 0x0001400001127983 */ /* 0x001ee20000300800 */
[----:B--2---:R-:W-:Y:S01]  /*25630*/  F2FP.BF16.F32.PACK_AB R14, R15, R11 ;  /* 0x0000000b0f0e723e */ /* 0x004fe200000010ff */
[----:B------:R-:W-:-:S05]  /*25640*/  VIADD R15, R92, 0x12 ;  /* 0x000000125c0f7836 */ /* 0x000fca0000000000 */
[----:B------:R-:W-:Y:S02]  /*25650*/  ISETP.GE.AND P2, PT, R15, UR18, PT ;  /* 0x000000120f007c0c */ /* 0x000fe4000bf46270 */
[----:B------:R-:W-:Y:S01]  /*25660*/  ISETP.LT.AND P6, PT, R89, UR77, !P6 ;  /* 0x0000004d59007c0c */ /* 0x000fe2000f7c1270 */
[----:B------:R-:W2:Y:S01]  /*25670*/  LDL.LU R15, [R1+0x3c] ;  /* 0x00003c00010f7983 */ /* 0x000ea20000300800 */
[----:B------:R-:W-:Y:S01]  /*25680*/  ISETP.LT.AND P4, PT, R93, UR72, !P3 ;  /* 0x000000485d007c0c */ /* 0x000fe2000df81270 */
[----:B------:R-:W-:Y:S01]  /*25690*/  VIADD R0, R10, UR7 ;  /* 0x000000070a007c36 */ /* 0x000fe20008000000 */
[----:B------:R-:W-:Y:S01]  /*256a0*/  ISETP.LT.AND P5, PT, R76, UR65, !P3 ;  /* 0x000000414c007c0c */ /* 0x000fe2000dfa1270 */
[----:B------:R-:W-:Y:S01]  /*256b0*/  IMAD.WIDE R12, R10, 0x2, R4 ;  /* 0x000000020a0c7825 */ /* 0x000fe200078e0204 */
[----:B------:R-:W0:Y:S03]  /*256c0*/  LDCU UR77, c[0x0][0x39c] ;  /* 0x00007380ff4d77ac */ /* 0x000e260008000800 */
[----:B------:R-:W-:Y:S01]  /*256d0*/  IMAD.WIDE R10, R0, 0x2, R8 ;  /* 0x00000002000a7825 */ /* 0x000fe200078e0208 */
[----:B------:R-:W0:Y:S03]  /*256e0*/  LDCU UR72, c[0x0][0x398] ;  /* 0x00007300ff4877ac */ /* 0x000e260008000800 */
[----:B------:R1:W-:Y:S01]  /*256f0*/  @P6 STG.E.U16 desc[UR16][R12.64], R16 ;  /* 0x000000100c006986 */ /* 0x0003e2000c101510 */
[----:B------:R-:W-:Y:S01]  /*25700*/  ISETP.LT.AND P6, PT, R72, UR48, !P3 ;  /* 0x0000003048007c0c */ /* 0x000fe2000dfc1270 */
[----:B------:R-:W0:Y:S02]  /*25710*/  LDCU UR48, c[0x0][0x39c] ;  /* 0x00007380ff3077ac */ /* 0x000e240008000800 */
[----:B------:R3:W-:Y:S01]  /*25720*/  @P4 STG.E.U16 desc[UR16][R10.64], R14 ;  /* 0x0000000e0a004986 */ /* 0x0007e2000c101510 */
[----:B------:R-:W-:Y:S01]  /*25730*/  ISETP.LT.AND P3, PT, R89, UR46, !P3 ;  /* 0x0000002e59007c0c */ /* 0x000fe2000df61270 */
[----:B------:R-:W0:Y:S01]  /*25740*/  LDCU UR65, c[0x0][0x398] ;  /* 0x00007300ff4177ac */ /* 0x000e220008000800 */
[----:B------:R-:W0:Y:S01]  /*25750*/  LDCU UR18, c[0x0][0x398] ;  /* 0x00007300ff1277ac */ /* 0x000e220008000800 */
[----:B-1----:R-:W-:Y:S01]  /*25760*/  IMAD.WIDE R12, R0, 0x2, R2 ;  /* 0x00000002000c7825 */ /* 0x002fe200078e0202 */
[----:B------:R-:W1:Y:S01]  /*25770*/  LDCU UR46, c[0x0][0x398] ;  /* 0x00007300ff2e77ac */ /* 0x000e620008000800 */
[----:B---3--:R-:W-:-:S02]  /*25780*/  PRMT R14, R14, 0x7632, R14 ;  /* 0x000076320e0e7816 */ /* 0x008fc4000000000e */
[----:B------:R-:W-:-:S03]  /*25790*/  IMAD.WIDE R10, R0, 0x2, R6 ;  /* 0x00000002000a7825 */ /* 0x000fc600078e0206 */
[----:B------:R-:W-:Y:S01]  /*257a0*/  @P5 STG.E.U16 desc[UR16][R12.64], R14 ;  /* 0x0000000e0c005986 */ /* 0x000fe2000c101510 */
[----:B------:R-:W-:Y:S01]  /*257b0*/  ISETP.LT.AND P5, PT, R93, UR61, !P1 ;  /* 0x0000003d5d007c0c */ /* 0x000fe2000cfa1270 */
[----:B------:R-:W3:Y:S01]  /*257c0*/  LDCU UR61, c[0x0][0x398] ;  /* 0x00007300ff3d77ac */ /* 0x000ee20008000800 */
[----:B--2---:R-:W-:Y:S01]  /*257d0*/  F2FP.BF16.F32.PACK_AB R19, R19, R15 ;  /* 0x0000000f1313723e */ /* 0x004fe200000010ff */
[----:B------:R-:W-:-:S04]  /*257e0*/  VIADD R15, R92, 0x13 ;  /* 0x000000135c0f7836 */ /* 0x000fc80000000000 */
[----:B------:R2:W-:Y:S01]  /*257f0*/  @P6 STG.E.U16 desc[UR16][R10.64], R19 ;  /* 0x000000130a006986 */ /* 0x0005e2000c101510 */
[----:B------:R-:W-:Y:S01]  /*25800*/  ISETP.GE.AND P4, PT, R15, UR37, PT ;  /* 0x000000250f007c0c */ /* 0x000fe2000bf86270 */
[----:B------:R-:W0:Y:S01]  /*25810*/  LDCU UR37, c[0x0][0x398] ;  /* 0x00007300ff2577ac */ /* 0x000e220008000800 */
[----:B--2---:R-:W-:Y:S01]  /*25820*/  VIADD R10, R0, UR7 ;  /* 0x00000007000a7c36 */ /* 0x004fe20008000000 */
[----:B------:R-:W-:Y:S01]  /*25830*/  F2FP.BF16.F32.PACK_AB R11, R18, R17 ;  /* 0x00000011120b723e */ /* 0x000fe200000010ff */
[----:B------:R-:W-:Y:S01]  /*25840*/  IMAD.WIDE R16, R0, 0x2, R4 ;  /* 0x0000000200107825 */ /* 0x000fe200078e0204 */
[----:B------:R-:W-:-:S03]  /*25850*/  PRMT R19, R19, 0x7632, R19 ;  /* 0x0000763213137816 */ /* 0x000fc60000000013 */
[----:B------:R-:W-:Y:S02]  /*25860*/  VIADD R18, R92, 0x14 ;  /* 0x000000145c127836 */ /* 0x000fe40000000000 */
[----:B------:R-:W-:Y:S01]  /*25870*/  IMAD.WIDE R14, R10, 0x2, R8 ;  /* 0x000000020a0e7825 */ /* 0x000fe200078e0208 */
[----:B------:R-:W-:Y:S01]  /*25880*/  @P3 STG.E.U16 desc[UR16][R16.64], R19 ;  /* 0x0000001310003986 */ /* 0x000fe2000c101510 */
[----:B------:R-:W-:Y:S02]  /*25890*/  PRMT R0, R11, 0x7632, R0 ;  /* 0x000076320b007816 */ /* 0x000fe40000000000 */
[----:B------:R-:W-:Y:S01]  /*258a0*/  ISETP.GE.AND P3, PT, R18, UR45, PT ;  /* 0x0000002d12007c0c */ /* 0x000fe2000bf66270 */
[----:B------:R2:W-:Y:S04]  /*258b0*/  @P5 STG.E.U16 desc[UR16][R14.64], R11 ;  /* 0x0000000b0e005986 */ /* 0x0005e8000c101510 */
[----:B------:R-:W3:Y:S01]  /*258c0*/  LDL.LU R18, [R1+0x248] ;  /* 0x0002480001127983 */ /* 0x000ee20000300800 */
[----:B------:R-:W-:Y:S01]  /*258d0*/  ISETP.LT.AND P6, PT, R76, UR34, !P1 ;  /* 0x000000224c007c0c */ /* 0x000fe2000cfc1270 */
[----:B------:R-:W-:Y:S01]  /*258e0*/  IMAD.WIDE R12, R10, 0x2, R2 ;  /* 0x000000020a0c7825 */ /* 0x000fe200078e0202 */
[----:B------:R-:W-:Y:S01]  /*258f0*/  ISETP.LT.AND P5, PT, R72, UR52, !P1 ;  /* 0x0000003448007c0c */ /* 0x000fe2000cfa1270 */
[----:B------:R-:W0:Y:S01]  /*25900*/  LDCU UR52, c[0x0][0x39c] ;  /* 0x00007380ff3477ac */ /* 0x000e220008000800 */
[----:B--2---:R-:W2:Y:S01]  /*25910*/  LDL.LU R11, [R1+0x40] ;  /* 0x00004000010b7983 */ /* 0x004ea20000300800 */
[----:B------:R-:W0:Y:S03]  /*25920*/  LDCU UR34, c[0x0][0x398] ;  /* 0x00007300ff2277ac */ /* 0x000e260008000800 */
[----:B------:R-:W3:Y:S01]  /*25930*/  LDL.LU R14, [R1+0x144] ;  /* 0x00014400010e7983 */ /* 0x000ee20000300800 */
[----:B------:R-:W0:Y:S03]  /*25940*/  LDCU UR45, c[0x0][0x398] ;  /* 0x00007300ff2d77ac */ /* 0x000e260008000800 */
[----:B------:R-:W3:Y:S04]  /*25950*/  LDL.LU R15, [R1+0x244] ;  /* 0x00024400010f7983 */ /* 0x000ee80000300800 */
[----:B------:R0:W-:Y:S01]  /*25960*/  @P6 STG.E.U16 desc[UR16][R12.64], R0 ;  /* 0x000000000c006986 */ /* 0x0001e2000c101510 */
[----:B------:R-:W-:Y:S01]  /*25970*/  ISETP.LT.AND P6, PT, R89, UR20, !P1 ;  /* 0x0000001459007c0c */ /* 0x000fe2000cfc1270 */
[----:B------:R-:W1:Y:S01]  /*25980*/  LDCU UR20, c[0x0][0x398] ;  /* 0x00007300ff1477ac */ /* 0x000e620008000800 */
[----:B0-----:R-:W-:Y:S01]  /*25990*/  IMAD.WIDE R12, R10, 0x2, R4 ;  /* 0x000000020a0c7825 */ /* 0x001fe200078e0204 */
[----:B--2---:R-:W-:-:S02]  /*259a0*/  F2FP.BF16.F32.PACK_AB R20, R20, R11 ;  /* 0x0000000b1414723e */ /* 0x004fc400000010ff */
[----:B---3--:R-:W-:Y:S01]  /*259b0*/  F2FP.BF16.F32.PACK_AB R16, R14, R15 ;  /* 0x0000000f0e10723e */ /* 0x008fe200000010ff */
[----:B------:R-:W-:-:S05]  /*259c0*/  IMAD.WIDE R14, R10, 0x2, R6 ;  /* 0x000000020a0e7825 */ /* 0x000fca00078e0206 */
[----:B------:R0:W-:Y:S01]  /*259d0*/  @P5 STG.E.U16 desc[UR16][R14.64], R20 ;  /* 0x000000140e005986 */ /* 0x0001e2000c101510 */
[----:B------:R-:W-:-:S03]  /*259e0*/  PRMT R17, R20, 0x7632, R17 ;  /* 0x0000763214117816 */ /* 0x000fc60000000011 */
[----:B0-----:R-:W2:Y:S04]  /*259f0*/  LDL.LU R14, [R1+0x44] ;  /* 0x00004400010e7983 */ /* 0x001ea80000300800 */
[----:B------:R0:W-:Y:S04]  /*25a00*/  @P6 STG.E.U16 desc[UR16][R12.64], R17 ;  /* 0x000000110c006986 */ /* 0x0001e8000c101510 */
[----:B0-----:R-:W3:Y:S01]  /*25a10*/  LDL.LU R17, [R1+0x148] ;  /* 0x0001480001117983 */ /* 0x001ee20000300800 */
[----:B------:R-:W-:Y:S01]  /*25a20*/  ISETP.LT.AND P1, PT, R93, UR49, !P0 ;  /* 0x000000315d007c0c */ /* 0x000fe2000c721270 */
[----:B------:R-:W-:Y:S01]  /*25a30*/  VIADD R0, R10, UR7 ;  /* 0x000000070a007c36 */ /* 0x000fe20008000000 */
[----:B------:R-:W-:Y:S01]  /*25a40*/  ISETP.LT.AND P6, PT, R76, UR26, !P0 ;  /* 0x0000001a4c007c0c */ /* 0x000fe2000c7c1270 */
[----:B------:R-:W0:Y:S01]  /*25a50*/  LDCU UR49, c[0x0][0x398] ;  /* 0x00007300ff3177ac */ /* 0x000e220008000800 */
[----:B------:R-:W-:Y:S01]  /*25a60*/  ISETP.LT.AND P5, PT, R72, UR44, !P0 ;  /* 0x0000002c48007c0c */ /* 0x000fe2000c7a1270 */
[----:B------:R-:W-:Y:S01]  /*25a70*/  IMAD.WIDE R10, R0, 0x2, R8 ;  /* 0x00000002000a7825 */ /* 0x000fe200078e0208 */
[----:B------:R-:W-:Y:S01]  /*25a80*/  PRMT R15, R16, 0x7632, R15 ;  /* 0x00007632100f7816 */ /* 0x000fe2000000000f */
[----:B------:R-:W0:Y:S02]  /*25a90*/  LDCU UR44, c[0x0][0x39c] ;  /* 0x00007380ff2c77ac */ /* 0x000e240008000800 */
[C---:B------:R-:W-:Y:S01]  /*25aa0*/  IMAD.WIDE R12, R0.reuse, 0x2, R2 ;  /* 0x00000002000c7825 */ /* 0x040fe200078e0202 */
[----:B------:R-:W0:Y:S03]  /*25ab0*/  LDCU UR26, c[0x0][0x398] ;  /* 0x00007300ff1a77ac */ /* 0x000e260008000800 */
[----:B------:R1:W-:Y:S01]  /*25ac0*/  @P1 STG.E.U16 desc[UR16][R10.64], R16 ;  /* 0x000000100a001986 */ /* 0x0003e2000c101510 */
[----:B------:R-:W-:Y:S01]  /*25ad0*/  ISETP.LT.AND P0, PT, R89, UR43, !P0 ;  /* 0x0000002b59007c0c */ /* 0x000fe2000c701270 */
[----:B------:R-:W0:Y:S02]  /*25ae0*/  LDCU UR43, c[0x0][0x39c] ;  /* 0x00007380ff2b77ac */ /* 0x000e240008000800 */
[----:B------:R-:W-:Y:S01]  /*25af0*/  @P6 STG.E.U16 desc[UR16][R12.64], R15 ;  /* 0x0000000f0c006986 */ /* 0x000fe2000c101510 */
[----:B-1----:R-:W-:Y:S01]  /*25b00*/  IMAD.WIDE R10, R0, 0x2, R6 ;  /* 0x00000002000a7825 */ /* 0x002fe200078e0206 */
[----:B--2---:R-:W-:-:S03]  /*25b10*/  F2FP.BF16.F32.PACK_AB R21, R21, R14 ;  /* 0x0000000e1515723e */ /* 0x004fc600000010ff */
[----:B------:R-:W-:Y:S02]  /*25b20*/  VIADD R14, R92, 0x15 ;  /* 0x000000155c0e7836 */ /* 0x000fe40000000000 */
[----:B------:R1:W-:Y:S01]  /*25b30*/  @P5 STG.E.U16 desc[UR16][R10.64], R21 ;  /* 0x000000150a005986 */ /* 0x0003e2000c101510 */
[----:B------:R-:W-:Y:S01]  /*25b40*/  ISETP.LT.AND P5, PT, R93, UR24, !P2 ;  /* 0x000000185d007c0c */ /* 0x000fe2000d7a1270 */
[----:B------:R-:W2:Y:S01]  /*25b50*/  LDCU UR24, c[0x0][0x398] ;  /* 0x00007300ff1877ac */ /* 0x000ea20008000800 */
[----:B------:R-:W-:Y:S02]  /*25b60*/  ISETP.GE.AND P1, PT, R14, UR35, PT ;  /* 0x000000230e007c0c */ /* 0x000fe4000bf26270 */
[----:B------:R-:W-:Y:S01]  /*25b70*/  PRMT R19, R21, 0x7632, R19 ;  /* 0x0000763215137816 */ /* 0x000fe20000000013 */
[----:B------:R-:W0:Y:S01]  /*25b80*/  LDCU UR35, c[0x0][0x398] ;  /* 0x00007300ff2377ac */ /* 0x000e220008000800 */
[C---:B-1----:R-:W-:Y:S01]  /*25b90*/  VIADD R10, R0.reuse, UR7 ;  /* 0x00000007000a7c36 */ /* 0x042fe20008000000 */
[----:B---3--:R-:W-:Y:S01]  /*25ba0*/  F2FP.BF16.F32.PACK_AB R11, R17, R18 ;  /* 0x00000012110b723e */ /* 0x008fe200000010ff */
[----:B------:R-:W-:Y:S01]  /*25bb0*/  IMAD.WIDE R16, R0, 0x2, R4 ;  /* 0x0000000200107825 */ /* 0x000fe200078e0204 */
[----:B------:R-:W3:Y:S03]  /*25bc0*/  LDL.LU R21, [R1+0xb4] ;  /* 0x0000b40001157983 */ /* 0x000ee60000300800 */
[----:B------:R-:W-:Y:S01]  /*25bd0*/  IMAD.WIDE R14, R10, 0x2, R8 ;  /* 0x000000020a0e7825 */ /* 0x000fe200078e0208 */
[----:B------:R-:W-:Y:S01]  /*25be0*/  @P0 STG.E.U16 desc[UR16][R16.64], R19 ;  /* 0x0000001310000986 */ /* 0x000fe2000c101510 */
[----:B------:R-:W-:-:S03]  /*25bf0*/  PRMT R0, R11, 0x7632, R0 ;  /* 0x000076320b007816 */ /* 0x000fc60000000000 */
[----:B------:R1:W-:Y:S04]  /*25c00*/  @P5 STG.E.U16 desc[UR16][R14.64], R11 ;  /* 0x0000000b0e005986 */ /* 0x0003e8000c101510 */
[----:B-1----:R-:W2:Y:S04]  /*25c10*/  LDL.LU R11, [R1+0x14c] ;  /* 0x00014c00010b7983 */ /* 0x002ea80000300800 */
[----:B------:R-:W2:Y:S04]  /*25c20*/  LDL.LU R14, [R1+0x24c] ;  /* 0x00024c00010e7983 */ /* 0x000ea80000300800 */
[----:B------:R-:W3:Y:S01]  /*25c30*/  LDL.LU R15, [R1+0x48] ;  /* 0x00004800010f7983 */ /* 0x000ee20000300800 */
[----:B------:R-:W-:Y:S01]  /*25c40*/  ISETP.LT.AND P6, PT, R76, UR32, !P2 ;  /* 0x000000204c007c0c */ /* 0x000fe2000d7c1270 */
[----:B------:R-:W-:Y:S01]  /*25c50*/  IMAD.WIDE R12, R10, 0x2, R2 ;  /* 0x000000020a0c7825 */ /* 0x000fe200078e0202 */
[----:B------:R-:W-:Y:S01]  /*25c60*/  ISETP.LT.AND P5, PT, R72, UR33, !P2 ;  /* 0x0000002148007c0c */ /* 0x000fe2000d7a1270 */
[----:B------:R-:W1:Y:S02]  /*25c70*/  LDCU UR32, c[0x0][0x398] ;  /* 0x00007300ff2077ac */ /* 0x000e640008000800 */
[----:B------:R-:W-:Y:S01]  /*25c80*/  VIADD R18, R92, 0x16 ;  /* 0x000000165c127836 */ /* 0x000fe20000000000 */
[----:B------:R-:W0:Y:S07]  /*25c90*/  LDCU UR33, c[0x0][0x398] ;  /* 0x00007300ff2177ac */ /* 0x000e2e0008000800 */
[----:B------:R-:W-:Y:S01]  /*25ca0*/  @P6 STG.E.U16 desc[UR16][R12.64], R0 ;  /* 0x000000000c006986 */ /* 0x000fe2000c101510 */
[----:B--2---:R-:W-:-:S02]  /*25cb0*/  F2FP.BF16.F32.PACK_AB R16, R11, R14 ;  /* 0x0000000e0b10723e */ /* 0x004fc400000010ff */
[----:B---3--:R-:W-:Y:S01]  /*25cc0*/  F2FP.BF16.F32.PACK_AB R22, R22, R15 ;  /* 0x0000000f1616723e */ /* 0x008fe200000010ff */
[----:B------:R-:W-:-:S05]  /*25cd0*/  IMAD.WIDE R14, R10, 0x2, R6 ;  /* 0x000000020a0e7825 */ /* 0x000fca00078e0206 */
[----:B------:R2:W-:Y:S04]  /*25ce0*/  @P5 STG.E.U16 desc[UR16][R14.64], R22 ;  /* 0x000000160e005986 */ /* 0x0005e8000c101510 */
[----:B--2---:R-:W2:Y:S01]  /*25cf0*/  LDL.LU R15, [R1+0x4c] ;  /* 0x00004c00010f7983 */ /* 0x004ea20000300800 */
[----:B------:R-:W-:Y:S01]  /*25d00*/  ISETP.LT.AND P6, PT, R89, UR47, !P2 ;  /* 0x0000002f59007c0c */ /* 0x000fe2000d7c1270 */
[----:B------:R-:W-:Y:S01]  /*25d10*/  IMAD.WIDE R12, R10, 0x2, R4 ;  /* 0x000000020a0c7825 */ /* 0x000fe200078e0204 */
[----:B------:R-:W-:Y:S01]  /*25d20*/  ISETP.LT.AND P2, PT, R93, UR50, !P4 ;  /* 0x000000325d007c0c */ /* 0x000fe2000e741270 */
[----:B------:R-:W3:Y:S01]  /*25d30*/  LDCU UR50, c[0x0][0x398] ;  /* 0x00007300ff3277ac */ /* 0x000ee20008000800 */
[----:B------:R-:W-:Y:S01]  /*25d40*/  PRMT R17, R22, 0x7632, R17 ;  /* 0x0000763216117816 */ /* 0x000fe20000000011 */
[----:B------:R-:W-:Y:S01]  /*25d50*/  VIADD R0, R10, UR7 ;  /* 0x000000070a007c36 */ /* 0x000fe20008000000 */
[----:B------:R-:W-:Y:S01]  /*25d60*/  ISETP.LT.AND P5, PT, R76, UR8, !P4 ;  /* 0x000000084c007c0c */ /* 0x000fe2000e7a1270 */
[----:B------:R-:W0:Y:S02]  /*25d70*/  LDCU UR47, c[0x0][0x398] ;  /* 0x00007300ff2f77ac */ /* 0x000e240008000800 */
[----:B------:R-:W-:Y:S01]  /*25d80*/  IMAD.WIDE R10, R0, 0x2, R8 ;  /* 0x00000002000a7825 */ /* 0x000fe200078e0208 */
[----:B------:R-:W-:Y:S01]  /*25d90*/  ISETP.GE.AND P0, PT, R18, UR62, PT ;  /* 0x0000003e12007c0c */ /* 0x000fe2000bf06270 */
[----:B------:R-:W0:Y:S02]  /*25da0*/  LDCU UR8, c[0x0][0x398] ;  /* 0x00007300ff0877ac */ /* 0x000e240008000800 */
[----:B------:R1:W-:Y:S01]  /*25db0*/  @P6 STG.E.U16 desc[UR16][R12.64], R17 ;  /* 0x000000110c006986 */ /* 0x0003e2000c101510 */
[----:B------:R-:W-:Y:S01]  /*25dc0*/  ISETP.LT.AND P6, PT, R72, UR36, !P4 ;  /* 0x0000002448007c0c */ /* 0x000fe2000e7c1270 */
[----:B------:R-:W0:Y:S02]  /*25dd0*/  LDCU UR36, c[0x0][0x398] ;  /* 0x00007300ff2477ac */ /* 0x000e240008000800 */
[----:B------:R0:W-:Y:S01]  /*25de0*/  @P2 STG.E.U16 desc[UR16][R10.64], R16 ;  /* 0x000000100a002986 */ /* 0x0001e2000c101510 */
[----:B------:R-:W0:Y:S01]  /*25df0*/  LDCU UR62, c[0x0][0x398] ;  /* 0x00007300ff3e77ac */ /* 0x000e220008000800 */
[----:B-1----:R-:W-:Y:S01]  /*25e00*/  VIADD R12, R92, 0x17 ;  /* 0x000000175c0c7836 */ /* 0x002fe20000000000 */
[----:B------:R-:W-:-:S04]  /*25e10*/  PRMT R17, R16, 0x7632, R17 ;  /* 0x0000763210117816 */ /* 0x000fc80000000011 */
[----:B------:R-:W-:Y:S01]  /*25e20*/  ISETP.GE.AND P2, PT, R12, UR57, PT ;  /* 0x000000390c007c0c */ /* 0x000fe2000bf46270 */
[----:B------:R-:W-:Y:S01]  /*25e30*/  IMAD.WIDE R12, R0, 0x2, R6 ;  /* 0x00000002000c7825 */ /* 0x000fe200078e0206 */
[----:B--2---:R-:W-:-:S03]  /*25e40*/  F2FP.BF16.F32.PACK_AB R23, R23, R15 ;  /* 0x0000000f1717723e */ /* 0x004fc600000010ff */
[C---:B------:R-:W-:Y:S01]  /*25e50*/  IMAD.WIDE R14, R0.reuse, 0x2, R2 ;  /* 0x00000002000e7825 */ /* 0x040fe200078e0202 */
[----:B------:R-:W-:Y:S01]  /*25e60*/  ISETP.LT.AND P4, PT, R89, UR59, !P4 ;  /* 0x0000003b59007c0c */ /* 0x000fe2000e781270 */
[----:B------:R-:W1:Y:S03]  /*25e70*/  LDCU UR59, c[0x0][0x39c] ;  /* 0x00007380ff3b77ac */ /* 0x000e660008000800 */
[----:B------:R2:W-:Y:S01]  /*25e80*/  @P5 STG.E.U16 desc[UR16][R14.64], R17 ;  /* 0x000000110e005986 */ /* 0x0005e2000c101510 */
[----:B0-----:R-:W-:Y:S01]  /*25e90*/  IMAD.WIDE R10, R0, 0x2, R4 ;  /* 0x00000002000a7825 */ /* 0x001fe200078e0204 */
[----:B------:R-:W0:Y:S02]  /*25ea0*/  LDCU UR57, c[0x0][0x398] ;  /* 0x00007300ff3977ac */ /* 0x000e240008000800 */
[----:B------:R0:W-:Y:S04]  /*25eb0*/  @P6 STG.E.U16 desc[UR16][R12.64], R23 ;  /* 0x000000170c006986 */ /* 0x0001e8000c101510 */
[----:B--2---:R-:W2:Y:S04]  /*25ec0*/  LDL.LU R14, [R1+0x250] ;  /* 0x00025000010e7983 */ /* 0x004ea80000300800 */
[----:B------:R-:W2:Y:S04]  /*25ed0*/  LDL.LU R15, [R1+0x50] ;  /* 0x00005000010f7983 */ /* 0x000ea80000300800 */
[----:B0-----:R-:W3:Y:S01]  /*25ee0*/  LDL.LU R13, [R1+0x150] ;  /* 0x00015000010d7983 */ /* 0x001ee20000300800 */
[----:B------:R-:W-:-:S02]  /*25ef0*/  PRMT R16, R23, 0x7632, R16 ;  /* 0x0000763217107816 */ /* 0x000fc40000000010 */
[----:B------:R-:W-:Y:S01]  /*25f00*/  ISETP.LT.AND P5, PT, R93, UR40, !P3 ;  /* 0x000000285d007c0c */ /* 0x000fe2000dfa1270 */
[----:B------:R-:W-:Y:S01]  /*25f10*/  VIADD R0, R0, UR7 ;  /* 0x0000000700007c36 */ /* 0x000fe20008000000 */
[----:B------:R-:W4:Y:S01]  /*25f20*/  LDL.LU R23, [R1+0x2c8] ;  /* 0x0002c80001177983 */ /* 0x000f220000300800 */
[----:B------:R-:W-:Y:S01]  /*25f30*/  ISETP.LT.AND P6, PT, R76, UR28, !P3 ;  /* 0x0000001c4c007c0c */ /* 0x000fe2000dfc1270 */
[----:B------:R-:W0:Y:S02]  /*25f40*/  LDCU UR40, c[0x0][0x398] ;  /* 0x00007300ff2877ac */ /* 0x000e240008000800 */
[----:B------:R3:W-:Y:S01]  /*25f50*/  @P4 STG.E.U16 desc[UR16][R10.64], R16 ;  /* 0x000000100a004986 */ /* 0x0007e2000c101510 */
[----:B------:R-:W0:Y:S01]  /*25f60*/  LDCU UR28, c[0x0][0x398] ;  /* 0x00007300ff1c77ac */ /* 0x000e220008000800 */
[----:B--2---:R-:W-:Y:S02]  /*25f70*/  F2FP.BF16.F32.PACK_AB R24, R24, R15 ;  /* 0x0000000f1818723e */ /* 0x004fe400000010ff */
[----:B---3--:R-:W-:Y:S01]  /*25f80*/  F2FP.BF16.F32.PACK_AB R10, R13, R14 ;  /* 0x0000000e0d0a723e */ /* 0x008fe200000010ff */
[----:B------:R-:W-:-:S03]  /*25f90*/  IMAD.WIDE R14, R0, 0x2, R8 ;  /* 0x00000002000e7825 */ /* 0x000fc600078e0208 */
[----:B------:R-:W-:-:S05]  /*25fa0*/  PRMT R17, R10, 0x7610, R17 ;  /* 0x000076100a117816 */ /* 0x000fca0000000011 */
[----:B------:R2:W-:Y:S04]  /*25fb0*/  @P5 STG.E.U16 desc[UR16][R14.64], R17 ;  /* 0x000000110e005986 */ /* 0x0005e8000c101510 */
[----:B--2---:R-:W2:Y:S04]  /*25fc0*/  LDL.LU R14, [R1+0x154] ;  /* 0x00015400010e7983 */ /* 0x004ea80000300800 */
[----:B------:R-:W2:Y:S01]  /*25fd0*/  LDL.LU R15, [R1+0x254] ;  /* 0x00025400010f7983 */ /* 0x000ea20000300800 */
[----:B------:R-:W-:Y:S01]  /*25fe0*/  ISETP.LT.AND P4, PT, R72, UR56, !P3 ;  /* 0x0000003848007c0c */ /* 0x000fe2000df81270 */
[----:B------:R-:W-:Y:S01]  /*25ff0*/  IMAD.WIDE R12, R0, 0x2, R2 ;  /* 0x00000002000c7825 */ /* 0x000fe200078e0202 */
[----:B------:R-:W-:Y:S01]  /*26000*/  PRMT R16, R10, 0x7632, R16 ;  /* 0x000076320a107816 */ /* 0x000fe20000000010 */
[----:B------:R-:W3:Y:S02]  /*26010*/  LDCU UR56, c[0x0][0x398] ;  /* 0x00007300ff3877ac */ /* 0x000ee40008000800 */
[----:B------:R-:W-:-:S02]  /*26020*/  IMAD.WIDE R10, R0, 0x2, R6 ;  /* 0x00000002000a7825 */ /* 0x000fc400078e0206 */
[----:B------:R-:W-:Y:S01]  /*26030*/  @P6 STG.E.U16 desc[UR16][R12.64], R16 ;  /* 0x000000100c006986 */ /* 0x000fe2000c101510 */
[----:B------:R-:W-:-:S05]  /*26040*/  PRMT R17, R24, 0x7632, R17 ;  /* 0x0000763218117816 */ /* 0x000fca0000000011 */
[----:B------:R0:W-:Y:S02]  /*26050*/  @P4 STG.E.U16 desc[UR16][R10.64], R24 ;  /* 0x000000180a004986 */ /* 0x0001e4000c101510 */
[----:B0-----:R-:W-:Y:S02]  /*26060*/  VIADD R10, R0, UR7 ;  /* 0x00000007000a7c36 */ /* 0x001fe40008000000 */
[----:B------:R-:W3:Y:S01]  /*26070*/  LDL.LU R24, [R1+0x1c8] ;  /* 0x0001c80001187983 */ /* 0x000ee20000300800 */
[----:B--2---:R-:W-:Y:S01]  /*26080*/  F2FP.BF16.F32.PACK_AB R11, R14, R15 ;  /* 0x0000000f0e0b723e */ /* 0x004fe200000010ff */
[----:B------:R-:W-:Y:S02]  /*26090*/  IMAD.WIDE R14, R0, 0x2, R4 ;  /* 0x00000002000e7825 */ /* 0x000fe400078e0204 */
[----:B------:R-:W2:Y:S01]  /*260a0*/  LDL.LU R0, [R1+0x54] ;  /* 0x0000540001007983 */ /* 0x000ea20000300800 */
[----:B------:R-:W-:Y:S02]  /*260b0*/  ISETP.LT.AND P3, PT, R89, UR55, !P3 ;  /* 0x0000003759007c0c */ /* 0x000fe4000df61270 */
[----:B------:R-:W-:Y:S01]  /*260c0*/  ISETP.LT.AND P5, PT, R93, UR60, !P1 ;  /* 0x0000003c5d007c0c */ /* 0x000fe2000cfa1270 */
[----:B------:R-:W-:-:S04]  /*260d0*/  IMAD.WIDE R12, R10, 0x2, R8 ;  /* 0x000000020a0c7825 */ /* 0x000fc800078e0208 */
[----:B------:R-:W-:Y:S01]  /*260e0*/  VIADD R16, R92, 0x18 ;  /* 0x000000185c107836 */ /* 0x000fe20000000000 */
[----:B------:R-:W-:Y:S01]  /*260f0*/  ISETP.LT.AND P6, PT, R76, UR30, !P1 ;  /* 0x0000001e4c007c0c */ /* 0x000fe2000cfc1270 */
[----:B------:R-:W0:Y:S04]  /*26100*/  LDCU UR55, c[0x0][0x39c] ;  /* 0x00007380ff3777ac */ /* 0x000e280008000800 */
[----:B------:R-:W-:Y:S01]  /*26110*/  @P3 STG.E.U16 desc[UR16][R14.64], R17 ;  /* 0x000000110e003986 */ /* 0x000fe2000c101510 */
[----:B------:R-:W-:Y:S01]  /*26120*/  ISETP.GE.AND P4, PT, R16, UR54, PT ;  /* 0x0000003610007c0c */ /* 0x000fe2000bf86270 */
[----:B------:R-:W0:Y:S01]  /*26130*/  LDCU UR54, c[0x0][0x39c] ;  /* 0x00007380ff3677ac */ /* 0x000e220008000800 */
[----:B------:R-:W-:Y:S01]  /*26140*/  ISETP.LT.AND P3, PT, R72, UR12, !P1 ;  /* 0x0000000c48007c0c */ /* 0x000fe2000cf61270 */
[----:B------:R0:W-:Y:S01]  /*26150*/  @P5 STG.E.U16 desc[UR16][R12.64], R11 ;  /* 0x0000000b0c005986 */ /* 0x0001e2000c101510 */
[----:B------:R-:W-:Y:S01]  /*26160*/  ISETP.LT.AND P5, PT, R89, UR42, !P1 ;  /* 0x0000002a59007c0c */ /* 0x000fe2000cfa1270 */
[----:B------:R-:W0:Y:S02]  /*26170*/  LDCU UR60, c[0x0][0x398] ;  /* 0x00007300ff3c77ac */ /* 0x000e240008000800 */
[----:B------:R-:W3:Y:S01]  /*26180*/  LDL.LU R16, [R1+0x258] ;  /* 0x0002580001107983 */ /* 0x000ee20000300800 */
[----:B------:R-:W0:Y:S01]  /*26190*/  LDCU UR30, c[0x0][0x398] ;  /* 0x00007300ff1e77ac */ /* 0x000e220008000800 */
[----:B--2---:R-:W-:Y:S01]  /*261a0*/  F2FP.BF16.F32.PACK_AB R25, R25, R0 ;  /* 0x000000001919723e */ /* 0x004fe200000010ff */
[----:B------:R-:W-:Y:S01]  /*261b0*/  VIADD R0, R92, 0x19 ;  /* 0x000000195c007836 */ /* 0x000fe20000000000 */
[----:B0-----:R-:W-:Y:S01]  /*261c0*/  PRMT R11, R11, 0x7632, R11 ;  /* 0x000076320b0b7816 */ /* 0x001fe2000000000b */
[----:B------:R-:W-:Y:S01]  /*261d0*/  IMAD.WIDE R14, R10, 0x2, R2 ;  /* 0x000000020a0e7825 */ /* 0x000fe200078e0202 */
[----:B------:R-:W0:Y:S02]  /*261e0*/  LDCU UR12, c[0x0][0x398] ;  /* 0x00007300ff0c77ac */ /* 0x000e240008000800 */
[----:B------:R-:W-:-:S02]  /*261f0*/  ISETP.GE.AND P1, PT, R0, UR70, PT ;  /* 0x0000004600007c0c */ /* 0x000fc4000bf26270 */
[----:B------:R-:W3:Y:S01]  /*26200*/  LDL.LU R0, [R1+0x158] ;  /* 0x0001580001007983 */ /* 0x000ee20000300800 */
[C---:B------:R-:W-:Y:S01]  /*26210*/  IMAD.WIDE R12, R10.reuse, 0x2, R6 ;  /* 0x000000020a0c7825 */ /* 0x040fe200078e0206 */
[----:B------:R-:W-:Y:S01]  /*26220*/  PRMT R19, R25, 0x7632, R19 ;  /* 0x0000763219137816 */ /* 0x000fe20000000013 */
[----:B------:R-:W2:Y:S01]  /*26230*/  LDCU UR70, c[0x0][0x39c] ;  /* 0x00007380ff4677ac */ /* 0x000ea20008000800 */
[----:B------:R0:W-:Y:S01]  /*26240*/  @P6 STG.E.U16 desc[UR16][R14.64], R11 ;  /* 0x0000000b0e006986 */ /* 0x0001e2000c101510 */
[----:B------:R-:W1:Y:S03]  /*26250*/  LDCU UR42, c[0x0][0x398] ;  /* 0x00007300ff2a77ac */ /* 0x000e660008000800 */
[----:B------:R4:W-:Y:S01]  /*26260*/  @P3 STG.E.U16 desc[UR16][R12.64], R25 ;  /* 0x000000190c003986 */ /* 0x0009e2000c101510 */
[----:B0-----:R-:W-:-:S03]  /*26270*/  IMAD.WIDE R14, R10, 0x2, R4 ;  /* 0x000000020a0e7825 */ /* 0x001fc600078e0204 */
[----:B----4-:R-:W4:Y:S04]  /*26280*/  LDL.LU R25, [R1+0xc0] ;  /* 0x0000c00001197983 */ /* 0x010f280000300800 */
[----:B------:R0:W-:Y:S04]  /*26290*/  @P5 STG.E.U16 desc[UR16][R14.64], R19 ;  /* 0x000000130e005986 */ /* 0x0001e8000c101510 */
[----:B0-----:R-:W2:Y:S04]  /*262a0*/  LDL.LU R14, [R1+0x15c] ;  /* 0x00015c00010e7983 */ /* 0x001ea80000300800 */
[----:B------:R-:W2:Y:S01]  /*262b0*/  LDL.LU R15, [R1+0x25c] ;  /* 0x00025c00010f7983 */ /* 0x000ea20000300800 */
[----:B---3--:R-:W-:Y:S01]  /*262c0*/  F2FP.BF16.F32.PACK_AB R11, R0, R16 ;  /* 0x00000010000b723e */ /* 0x008fe200000010ff */
[----:B------:R-:W-:-:S05]  /*262d0*/  VIADD R16, R92, 0x1a ;  /* 0x0000001a5c107836 */ /* 0x000fca0000000000 */
[----:B------:R-:W-:Y:S02]  /*262e0*/  ISETP.GE.AND P5, PT, R16, UR69, PT ;  /* 0x0000004510007c0c */ /* 0x000fe4000bfa6270 */
[----:B------:R-:W-:Y:S01]  /*262f0*/  ISETP.LT.AND P6, PT, R93, UR58, !P0 ;  /* 0x0000003a5d007c0c */ /* 0x000fe2000c7c1270 */
[----:B------:R-:W3:Y:S01]  /*26300*/  LDL.LU R16, [R1+0x58] ;  /* 0x0000580001107983 */ /* 0x000ee20000300800 */
[----:B------:R-:W-:Y:S01]  /*26310*/  ISETP.LT.AND P3, PT, R76, UR14, !P0 ;  /* 0x0000000e4c007c0c */ /* 0x000fe2000c761270 */
[----:B------:R-:W-:Y:S01]  /*26320*/  VIADD R0, R10, UR7 ;  /* 0x000000070a007c36 */ /* 0x000fe20008000000 */
[C---:B------:R-:W-:Y:S01]  /*26330*/  PRMT R18, R11.reuse, 0x7610, R18 ;  /* 0x000076100b127816 */ /* 0x040fe20000000012 */
[----:B------:R-:W0:Y:S01]  /*26340*/  LDCU UR58, c[0x0][0x398] ;  /* 0x00007300ff3a77ac */ /* 0x000e220008000800 */
[----:B------:R-:W-:Y:S01]  /*26350*/  PRMT R17, R11, 0x7632, R17 ;  /* 0x000076320b117816 */ /* 0x000fe20000000011 */
[C---:B------:R-:W-:Y:S01]  /*26360*/  IMAD.WIDE R12, R0.reuse, 0x2, R8 ;  /* 0x00000002000c7825 */ /* 0x040fe200078e0208 */
[----:B------:R-:W0:Y:S03]  /*26370*/  LDCU UR14, c[0x0][0x398] ;  /* 0x00007300ff0e77ac */ /* 0x000e260008000800 */
[----:B------:R-:W-:-:S02]  /*26380*/  IMAD.WIDE R10, R0, 0x2, R2 ;  /* 0x00000002000a7825 */ /* 0x000fc400078e0202 */
[----:B------:R-:W-:Y:S01]  /*26390*/  @P6 STG.E.U16 desc[UR16][R12.64], R18 ;  /* 0x000000120c006986 */ /* 0x000fe2000c101510 */
[----:B------:R-:W0:Y:S03]  /*263a0*/  LDCU UR69, c[0x0][0x398] ;  /* 0x00007300ff4577ac */ /* 0x000e260008000800 */
[----:B------:R1:W-:Y:S02]  /*263b0*/  @P3 STG.E.U16 desc[UR16][R10.64], R17 ;  /* 0x000000110a003986 */ /* 0x0003e4000c101510 */
[----:B-1----:R-:W-:Y:S01]  /*263c0*/  VIADD R10, R0, UR7 ;  /* 0x00000007000a7c36 */ /* 0x002fe20008000000 */
[----:B--2---:R-:W-:Y:S01]  /*263d0*/  F2FP.BF16.F32.PACK_AB R11, R14, R15 ;  /* 0x0000000f0e0b723e */ /* 0x004fe200000010ff */
[----:B------:R-:W-:Y:S01]  /*263e0*/  IMAD.WIDE R14, R0, 0x2, R4 ;  /* 0x00000002000e7825 */ /* 0x000fe200078e0204 */
[----:B---3--:R-:W-:-:S03]  /*263f0*/  F2FP.BF16.F32.PACK_AB R26, R26, R16 ;  /* 0x000000101a1a723e */ /* 0x008fc600000010ff */
[----:B------:R-:W-:Y:S02]  /*26400*/  IMAD.WIDE R16, R0, 0x2, R6 ;  /* 0x0000000200107825 */ /* 0x000fe400078e0206 */
[----:B------:R-:W2:Y:S01]  /*26410*/  LDL.LU R0, [R1+0x5c] ;  /* 0x00005c0001007983 */ /* 0x000ea20000300800 */
[----:B------:R-:W-:Y:S02]  /*26420*/  ISETP.LT.AND P3, PT, R72, UR22, !P0 ;  /* 0x0000001648007c0c */ /* 0x000fe4000c761270 */
[----:B------:R-:W-:Y:S01]  /*26430*/  ISETP.LT.AND P6, PT, R89, UR4, !P0 ;  /* 0x0000000459007c0c */ /* 0x000fe2000c7c1270 */
[----:B------:R-:W-:Y:S01]  /*26440*/  IMAD.WIDE R12, R10, 0x2, R8 ;  /* 0x000000020a0c7825 */ /* 0x000fe200078e0208 */
[----:B------:R-:W-:Y:S01]  /*26450*/  ISETP.LT.AND P0, PT, R93, UR53, !P2 ;  /* 0x000000355d007c0c */ /* 0x000fe2000d701270 */
[----:B------:R-:W1:Y:S01]  /*26460*/  LDCU UR22, c[0x0][0x39c] ;  /* 0x00007380ff1677ac */ /* 0x000e620008000800 */
[----:B------:R-:W-:Y:S01]  /*26470*/  PRMT R18, R26, 0x7632, R18 ;  /* 0x000076321a127816 */ /* 0x000fe20000000012 */
[----:B------:R-:W3:Y:S06]  /*26480*/  LDCU UR4, c[0x0][0x398] ;  /* 0x00007300ff0477ac */ /* 0x000eec0008000800 */
[----:B------:R0:W-:Y:S01]  /*26490*/  @P3 STG.E.U16 desc[UR16][R16.64], R26 ;  /* 0x0000001a10003986 */ /* 0x0001e2000c101510 */
[----:B------:R-:W1:Y:S03]  /*264a0*/  LDCU UR53, c[0x0][0x398] ;  /* 0x00007300ff3577ac */ /* 0x000e660008000800 */
[----:B------:R1:W-:Y:S04]  /*264b0*/  @P6 STG.E.U16 desc[UR16][R14.64], R18 ;  /* 0x000000120e006986 */ /* 0x0003e8000c101510 */
[----:B------:R1:W-:Y:S04]  /*264c0*/  @P0 STG.E.U16 desc[UR16][R12.64], R11 ;  /* 0x0000000b0c000986 */ /* 0x0003e8000c101510 */
[----:B0-----:R-:W3:Y:S04]  /*264d0*/  LDL.LU R16, [R1+0x260] ;  /* 0x0002600001107983 */ /* 0x001ee80000300800 */
[----:B------:R-:W3:Y:S01]  /*264e0*/  LDL.LU R26, [R1+0x2b4] ;  /* 0x0002b400011a7983 */ /* 0x000ee20000300800 */
[----:B--2---:R-:W-:Y:S01]  /*264f0*/  F2FP.BF16.F32.PACK_AB R27, R27, R0 ;  /* 0x000000001b1b723e */ /* 0x004fe200000010ff */
[----:B------:R-:W-:-:S05]  /*26500*/  VIADD R0, R92, 0x1b ;  /* 0x0000001b5c007836 */ /* 0x000fca0000000000 */
[----:B------:R-:W-:Y:S02]  /*26510*/  ISETP.GE.AND P0, PT, R0, UR77, PT ;  /* 0x0000004d00007c0c */ /* 0x000fe4000bf06270 */
[----:B------:R-:W-:Y:S01]  /*26520*/  ISETP.LT.AND P6, PT, R76, UR41, !P2 ;  /* 0x000000294c007c0c */ /* 0x000fe2000d7c1270 */
[----:B------:R-:W3:Y:S01]  /*26530*/  LDL.LU R0, [R1+0x160] ;  /* 0x0001600001007983 */ /* 0x000ee20000300800 */
[----:B------:R-:W-:Y:S01]  /*26540*/  ISETP.LT.AND P3, PT, R72, UR39, !P2 ;  /* 0x0000002748007c0c */ /* 0x000fe2000d761270 */
[C---:B-1----:R-:W-:Y:S01]  /*26550*/  IMAD.WIDE R14, R10.reuse, 0x2, R2 ;  /* 0x000000020a0e7825 */ /* 0x042fe200078e0202 */
[----:B------:R-:W-:Y:S01]  /*26560*/  PRMT R11, R11, 0x7632, R11 ;  /* 0x000076320b0b7816 */ /* 0x000fe2000000000b */
[----:B------:R-:W0:Y:S02]  /*26570*/  LDCU UR41, c[0x0][0x398] ;  /* 0x00007300ff2977ac */ /* 0x000e240008000800 */
[C---:B------:R-:W-:Y:S01]  /*26580*/  IMAD.WIDE R12, R10.reuse, 0x2, R6 ;  /* 0x000000020a0c7825 */ /* 0x040fe200078e0206 */
[----:B------:R-:W-:Y:S01]  /*26590*/  ISETP.LT.AND P2, PT, R89, UR51, !P2 ;  /* 0x0000003359007c0c */ /* 0x000fe2000d741270 */
[----:B------:R-:W1:Y:S04]  /*265a0*/  LDCU UR39, c[0x0][0x398] ;  /* 0x00007300ff2777ac */ /* 0x000e680008000800 */
[----:B------:R2:W-:Y:S01]  /*265b0*/  @P6 STG.E.U16 desc[UR16][R14.64], R11 ;  /* 0x0000000b0e006986 */ /* 0x0005e2000c101510 */
[----:B------:R-:W-:Y:S01]  /*265c0*/  PRMT R19, R27, 0x7632, R19 ;  /* 0x000076321b137816 */ /* 0x000fe20000000013 */
[----:B------:R-:W0:Y:S02]  /*265d0*/  LDCU UR51, c[0x0][0x398] ;  /* 0x00007300ff3377ac */ /* 0x000e240008000800 */
[----:B------:R1:W-:Y:S01]  /*265e0*/  @P3 STG.E.U16 desc[UR16][R12.64], R27 ;  /* 0x0000001b0c003986 */ /* 0x0003e2000c101510 */
[----:B------:R-:W-:Y:S01]  /*265f0*/  ISETP.LT.AND P3, PT, R93, UR38, !P4 ;  /* 0x000000265d007c0c */ /* 0x000fe2000e761270 */
[----:B------:R-:W0:Y:S01]  /*26600*/  LDCU UR38, c[0x0][0x398] ;  /* 0x00007300ff2677ac */ /* 0x000e220008000800 */
[----:B------:R-:W0:Y:S01]  /*26610*/  LDCU UR77, c[0x0][0x398] ;  /* 0x00007300ff4d77ac */ /* 0x000e220008000800 */
[----:B--2---:R-:W-:Y:S01]  /*26620*/  IMAD.WIDE R14, R10, 0x2, R4 ;  /* 0x000000020a0e7825 */ /* 0x004fe200078e0204 */
[----:B-1----:R-:W2:Y:S04]  /*26630*/  LDL.LU R27, [R1+0x1b4] ;  /* 0x0001b400011b7983 */ /* 0x002ea80000300800 */
[----:B------:R1:W-:Y:S01]  /*26640*/  @P2 STG.E.U16 desc[UR16][R14.64], R19 ;  /* 0x000000130e002986 */ /* 0x0003e2000c101510 */
[----:B------:R-:W-:Y:S01]  /*26650*/  ISETP.LT.AND P6, PT, R76, UR10, !P4 ;  /* 0x0000000a4c007c0c */ /* 0x000fe2000e7c1270 */
[----:B------:R-:W0:Y:S02]  /*26660*/  LDCU UR10, c[0x0][0x398] ;  /* 0x00007300ff0a77ac */ /* 0x000e240008000800 */
[----:B-1----:R-:W2:Y:S04]  /*26670*/  LDL.LU R14, [R1+0x264] ;  /* 0x00026400010e7983 */ /* 0x002ea80000300800 */
[----:B------:R-:W2:Y:S01]  /*26680*/  LDL.LU R15, [R1+0x60] ;  /* 0x00006000010f7983 */ /* 0x000ea20000300800 */
[----:B---3--:R-:W-:Y:S01]  /*26690*/  F2FP.BF16.F32.PACK_AB R11, R0, R16 ;  /* 0x00000010000b723e */ /* 0x008fe200000010ff */
[----:B------:R-:W-:-:S03]  /*266a0*/  VIADD R0, R10, UR7 ;  /* 0x000000070a007c36 */ /* 0x000fc60008000000 */
[----:B------:R-:W-:Y:S01]  /*266b0*/  PRMT R18, R11, 0x7610, R18 ;  /* 0x000076100b127816 */ /* 0x000fe20000000012 */
[----:B------:R-:W-:-:S05]  /*266c0*/  IMAD.WIDE R12, R0, 0x2, R8 ;  /* 0x00000002000c7825 */ /* 0x000fca00078e0208 */
[----:B------:R1:W-:Y:S01]  /*266d0*/  @P3 STG.E.U16 desc[UR16][R12.64], R18 ;  /* 0x000000120c003986 */ /* 0x0003e2000c101510 */
[----:B------:R-:W-:-:S03]  /*266e0*/  PRMT R17, R11, 0x7632, R17 ;  /* 0x000076320b117816 */ /* 0x000fc60000000011 */
[----:B-1----:R-:W3:Y:S01]  /*266f0*/  LDL.LU R13, [R1+0x164] ;  /* 0x00016400010d7983 */ /* 0x002ee20000300800 */
[----:B------:R-:W-:-:S05]  /*26700*/  IMAD.WIDE R10, R0, 0x2, R2 ;  /* 0x00000002000a7825 */ /* 0x000fca00078e0202 */
[----:B------:R1:W-:Y:S04]  /*26710*/  @P6 STG.E.U16 desc[UR16][R10.64], R17 ;  /* 0x000000110a006986 */ /* 0x0003e8000c101510 */
[----:B-1----:R-:W4:Y:S01]  /*26720*/  LDL.LU R17, [R1+0x64] ;  /* 0x0000640001117983 */ /* 0x002f220000300800 */
[----:B------:R-:W-:Y:S01]  /*26730*/  ISETP.LT.AND P3, PT, R72, UR75, !P4 ;  /* 0x0000004b48007c0c */ /* 0x000fe2000e761270 */
[----:B------:R-:W-:Y:S01]  /*26740*/  VIADD R16, R92, 0x1c ;  /* 0x0000001c5c107836 */ /* 0x000fe20000000000 */
[----:B------:R-:W-:Y:S01]  /*26750*/  ISETP.LT.AND P6, PT, R89, UR74, !P4 ;  /* 0x0000004a59007c0c */ /* 0x000fe2000e7c1270 */
[----:B------:R-:W-:Y:S01]  /*26760*/  VIADD R10, R0, UR7 ;  /* 0x00000007000a7c36 */ /* 0x000fe20008000000 */
[----:B------:R-:W-:Y:S01]  /*26770*/  ISETP.LT.AND P4, PT, R93, UR76, !P1 ;  /* 0x0000004c5d007c0c */ /* 0x000fe2000cf81270 */
[----:B------:R-:W1:Y:S01]  /*26780*/  LDCU UR74, c[0x0][0x39c] ;  /* 0x00007380ff4a77ac */ /* 0x000e620008000800 */
[----:B--2---:R-:W-:-:S02]  /*26790*/  F2FP.BF16.F32.PACK_AB R28, R28, R15 ;  /* 0x0000000f1c1c723e */ /* 0x004fc400000010ff */
[----:B------:R-:W-:Y:S01]  /*267a0*/  ISETP.GE.AND P2, PT, R16, UR48, PT ;  /* 0x0000003010007c0c */ /* 0x000fe2000bf46270 */
[----:B------:R-:W2:Y:S01]  /*267b0*/  LDCU UR48, c[0x0][0x398] ;  /* 0x00007300ff3077ac */ /* 0x000ea20008000800 */
[----:B------:R-:W-:Y:S01]  /*267c0*/  PRMT R16, R28, 0x7632, R16 ;  /* 0x000076321c107816 */ /* 0x000fe20000000010 */
[----:B------:R-:W0:Y:S01]  /*267d0*/  LDCU UR76, c[0x0][0x398] ;  /* 0x00007300ff4c77ac */ /* 0x000e220008000800 */
[----:B------:R-:W0:Y:S01]  /*267e0*/  LDCU UR75, c[0x0][0x398] ;  /* 0x00007300ff4b77ac */ /* 0x000e220008000800 */
[----:B---3--:R-:W-:Y:S01]  /*267f0*/  F2FP.BF16.F32.PACK_AB R11, R13, R14 ;  /* 0x0000000e0d0b723e */ /* 0x008fe200000010ff */
[----:B------:R-:W-:-:S04]  /*26800*/  IMAD.WIDE R12, R0, 0x2, R6 ;  /* 0x00000002000c7825 */ /* 0x000fc800078e0206 */
[----:B------:R-:W-:Y:S01]  /*26810*/  IMAD.WIDE R14, R0, 0x2, R4 ;  /* 0x00000002000e7825 */ /* 0x000fe200078e0204 */
[----:B------:R3:W-:Y:S04]  /*26820*/  @P3 STG.E.U16 desc[UR16][R12.64], R28 ;  /* 0x0000001c0c003986 */ /* 0x0007e8000c101510 */
[----:B------:R0:W-:Y:S01]  /*26830*/  @P6 STG.E.U16 desc[UR16][R14.64], R16 ;  /* 0x000000100e006986 */ /* 0x0001e2000c101510 */
[----:B------:R-:W-:Y:S02]  /*26840*/  ISETP.LT.AND P6, PT, R76, UR67, !P1 ;  /* 0x000000434c007c0c */ /* 0x000fe4000cfc1270 */
[----:B----4-:R-:W-:Y:S01]  /*26850*/  F2FP.BF16.F32.PACK_AB R29, R29, R17 ;  /* 0x000000111d1d723e */ /* 0x010fe200000010ff */
[----:B---3--:R-:W-:Y:S01]  /*26860*/  IMAD.WIDE R12, R10, 0x2, R8 ;  /* 0x000000020a0c7825 */ /* 0x008fe200078e0208 */
[----:B------:R-:W3:Y:S01]  /*26870*/  LDL.LU R28, [R1+0xbc] ;  /* 0x0000bc00011c7983 */ /* 0x000ee20000300800 */
[----:B------:R-:W4:Y:S03]  /*26880*/  LDCU UR67, c[0x0][0x398] ;  /* 0x00007300ff4377ac */ /* 0x000f260008000800 */
[----:B------:R1:W-:Y:S01]  /*26890*/  @P4 STG.E.U16 desc[UR16][R12.64], R11 ;  /* 0x0000000b0c004986 */ /* 0x0003e2000c101510 */
[----:B------:R-:W-:Y:S01]  /*268a0*/  ISETP.LT.AND P4, PT, R72, UR73, !P1 ;  /* 0x0000004948007c0c */ /* 0x000fe2000cf81270 */
[----:B0-----:R-:W-:-:S04]  /*268b0*/  IMAD.WIDE R16, R10, 0x2, R2 ;  /* 0x000000020a107825 */ /* 0x001fc800078e0202 */
[----:B------:R-:W-:Y:S01]  /*268c0*/  IMAD.WIDE R14, R10, 0x2, R6 ;  /* 0x000000020a0e7825 */ /* 0x000fe200078e0206 */
[----:B-1----:R-:W-:-:S03]  /*268d0*/  PRMT R11, R11, 0x7632, R11 ;  /* 0x000076320b0b7816 */ /* 0x002fc6000000000b */
[----:B------:R-:W-:Y:S01]  /*268e0*/  VIADD R0, R92, 0x1d ;  /* 0x0000001d5c007836 */ /* 0x000fe20000000000 */
[----:B------:R-:W0:Y:S01]  /*268f0*/  LDCU UR73, c[0x0][0x398] ;  /* 0x00007300ff4977ac */ /* 0x000e220008000800 */
[----:B------:R1:W-:Y:S04]  /*26900*/  @P6 STG.E.U16 desc[UR16][R16.64], R11 ;  /* 0x0000000b10006986 */ /* 0x0003e8000c101510 */
[----:B------:R0:W-:Y:S04]  /*26910*/  @P4 STG.E.U16 desc[UR16][R14.64], R29 ;  /* 0x0000001d0e004986 */ /* 0x0001e8000c101510 */
[----:B-1----:R-:W2:Y:S04]  /*26920*/  LDL.LU R16, [R1+0x268] ;  /* 0x0002680001107983 */ /* 0x002ea80000300800 */
[----:B------:R-:W2:Y:S04]  /*26930*/  LDL.LU R17, [R1+0x68] ;  /* 0x0000680001117983 */ /* 0x000ea80000300800 */
[----:B0-----:R-:W3:Y:S01]  /*26940*/  LDL.LU R15, [R1+0x168] ;  /* 0x00016800010f7983 */ /* 0x001ee20000300800 */
[----:B------:R-:W-:Y:S01]  /*26950*/  ISETP.LT.AND P1, PT, R89, UR71, !P1 ;  /* 0x0000004759007c0c */ /* 0x000fe2000cf21270 */
[----:B------:R-:W-:Y:S01]  /*26960*/  IMAD.WIDE R12, R10, 0x2, R4 ;  /* 0x000000020a0c7825 */ /* 0x000fe200078e0204 */
[----:B------:R-:W-:Y:S01]  /*26970*/  ISETP.GE.AND P3, PT, R0, UR52, PT ;  /* 0x0000003400007c0c */ /* 0x000fe2000bf66270 */
[----:B------:R-:W0:Y:S01]  /*26980*/  LDCU UR71, c[0x0][0x39c] ;  /* 0x00007380ff4777ac */ /* 0x000e220008000800 */
[----:B------:R-:W-:-:S02]  /*26990*/  PRMT R0, R29, 0x7632, R0 ;  /* 0x000076321d007816 */ /* 0x000fc40000000000 */
[----:B------:R-:W-:Y:S02]  /*269a0*/  ISETP.LT.AND P4, PT, R93, UR63, !P5 ;  /* 0x0000003f5d007c0c */ /* 0x000fe4000ef81270 */
[----:B------:R-:W-:Y:S01]  /*269b0*/  ISETP.LT.AND P6, PT, R76, UR66, !P5 ;  /* 0x000000424c007c0c */ /* 0x000fe2000efc1270 */
[----:B------:R-:W-:Y:S01]  /*269c0*/  VIADD R10, R10, UR7 ;  /* 0x000000070a0a7c36 */ /* 0x000fe20008000000 */
[----:B------:R-:W4:Y:S01]  /*269d0*/  LDL.LU R29, [R1+0x2b8] ;  /* 0x0002b800011d7983 */ /* 0x000f220000300800 */
[----:B------:R-:W1:Y:S03]  /*269e0*/  LDCU UR52, c[0x0][0x398] ;  /* 0x00007300ff3477ac */ /* 0x000e660008000800 */
[----:B------:R3:W-:Y:S01]  /*269f0*/  @P1 STG.E.U16 desc[UR16][R12.64], R0 ;  /* 0x000000000c001986 */ /* 0x0007e2000c101510 */
[----:B------:R-:W0:Y:S01]  /*26a00*/  LDCU UR63, c[0x0][0x398] ;  /* 0x00007300ff3f77ac */ /* 0x000e220008000800 */
[----:B------:R-:W0:Y:S01]  /*26a10*/  LDCU UR66, c[0x0][0x398] ;  /* 0x00007300ff4277ac */ /* 0x000e220008000800 */
[----:B--2---:R-:W-:-:S02]  /*26a20*/  F2FP.BF16.F32.PACK_AB R30, R30, R17 ;  /* 0x000000111e1e723e */ /* 0x004fc400000010ff */
        /* <DEDUP_REMOVED lines=24> */
[----:B------:R-:W-:Y:S01]  /*26bb0*/  PRMT R18, R14, 0x7632, R18 ;  /* 0x000076320e127816 */ /* 0x000fe20000000012 */
[----:B------:R-:W0:Y:S02]  /*26bc0*/  LDCU UR64, c[0x0][0x39c] ;  /* 0x00007380ff4077ac */ /* 0x000e240008000800 */
[----:B------:R-:W-:Y:S01]  /*26bd0*/  IMAD.WIDE R10, R0, 0x2, R8 ;  /* 0x00000002000a7825 */ /* 0x000fe200078e0208 */
[----:B------:R-:W0:Y:S03]  /*26be0*/  LDCU UR11, c[0x0][0x398] ;  /* 0x00007300ff0b77ac */ /* 0x000e260008000800 */
[----:B------:R1:W-:Y:S01]  /*26bf0*/  @P5 STG.E.U16 desc[UR16][R12.64], R16 ;  /* 0x000000100c005986 */ /* 0x0003e2000c101510 */
[----:B------:R-:W0:Y:S03]  /*26c00*/  LDCU UR72, c[0x0][0x398] ;  /* 0x00007300ff4877ac */ /* 0x000e260008000800 */
[----:B------:R0:W-:Y:S01]  /*26c10*/  @P4 STG.E.U16 desc[UR16][R10.64], R14 ;  /* 0x0000000e0a004986 */ /* 0x0001e2000c101510 */
[----:B------:R-:W-:Y:S01]  /*26c20*/  ISETP.LT.AND P5, PT, R72, UR65, !P0 ;  /* 0x0000004148007c0c */ /* 0x000fe2000c7a1270 */
[----:B------:R-:W0:Y:S01]  /*26c30*/  LDCU UR44, c[0x0][0x398] ;  /* 0x00007300ff2c77ac */ /* 0x000e220008000800 */
[----:B------:R-:W-:Y:S01]  /*26c40*/  ISETP.LT.AND P4, PT, R89, UR18, !P0 ;  /* 0x0000001259007c0c */ /* 0x000fe2000c781270 */
[----:B------:R-:W0:Y:S01]  /*26c50*/  LDCU UR18, c[0x0][0x39c] ;  /* 0x00007380ff1277ac */ /* 0x000e220008000800 */
[----:B-1----:R-:W-:-:S05]  /*26c60*/  VIADD R16, R92, 0x1f ;  /* 0x0000001f5c107836 */ /* 0x002fca0000000000 */
[----:B------:R-:W-:Y:S02]  /*26c70*/  ISETP.GE.AND P0, PT, R16, UR43, PT ;  /* 0x0000002b10007c0c */ /* 0x000fe4000bf06270 */
[----:B--2---:R-:W-:Y:S01]  /*26c80*/  F2FP.BF16.F32.PACK_AB R31, R31, R15 ;  /* 0x0000000f1f1f723e */ /* 0x004fe200000010ff */
[C---:B0-----:R-:W-:Y:S01]  /*26c90*/  IMAD.WIDE R14, R0.reuse, 0x2, R2 ;  /* 0x00000002000e7825 */ /* 0x041fe200078e0202 */
[----:B------:R-:W2:Y:S01]  /*26ca0*/  LDL.LU R16, [R1+0x70] ;  /* 0x0000700001107983 */ /* 0x000ea20000300800 */
[----:B------:R-:W0:Y:S03]  /*26cb0*/  LDCU UR43, c[0x0][0x398] ;  /* 0x00007300ff2b77ac */ /* 0x000e260008000800 */
[----:B------:R1:W-:Y:S04]  /*26cc0*/  @P6 STG.E.U16 desc[UR16][R14.64], R18 ;  /* 0x000000120e006986 */ /* 0x0003e8000c101510 */
[----:B-1----:R-:W3:Y:S04]  /*26cd0*/  LDL.LU R14, [R1+0x170] ;  /* 0x00017000010e7983 */ /* 0x002ee80000300800 */
[----:B------:R-:W3:Y:S01]  /*26ce0*/  LDL.LU R15, [R1+0x270] ;  /* 0x00027000010f7983 */ /* 0x000ee20000300800 */
[----:B------:R-:W-:Y:S01]  /*26cf0*/  IMAD.WIDE R12, R0, 0x2, R6 ;  /* 0x00000002000c7825 */ /* 0x000fe200078e0206 */
[----:B------:R-:W-:-:S03]  /*26d00*/  PRMT R17, R31, 0x7632, R17 ;  /* 0x000076321f117816 */ /* 0x000fc60000000011 */
[----:B------:R-:W-:Y:S01]  /*26d10*/  IMAD.WIDE R10, R0, 0x2, R4 ;  /* 0x00000002000a7825 */ /* 0x000fe200078e0204 */
[----:B------:R1:W-:Y:S01]  /*26d20*/  @P5 STG.E.U16 desc[UR16][R12.64], R31 ;  /* 0x0000001f0c005986 */ /* 0x0003e2000c101510 */
[----:B------:R-:W-:Y:S01]  /*26d30*/  ISETP.LT.AND P6, PT, R93, UR46, !P2 ;  /* 0x0000002e5d007c0c */ /* 0x000fe2000d7c1270 */
[----:B------:R-:W0:Y:S01]  /*26d40*/  LDCU UR46, c[0x0][0x398] ;  /* 0x00007300ff2e77ac */ /* 0x000e220008000800 */
[----:B------:R-:W-:Y:S01]  /*26d50*/  ISETP.LT.AND P5, PT, R76, UR37, !P2 ;  /* 0x000000254c007c0c */ /* 0x000fe2000d7a1270 */
[----:B------:R0:W-:Y:S01]  /*26d60*/  @P4 STG.E.U16 desc[UR16][R10.64], R17 ;  /* 0x000000110a004986 */ /* 0x0001e2000c101510 */
[----:B------:R-:W-:Y:S01]  /*26d70*/  VIADD R0, R0, UR7 ;  /* 0x0000000700007c36 */ /* 0x000fe20008000000 */
[----:B------:R-:W0:Y:S02]  /*26d80*/  LDCU UR37, c[0x0][0x398] ;  /* 0x00007300ff2577ac */ /* 0x000e240008000800 */
[----:B-1----:R-:W4:Y:S01]  /*26d90*/  LDL.LU R31, [R1+0xb0] ;  /* 0x0000b000011f7983 */ /* 0x002f220000300800 */
[----:B--2---:R-:W-:Y:S01]  /*26da0*/  F2FP.BF16.F32.PACK_AB R32, R32, R16 ;  /* 0x000000102020723e */ /* 0x004fe200000010ff */
[----:B0-----:R-:W-:Y:S01]  /*26db0*/  IMAD.WIDE R16, R0, 0x2, R8 ;  /* 0x0000000200107825 */ /* 0x001fe200078e0208 */
[----:B---3--:R-:W-:-:S03]  /*26dc0*/  F2FP.BF16.F32.PACK_AB R10, R14, R15 ;  /* 0x0000000f0e0a723e */ /* 0x008fc600000010ff */
[----:B------:R-:W-:Y:S01]  /*26dd0*/  IMAD.WIDE R14, R0, 0x2, R2 ;  /* 0x00000002000e7825 */ /* 0x000fe200078e0202 */
[C---:B------:R-:W-:Y:S02]  /*26de0*/  PRMT R20, R10.reuse, 0x7610, R20 ;  /* 0x000076100a147816 */ /* 0x040fe40000000014 */
[----:B------:R-:W-:-:S03]  /*26df0*/  PRMT R19, R10, 0x7632, R19 ;  /* 0x000076320a137816 */ /* 0x000fc60000000013 */
[----:B------:R0:W-:Y:S04]  /*26e00*/  @P6 STG.E.U16 desc[UR16][R16.64], R20 ;  /* 0x0000001410006986 */ /* 0x0001e8000c101510 */
[----:B------:R1:W-:Y:S04]  /*26e10*/  @P5 STG.E.U16 desc[UR16][R14.64], R19 ;  /* 0x000000130e005986 */ /* 0x0003e8000c101510 */
[----:B0-----:R-:W2:Y:S04]  /*26e20*/  LDL.LU R16, [R1+0x74] ;  /* 0x0000740001107983 */ /* 0x001ea80000300800 */
[----:B-1----:R-:W3:Y:S04]  /*26e30*/  LDL.LU R14, [R1+0x174] ;  /* 0x00017400010e7983 */ /* 0x002ee80000300800 */
[----:B------:R-:W3:Y:S01]  /*26e40*/  LDL.LU R15, [R1+0x274] ;  /* 0x00027400010f7983 */ /* 0x000ee20000300800 */
[----:B------:R-:W-:Y:S01]  /*26e50*/  ISETP.LT.AND P4, PT, R72, UR34, !P2 ;  /* 0x0000002248007c0c */ /* 0x000fe2000d781270 */
[----:B------:R-:W-:Y:S01]  /*26e60*/  IMAD.WIDE R12, R0, 0x2, R6 ;  /* 0x00000002000c7825 */ /* 0x000fe200078e0206 */
[----:B------:R-:W-:Y:S01]  /*26e70*/  ISETP.LT.AND P2, PT, R89, UR45, !P2 ;  /* 0x0000002d59007c0c */ /* 0x000fe2000d741270 */
[----:B------:R-:W0:Y:S01]  /*26e80*/  LDCU UR45, c[0x0][0x39c] ;  /* 0x00007380ff2d77ac */ /* 0x000e220008000800 */
[----:B------:R-:W-:Y:S01]  /*26e90*/  PRMT R18, R32, 0x7632, R18 ;  /* 0x0000763220127816 */ /* 0x000fe20000000012 */
[----:B------:R-:W-:Y:S01]  /*26ea0*/  IMAD.WIDE R10, R0, 0x2, R4 ;  /* 0x00000002000a7825 */ /* 0x000fe200078e0204 */
[----:B------:R-:W-:Y:S01]  /*26eb0*/  ISETP.LT.AND P5, PT, R76, UR49, !P3 ;  /* 0x000000314c007c0c */ /* 0x000fe2000dfa1270 */
[----:B------:R-:W1:Y:S06]  /*26ec0*/  LDCU UR34, c[0x0][0x398] ;  /* 0x00007300ff2277ac */ /* 0x000e6c0008000800 */
[----:B------:R0:W-:Y:S01]  /*26ed0*/  @P4 STG.E.U16 desc[UR16][R12.64], R32 ;  /* 0x000000200c004986 */ /* 0x0001e2000c101510 */
[----:B------:R-:W-:Y:S01]  /*26ee0*/  ISETP.LT.AND P4, PT, R93, UR20, !P3 ;  /* 0x000000145d007c0c */ /* 0x000fe2000df81270 */
[----:B------:R-:W-:Y:S01]  /*26ef0*/  VIADD R0, R0, UR7 ;  /* 0x0000000700007c36 */ /* 0x000fe20008000000 */
[----:B------:R-:W-:Y:S01]  /*26f00*/  ISETP.LT.AND P6, PT, R72, UR26, !P3 ;  /* 0x0000001a48007c0c */ /* 0x000fe2000dfc1270 */
[----:B------:R3:W-:Y:S01]  /*26f10*/  @P2 STG.E.U16 desc[UR16][R10.64], R18 ;  /* 0x000000120a002986 */ /* 0x0007e2000c101510 */
[----:B------:R-:W1:Y:S01]  /*26f20*/  LDCU UR20, c[0x0][0x398] ;  /* 0x00007300ff1477ac */ /* 0x000e620008000800 */
[----:B------:R-:W1:Y:S02]  /*26f30*/  LDCU UR26, c[0x0][0x398] ;  /* 0x00007300ff1a77ac */ /* 0x000e640008000800 */
[----:B0-----:R-:W4:Y:S01]  /*26f40*/  LDL.LU R32, [R1+0xa4] ;  /* 0x0000a40001207983 */ /* 0x001f220000300800 */
[----:B------:R-:W0:Y:S01]  /*26f50*/  LDCU UR49, c[0x0][0x398] ;  /* 0x00007300ff3177ac */ /* 0x000e220008000800 */
[----:B--2---:R-:W-:Y:S01]  /*26f60*/  F2FP.BF16.F32.PACK_AB R33, R33, R16 ;  /* 0x000000102121723e */ /* 0x004fe200000010ff */
[----:B------:R-:W-:Y:S01]  /*26f70*/  VIADD R16, R92, 0x20 ;  /* 0x000000205c107836 */ /* 0x000fe20000000000 */
[----:B---3--:R-:W-:Y:S01]  /*26f80*/  F2FP.BF16.F32.PACK_AB R10, R14, R15 ;  /* 0x0000000f0e0a723e */ /* 0x008fe200000010ff */
[----:B------:R-:W-:-:S03]  /*26f90*/  IMAD.WIDE R14, R0, 0x2, R8 ;  /* 0x00000002000e7825 */ /* 0x000fc600078e0208 */
[----:B------:R-:W-:Y:S02]  /*26fa0*/  PRMT R18, R10, 0x7610, R18 ;  /* 0x000076100a127816 */ /* 0x000fe40000000012 */
[----:B------:R-:W-:Y:S02]  /*26fb0*/  ISETP.GE.AND P2, PT, R16, UR59, PT ;  /* 0x0000003b10007c0c */ /* 0x000fe4000bf46270 */
[----:B------:R-:W2:Y:S04]  /*26fc0*/  LDL.LU R16, [R1+0x278] ;  /* 0x0002780001107983 */ /* 0x000ea80000300800 */
[----:B------:R3:W-:Y:S04]  /*26fd0*/  @P4 STG.E.U16 desc[UR16][R14.64], R18 ;  /* 0x000000120e004986 */ /* 0x0007e8000c101510 */
[----:B---3--:R-:W2:Y:S01]  /*26fe0*/  LDL.LU R15, [R1+0x178] ;  /* 0x00017800010f7983 */ /* 0x008ea20000300800 */
[----:B------:R-:W-:Y:S01]  /*26ff0*/  PRMT R17, R10, 0x7632, R17 ;  /* 0x000076320a117816 */ /* 0x000fe20000000011 */
[----:B------:R-:W-:Y:S01]  /*27000*/  IMAD.WIDE R12, R0, 0x2, R2 ;  /* 0x00000002000c7825 */ /* 0x000fe200078e0202 */
[----:B------:R-:W-:-:S03]  /*27010*/  ISETP.LT.AND P4, PT, R89, UR61, !P3 ;  /* 0x0000003d59007c0c */ /* 0x000fc6000df81270 */
[----:B------:R-:W-:Y:S01]  /*27020*/  IMAD.WIDE R10, R0, 0x2, R6 ;  /* 0x00000002000a7825 */ /* 0x000fe200078e0206 */
[----:B------:R-:W-:Y:S01]  /*27030*/  @P5 STG.E.U16 desc[UR16][R12.64], R17 ;  /* 0x000000110c005986 */ /* 0x000fe2000c101510 */
[----:B------:R-:W-:-:S03]  /*27040*/  PRMT R19, R33, 0x7632, R19 ;  /* 0x0000763221137816 */ /* 0x000fc60000000013 */
[----:B------:R3:W-:Y:S04]  /*27050*/  @P6 STG.E.U16 desc[UR16][R10.64], R33 ;  /* 0x000000210a006986 */ /* 0x0007e8000c101510 */
[----:B---3--:R-:W3:Y:S01]  /*27060*/  LDL.LU R33, [R1+0x2a4] ;  /* 0x0002a40001217983 */ /* 0x008ee20000300800 */
[----:B--2---:R-:W-:Y:S01]  /*27070*/  F2FP.BF16.F32.PACK_AB R11, R15, R16 ;  /* 0x000000100f0b723e */ /* 0x004fe200000010ff */
[----:B------:R-:W-:-:S05]  /*27080*/  IMAD.WIDE R16, R0, 0x2, R4 ;  /* 0x0000000200107825 */ /* 0x000fca00078e0204 */
[----:B------:R2:W-:Y:S04]  /*27090*/  @P4 STG.E.U16 desc[UR16][R16.64], R19 ;  /* 0x0000001310004986 */ /* 0x0005e8000c101510 */
[----:B--2---:R-:W2:Y:S01]  /*270a0*/  LDL.LU R17, [R1+0x78] ;  /* 0x0000780001117983 */ /* 0x004ea20000300800 */
[----:B------:R-:W-:Y:S01]  /*270b0*/  ISETP.LT.AND P5, PT, R93, UR35, !P1 ;  /* 0x000000235d007c0c */ /* 0x000fe2000cfa1270 */
[----:B------:R-:W-:Y:S01]  /*270c0*/  VIADD R10, R0, UR7 ;  /* 0x00000007000a7c36 */ /* 0x000fe20008000000 */
[----:B------:R-:W-:Y:S01]  /*270d0*/  ISETP.LT.AND P6, PT, R76, UR24, !P1 ;  /* 0x000000184c007c0c */ /* 0x000fe2000cfc1270 */
[----:B------:R-:W-:Y:S01]  /*270e0*/  VIADD R18, R92, 0x21 ;  /* 0x000000215c127836 */ /* 0x000fe20000000000 */
[----:B------:R-:W-:Y:S01]  /*270f0*/  ISETP.LT.AND P4, PT, R89, UR33, !P1 ;  /* 0x0000002159007c0c */ /* 0x000fe2000cf81270 */
[C---:B------:R-:W-:Y:S01]  /*27100*/  IMAD.WIDE R14, R10.reuse, 0x2, R8 ;  /* 0x000000020a0e7825 */ /* 0x040fe200078e0208 */
[----:B------:R-:W-:Y:S01]  /*27110*/  PRMT R0, R11, 0x7632, R0 ;  /* 0x000076320b007816 */ /* 0x000fe20000000000 */
[----:B------:R-:W0:Y:S02]  /*27120*/  LDCU UR35, c[0x0][0x398] ;  /* 0x00007300ff2377ac */ /* 0x000e240008000800 */
[----:B------:R-:W-:Y:S01]  /*27130*/  IMAD.WIDE R12, R10, 0x2, R2 ;  /* 0x000000020a0c7825 */ /* 0x000fe200078e0202 */
[----:B--2---:R-:W-:-:S03]  /*27140*/  F2FP.BF16.F32.PACK_AB R34, R34, R17 ;  /* 0x000000112222723e */ /* 0x004fc600000010ff */
[----:B------:R2:W-:Y:S01]  /*27150*/  @P5 STG.E.U16 desc[UR16][R14.64], R11 ;  /* 0x0000000b0e005986 */ /* 0x0005e2000c101510 */
[----:B------:R-:W-:Y:S01]  /*27160*/  ISETP.GE.AND P3, PT, R18, UR55, PT ;  /* 0x0000003712007c0c */ /* 0x000fe2000bf66270 */
[----:B------:R-:W-:Y:S01]  /*27170*/  VIADD R17, R92, 0x22 ;  /* 0x000000225c117836 */ /* 0x000fe20000000000 */
[----:B----4-:R-:W-:Y:S01]  /*27180*/  F2FP.BF16.F32.PACK_AB R45, R45, R32 ;  /* 0x000000202d2d723e */ /* 0x010fe200000010ff */
[----:B------:R-:W4:Y:S01]  /*27190*/  LDCU UR24, c[0x0][0x398] ;  /* 0x00007300ff1877ac */ /* 0x000f220008000800 */
[----:B------:R-:W0:Y:S01]  /*271a0*/  LDCU UR33, c[0x0][0x398] ;  /* 0x00007300ff2177ac */ /* 0x000e220008000800 */
[----:B--2---:R-:W2:Y:S01]  /*271b0*/  LDL.LU R14, [R1+0x17c] ;  /* 0x00017c00010e7983 */ /* 0x004ea20000300800 */
[----:B------:R-:W-:Y:S01]  /*271c0*/  ISETP.LT.AND P5, PT, R72, UR32, !P1 ;  /* 0x0000002048007c0c */ /* 0x000fe2000cfa1270 */
[----:B------:R-:W0:Y:S02]  /*271d0*/  LDCU UR55, c[0x0][0x39c] ;  /* 0x00007380ff3777ac */ /* 0x000e240008000800 */
[----:B------:R-:W2:Y:S01]  /*271e0*/  LDL.LU R15, [R1+0x27c] ;  /* 0x00027c00010f7983 */ /* 0x000ea20000300800 */
[----:B------:R-:W-:Y:S01]  /*271f0*/  ISETP.GE.AND P1, PT, R17, UR54, PT ;  /* 0x0000003611007c0c */ /* 0x000fe2000bf26270 */
[----:B------:R-:W0:Y:S02]  /*27200*/  LDCU UR32, c[0x0][0x398] ;  /* 0x00007300ff2077ac */ /* 0x000e240008000800 */
[----:B------:R-:W3:Y:S01]  /*27210*/  LDL.LU R17, [R1+0x7c] ;  /* 0x00007c0001117983 */ /* 0x000ee20000300800 */
[----:B------:R-:W0:Y:S03]  /*27220*/  LDCU UR54, c[0x0][0x39c] ;  /* 0x00007380ff3677ac */ /* 0x000e260008000800 */
[----:B------:R1:W-:Y:S01]  /*27230*/  @P6 STG.E.U16 desc[UR16][R12.64], R0 ;  /* 0x000000000c006986 */ /* 0x0003e2000c101510 */
[----:B------:R-:W-:Y:S01]  /*27240*/  ISETP.LT.AND P6, PT, R93, UR50, !P0 ;  /* 0x000000325d007c0c */ /* 0x000fe2000c7c1270 */
[----:B------:R-:W0:Y:S01]  /*27250*/  LDCU UR50, c[0x0][0x398] ;  /* 0x00007300ff3277ac */ /* 0x000e220008000800 */
[----:B-1----:R-:W-:-:S04]  /*27260*/  IMAD.WIDE R12, R10, 0x2, R4 ;  /* 0x000000020a0c7825 */ /* 0x002fc800078e0204 */
[----:B------:R-:W-:Y:S01]  /*27270*/  VIADD R0, R10, UR7 ;  /* 0x000000070a007c36 */ /* 0x000fe20008000000 */
[----:B--2---:R-:W-:Y:S01]  /*27280*/  F2FP.BF16.F32.PACK_AB R16, R14, R15 ;  /* 0x0000000f0e10723e */ /* 0x004fe200000010ff */
[----:B------:R-:W-:-:S03]  /*27290*/  IMAD.WIDE R14, R10, 0x2, R6 ;  /* 0x000000020a0e7825 */ /* 0x000fc600078e0206 */
[----:B------:R-:W-:Y:S02]  /*272a0*/  PRMT R18, R16, 0x7610, R18 ;  /* 0x0000761010127816 */ /* 0x000fe40000000012 */
[----:B------:R-:W-:Y:S01]  /*272b0*/  PRMT R16, R34, 0x7632, R16 ;  /* 0x0000763222107816 */ /* 0x000fe20000000010 */
[----:B------:R1:W-:Y:S01]  /*272c0*/  @P5 STG.E.U16 desc[UR16][R14.64], R34 ;  /* 0x000000220e005986 */ /* 0x0003e2000c101510 */
[----:B------:R-:W-:-:S03]  /*272d0*/  IMAD.WIDE R10, R0, 0x2, R8 ;  /* 0x00000002000a7825 */ /* 0x000fc600078e0208 */
[----:B------:R2:W-:Y:S01]  /*272e0*/  @P4 STG.E.U16 desc[UR16][R12.64], R16 ;  /* 0x000000100c004986 */ /* 0x0005e2000c101510 */
[----:B------:R-:W-:Y:S01]  /*272f0*/  ISETP.LT.AND P4, PT, R76, UR47, !P0 ;  /* 0x0000002f4c007c0c */ /* 0x000fe2000c781270 */
[----:B------:R-:W0:Y:S01]  /*27300*/  LDCU UR47, c[0x0][0x39c] ;  /* 0x00007380ff2f77ac */ /* 0x000e220008000800 */
[----:B---3--:R-:W-:Y:S01]  /*27310*/  F2FP.BF16.F32.PACK_AB R35, R35, R17 ;  /* 0x000000112323723e */ /* 0x008fe200000010ff */
[----:B------:R3:W-:Y:S01]  /*27320*/  @P6 STG.E.U16 desc[UR16][R10.64], R18 ;  /* 0x000000120a006986 */ /* 0x0007e2000c101510 */
[----:B------:R-:W-:Y:S02]  /*27330*/  VIADD R17, R92, 0x23 ;  /* 0x000000235c117836 */ /* 0x000fe40000000000 */
[----:B-1----:R-:W-:Y:S01]  /*27340*/  IMAD.WIDE R14, R0, 0x2, R2 ;  /* 0x00000002000e7825 */ /* 0x002fe200078e0202 */
[----:B------:R-:W-:Y:S01]  /*27350*/  ISETP.LT.AND P5, PT, R72, UR8, !P0 ;  /* 0x0000000848007c0c */ /* 0x000fe2000c7a1270 */
[----:B------:R-:W4:Y:S01]  /*27360*/  LDL.LU R34, [R1+0xac] ;  /* 0x0000ac0001227983 */ /* 0x000f220000300800 */
[----:B------:R-:W-:Y:S01]  /*27370*/  ISETP.LT.AND P6, PT, R89, UR36, !P0 ;  /* 0x0000002459007c0c */ /* 0x000fe2000c7c1270 */
[----:B--2---:R-:W-:Y:S01]  /*27380*/  IMAD.WIDE R12, R0, 0x2, R6 ;  /* 0x00000002000c7825 */ /* 0x004fe200078e0206 */
[----:B---3--:R-:W-:-:S03]  /*27390*/  PRMT R18, R16, 0x7632, R18 ;  /* 0x0000763210127816 */ /* 0x008fc60000000012 */
[----:B------:R-:W-:Y:S01]  /*273a0*/  IMAD.WIDE R10, R0, 0x2, R4 ;  /* 0x00000002000a7825 */ /* 0x000fe200078e0204 */
[----:B------:R-:W-:Y:S01]  /*273b0*/  ISETP.GE.AND P0, PT, R17, UR22, PT ;  /* 0x0000001611007c0c */ /* 0x000fe2000bf06270 */
[----:B------:R-:W1:Y:S01]  /*273c0*/  LDCU UR22, c[0x0][0x39c] ;  /* 0x00007380ff1677ac */ /* 0x000e620008000800 */
[----:B------:R-:W2:Y:S01]  /*273d0*/  LDL.LU R17, [R1+0x80] ;  /* 0x0000800001117983 */ /* 0x000ea20000300800 */
[----:B------:R-:W3:Y:S03]  /*273e0*/  LDCU UR8, c[0x0][0x398] ;  /* 0x00007300ff0877ac */ /* 0x000ee60008000800 */
[----:B------:R0:W-:Y:S01]  /*273f0*/  @P4 STG.E.U16 desc[UR16][R14.64], R18 ;  /* 0x000000120e004986 */ /* 0x0001e2000c101510 */
[----:B------:R-:W1:Y:S03]  /*27400*/  LDCU UR36, c[0x0][0x398] ;  /* 0x00007300ff2477ac */ /* 0x000e660008000800 */
[----:B0-----:R-:W3:Y:S04]  /*27410*/  LDL.LU R14, [R1+0x180] ;  /* 0x00018000010e7983 */ /* 0x001ee80000300800 */
[----:B------:R-:W3:Y:S01]  /*27420*/  LDL.LU R15, [R1+0x280] ;  /* 0x00028000010f7983 */ /* 0x000ee20000300800 */
[----:B------:R-:W-:-:S03]  /*27430*/  PRMT R16, R35, 0x7632, R16 ;  /* 0x0000763223107816 */ /* 0x000fc60000000010 */
[----:B------:R0:W-:Y:S01]  /*27440*/  @P5 STG.E.U16 desc[UR16][R12.64], R35 ;  /* 0x000000230c005986 */ /* 0x0001e2000c101510 */
[----:B------:R-:W-:Y:S01]  /*27450*/  ISETP.LT.AND P5, PT, R76, UR40, !P2 ;  /* 0x000000284c007c0c */ /* 0x000fe2000d7a1270 */
[----:B------:R-:W-:Y:S01]  /*27460*/  VIADD R0, R0, UR7 ;  /* 0x0000000700007c36 */ /* 0x000fe20008000000 */
[----:B--2---:R-:W-:Y:S01]  /*27470*/  F2FP.BF16.F32.PACK_AB R36, R36, R17 ;  /* 0x000000112424723e */ /* 0x004fe200000010ff */
[----:B------:R2:W-:Y:S01]  /*27480*/  @P6 STG.E.U16 desc[UR16][R10.64], R16 ;  /* 0x000000100a006986 */ /* 0x0005e2000c101510 */
[----:B------:R-:W-:Y:S01]  /*27490*/  ISETP.LT.AND P6, PT, R93, UR57, !P2 ;  /* 0x000000395d007c0c */ /* 0x000fe2000d7c1270 */
[----:B------:R-:W1:Y:S02]  /*274a0*/  LDCU UR40, c[0x0][0x398] ;  /* 0x00007300ff2877ac */ /* 0x000e640008000800 */
[----:B0-----:R-:W4:Y:S01]  /*274b0*/  LDL.LU R35, [R1+0x1a4] ;  /* 0x0001a40001237983 */ /* 0x001f220000300800 */
[----:B--2---:R-:W-:Y:S01]  /*274c0*/  IMAD.WIDE R16, R0, 0x2, R8 ;  /* 0x0000000200107825 */ /* 0x004fe200078e0208 */
[----:B---3--:R-:W-:-:S03]  /*274d0*/  F2FP.BF16.F32.PACK_AB R10, R14, R15 ;  /* 0x0000000f0e0a723e */ /* 0x008fc600000010ff */
[----:B------:R-:W-:Y:S01]  /*274e0*/  IMAD.WIDE R14, R0, 0x2, R2 ;  /* 0x00000002000e7825 */ /* 0x000fe200078e0202 */
[C---:B------:R-:W-:Y:S02]  /*274f0*/  PRMT R20, R10.reuse, 0x7610, R20 ;  /* 0x000076100a147816 */ /* 0x040fe40000000014 */
[----:B------:R-:W-:-:S03]  /*27500*/  PRMT R19, R10, 0x7632, R19 ;  /* 0x000076320a137816 */ /* 0x000fc60000000013 */
[----:B------:R0:W-:Y:S04]  /*27510*/  @P6 STG.E.U16 desc[UR16][R16.64], R20 ;  /* 0x0000001410006986 */ /* 0x0001e8000c101510 */
[----:B------:R2:W-:Y:S04]  /*27520*/  @P5 STG.E.U16 desc[UR16][R14.64], R19 ;  /* 0x000000130e005986 */ /* 0x0005e8000c101510 */
[----:B0-----:R-:W3:Y:S04]  /*27530*/  LDL.LU R16, [R1+0x84] ;  /* 0x0000840001107983 */ /* 0x001ee80000300800 */
[----:B--2---:R-:W2:Y:S04]  /*27540*/  LDL.LU R14, [R1+0x184] ;  /* 0x00018400010e7983 */ /* 0x004ea80000300800 */
[----:B------:R-:W2:Y:S01]  /*27550*/  LDL.LU R15, [R1+0x284] ;  /* 0x00028400010f7983 */ /* 0x000ea20000300800 */
[----:B------:R-:W-:Y:S01]  /*27560*/  ISETP.LT.AND P4, PT, R72, UR28, !P2 ;  /* 0x0000001c48007c0c */ /* 0x000fe2000d781270 */
[----:B------:R-:W-:Y:S01]  /*27570*/  IMAD.WIDE R12, R0, 0x2, R6 ;  /* 0x00000002000c7825 */ /* 0x000fe200078e0206 */
[----:B------:R-:W-:Y:S01]  /*27580*/  ISETP.LT.AND P2, PT, R89, UR56, !P2 ;  /* 0x0000003859007c0c */ /* 0x000fe2000d741270 */
[----:B------:R-:W0:Y:S01]  /*27590*/  LDCU UR28, c[0x0][0x398] ;  /* 0x00007300ff1c77ac */ /* 0x000e220008000800 */
[----:B------:R-:W-:Y:S01]  /*275a0*/  PRMT R18, R36, 0x7632, R18 ;  /* 0x0000763224127816 */ /* 0x000fe20000000012 */
[----:B------:R-:W-:-:S08]  /*275b0*/  IMAD.WIDE R10, R0, 0x2, R4 ;  /* 0x00000002000a7825 */ /* 0x000fd000078e0204 */
[----:B------:R0:W-:Y:S01]  /*275c0*/  @P4 STG.E.U16 desc[UR16][R12.64], R36 ;  /* 0x000000240c004986 */ /* 0x0001e2000c101510 */
[----:B------:R-:W-:Y:S01]  /*275d0*/  ISETP.LT.AND P4, PT, R93, UR60, !P3 ;  /* 0x0000003c5d007c0c */ /* 0x000fe2000df81270 */
[----:B------:R-:W-:Y:S02]  /*275e0*/  VIADD R0, R0, UR7 ;  /* 0x0000000700007c36 */ /* 0x000fe40008000000 */
[----:B------:R2:W-:Y:S04]  /*275f0*/  @P2 STG.E.U16 desc[UR16][R10.64], R18 ;  /* 0x000000120a002986 */ /* 0x0005e8000c101510 */
[----:B0-----:R-:W4:Y:S01]  /*27600*/  LDL.LU R36, [R1+0x2a8] ;  /* 0x0002a80001247983 */ /* 0x001f220000300800 */
[----:B---3--:R-:W-:Y:S01]  /*27610*/  F2FP.BF16.F32.PACK_AB R37, R37, R16 ;  /* 0x000000102525723e */ /* 0x008fe200000010ff */
[----:B------:R-:W-:Y:S01]  /*27620*/  VIADD R16, R92, 0x24 ;  /* 0x000000245c107836 */ /* 0x000fe20000000000 */
[----:B--2---:R-:W-:Y:S01]  /*27630*/  F2FP.BF16.F32.PACK_AB R10, R14, R15 ;  /* 0x0000000f0e0a723e */ /* 0x004fe200000010ff */
[----:B------:R-:W-:-:S03]  /*27640*/  IMAD.WIDE R14, R0, 0x2, R8 ;  /* 0x00000002000e7825 */ /* 0x000fc600078e0208 */
[----:B------:R-:W-:Y:S02]  /*27650*/  PRMT R18, R10, 0x7610, R18 ;  /* 0x000076100a127816 */ /* 0x000fe40000000012 */
[----:B------:R-:W-:Y:S02]  /*27660*/  ISETP.GE.AND P2, PT, R16, UR70, PT ;  /* 0x0000004610007c0c */ /* 0x000fe4000bf46270 */
[----:B------:R-:W2:Y:S04]  /*27670*/  LDL.LU R16, [R1+0x288] ;  /* 0x0002880001107983 */ /* 0x000ea80000300800 */
[----:B------:R0:W-:Y:S04]  /*27680*/  @P4 STG.E.U16 desc[UR16][R14.64], R18 ;  /* 0x000000120e004986 */ /* 0x0001e8000c101510 */
[----:B0-----:R-:W2:Y:S01]  /*27690*/  LDL.LU R15, [R1+0x188] ;  /* 0x00018800010f7983 */ /* 0x001ea20000300800 */
[----:B------:R-:W-:-:S02]  /*276a0*/  ISETP.LT.AND P5, PT, R76, UR30, !P3 ;  /* 0x0000001e4c007c0c */ /* 0x000fc4000dfa1270 */
[----:B------:R-:W-:Y:S01]  /*276b0*/  ISETP.LT.AND P6, PT, R72, UR62, !P3 ;  /* 0x0000003e48007c0c */ /* 0x000fe2000dfc1270 */
[----:B------:R-:W-:Y:S01]  /*276c0*/  IMAD.WIDE R12, R0, 0x2, R2 ;  /* 0x00000002000c7825 */ /* 0x000fe200078e0202 */
[----:B------:R-:W-:Y:S01]  /*276d0*/  PRMT R17, R10, 0x7632, R17 ;  /* 0x000076320a117816 */ /* 0x000fe20000000011 */
[----:B------:R-:W0:Y:S01]  /*276e0*/  LDCU UR30, c[0x0][0x398] ;  /* 0x00007300ff1e77ac */ /* 0x000e220008000800 */
[----:B------:R-:W-:Y:S01]  /*276f0*/  ISETP.LT.AND P4, PT, R89, UR12, !P3 ;  /* 0x0000000c59007c0c */ /* 0x000fe2000df81270 */
[C---:B------:R-:W-:Y:S01]  /*27700*/  IMAD.WIDE R10, R0.reuse, 0x2, R6 ;  /* 0x00000002000a7825 */ /* 0x040fe200078e0206 */
[----:B------:R-:W-:Y:S01]  /*27710*/  PRMT R19, R37, 0x7632, R19 ;  /* 0x0000763225137816 */ /* 0x000fe20000000013 */
[----:B------:R-:W3:Y:S04]  /*27720*/  LDCU UR12, c[0x0][0x398] ;  /* 0x00007300ff0c77ac */ /* 0x000ee80008000800 */
[----:B------:R-:W-:Y:S04]  /*27730*/  @P5 STG.E.U16 desc[UR16][R12.64], R17 ;  /* 0x000000110c005986 */ /* 0x000fe8000c101510 */
[----:B------:R0:W-:Y:S04]  /*27740*/  @P6 STG.E.U16 desc[UR16][R10.64], R37 ;  /* 0x000000250a006986 */ /* 0x0001e8000c101510 */
[----:B0-----:R-:W3:Y:S01]  /*27750*/  LDL.LU R37, [R1+0x1a8] ;  /* 0x0001a80001257983 */ /* 0x001ee20000300800 */
[----:B--2---:R-:W-:Y:S01]  /*27760*/  F2FP.BF16.F32.PACK_AB R11, R15, R16 ;  /* 0x000000100f0b723e */ /* 0x004fe200000010ff */
[----:B------:R-:W-:-:S05]  /*27770*/  IMAD.WIDE R16, R0, 0x2, R4 ;  /* 0x0000000200107825 */ /* 0x000fca00078e0204 */
[----:B------:R0:W-:Y:S04]  /*27780*/  @P4 STG.E.U16 desc[UR16][R16.64], R19 ;  /* 0x0000001310004986 */ /* 0x0001e8000c101510 */
[----:B0-----:R-:W2:Y:S01]  /*27790*/  LDL.LU R17, [R1+0x88] ;  /* 0x0000880001117983 */ /* 0x001ea20000300800 */
[----:B------:R-:W-:Y:S01]  /*277a0*/  ISETP.LT.AND P5, PT, R93, UR42, !P1 ;  /* 0x0000002a5d007c0c */ /* 0x000fe2000cfa1270 */
[----:B------:R-:W-:Y:S01]  /*277b0*/  VIADD R10, R0, UR7 ;  /* 0x00000007000a7c36 */ /* 0x000fe20008000000 */
[----:B------:R-:W-:Y:S01]  /*277c0*/  ISETP.LT.AND P6, PT, R76, UR58, !P1 ;  /* 0x0000003a4c007c0c */ /* 0x000fe2000cfc1270 */
[----:B------:R-:W-:Y:S01]  /*277d0*/  VIADD R18, R92, 0x25 ;  /* 0x000000255c127836 */ /* 0x000fe20000000000 */
[----:B------:R-:W-:Y:S01]  /*277e0*/  ISETP.LT.AND P4, PT, R89, UR69, !P1 ;  /* 0x0000004559007c0c */ /* 0x000fe2000cf81270 */
[----:B------:R-:W-:Y:S01]  /*277f0*/  IMAD.WIDE R14, R10, 0x2, R8 ;  /* 0x000000020a0e7825 */ /* 0x000fe200078e0208 */
[----:B------:R-:W0:Y:S07]  /*27800*/  LDCU UR42, c[0x0][0x398] ;  /* 0x00007300ff2a77ac */ /* 0x000e2e0008000800 */
[----:B------:R0:W-:Y:S04]  /*27810*/  @P5 STG.E.U16 desc[UR16][R14.64], R11 ;  /* 0x0000000b0e005986 */ /* 0x0001e8000c101510 */
[----:B0-----:R-:W3:Y:S04]  /*27820*/  LDL.LU R14, [R1+0x18c] ;  /* 0x00018c00010e7983 */ /* 0x001ee80000300800 */
[----:B------:R-:W3:Y:S01]  /*27830*/  LDL.LU R15, [R1+0x28c] ;  /* 0x00028c00010f7983 */ /* 0x000ee20000300800 */
[----:B------:R-:W-:-:S02]  /*27840*/  ISETP.LT.AND P5, PT, R72, UR14, !P1 ;  /* 0x0000000e48007c0c */ /* 0x000fc4000cfa1270 */
[----:B--2---:R-:W-:Y:S01]  /*27850*/  F2FP.BF16.F32.PACK_AB R38, R38, R17 ;  /* 0x000000112626723e */ /* 0x004fe200000010ff */
[----:B------:R-:W-:Y:S01]  /*27860*/  VIADD R17, R92, 0x26 ;  /* 0x000000265c117836 */ /* 0x000fe20000000000 */
[----:B------:R-:W-:Y:S01]  /*27870*/  PRMT R0, R11, 0x7632, R0 ;  /* 0x000076320b007816 */ /* 0x000fe20000000000 */
[----:B------:R-:W-:Y:S01]  /*27880*/  IMAD.WIDE R12, R10, 0x2, R2 ;  /* 0x000000020a0c7825 */ /* 0x000fe200078e0202 */
[----:B------:R-:W-:Y:S01]  /*27890*/  ISETP.GE.AND P3, PT, R18, UR74, PT ;  /* 0x0000004a12007c0c */ /* 0x000fe2000bf66270 */
[----:B------:R-:W0:Y:S01]  /*278a0*/  LDCU UR14, c[0x0][0x39c] ;  /* 0x00007380ff0e77ac */ /* 0x000e220008000800 */
[----:B------:R-:W-:Y:S02]  /*278b0*/  ISETP.GE.AND P1, PT, R17, UR71, PT ;  /* 0x0000004711007c0c */ /* 0x000fe4000bf26270 */
[----:B------:R-:W2:Y:S04]  /*278c0*/  LDL.LU R17, [R1+0x8c] ;  /* 0x00008c0001117983 */ /* 0x000ea80000300800 */
[----:B------:R0:W-:Y:S01]  /*278d0*/  @P6 STG.E.U16 desc[UR16][R12.64], R0 ;  /* 0x000000000c006986 */ /* 0x0001e2000c101510 */
[----:B------:R-:W-:Y:S01]  /*278e0*/  ISETP.LT.AND P6, PT, R93, UR4, !P0 ;  /* 0x000000045d007c0c */ /* 0x000fe2000c7c1270 */
[----:B------:R-:W1:Y:S01]  /*278f0*/  LDCU UR4, c[0x0][0x398] ;  /* 0x00007300ff0477ac */ /* 0x000e620008000800 */
[----:B0-----:R-:W-:Y:S01]  /*27900*/  IMAD.WIDE R12, R10, 0x2, R4 ;  /* 0x000000020a0c7825 */ /* 0x001fe200078e0204 */
[----:B---3--:R-:W-:-:S03]  /*27910*/  F2FP.BF16.F32.PACK_AB R16, R14, R15 ;  /* 0x0000000f0e10723e */ /* 0x008fc600000010ff */
[----:B------:R-:W-:Y:S01]  /*27920*/  IMAD.WIDE R14, R10, 0x2, R6 ;  /* 0x000000020a0e7825 */ /* 0x000fe200078e0206 */
[----:B------:R-:W-:Y:S02]  /*27930*/  PRMT R18, R16, 0x7610, R18 ;  /* 0x0000761010127816 */ /* 0x000fe40000000012 */
[----:B------:R-:W-:Y:S01]  /*27940*/  PRMT R16, R38, 0x7632, R16 ;  /* 0x0000763226107816 */ /* 0x000fe20000000010 */
[----:B------:R-:W-:Y:S01]  /*27950*/  VIADD R0, R10, UR7 ;  /* 0x000000070a007c36 */ /* 0x000fe20008000000 */
[----:B------:R0:W-:Y:S04]  /*27960*/  @P5 STG.E.U16 desc[UR16][R14.64], R38 ;  /* 0x000000260e005986 */ /* 0x0001e8000c101510 */
[----:B------:R-:W-:Y:S01]  /*27970*/  @P4 STG.E.U16 desc[UR16][R12.64], R16 ;  /* 0x000000100c004986 */ /* 0x000fe2000c101510 */
[----:B------:R-:W-:Y:S01]  /*27980*/  ISETP.LT.AND P4, PT, R76, UR53, !P0 ;  /* 0x000000354c007c0c */ /* 0x000fe2000c781270 */
[----:B------:R-:W-:Y:S01]  /*27990*/  IMAD.WIDE R10, R0, 0x2, R8 ;  /* 0x00000002000a7825 */ /* 0x000fe200078e0208 */
[----:B------:R-:W-:Y:S01]  /*279a0*/  ISETP.LT.AND P5, PT, R72, UR41, !P0 ;  /* 0x0000002948007c0c */ /* 0x000fe2000c7a1270 */
[----:B------:R-:W3:Y:S03]  /*279b0*/  LDCU UR41, c[0x0][0x398] ;  /* 0x00007300ff2977ac */ /* 0x000ee60008000800 */
[----:B------:R1:W-:Y:S01]  /*279c0*/  @P6 STG.E.U16 desc[UR16][R10.64], R18 ;  /* 0x000000120a006986 */ /* 0x0003e2000c101510 */
[----:B0-----:R-:W-:Y:S01]  /*279d0*/  IMAD.WIDE R14, R0, 0x2, R2 ;  /* 0x00000002000e7825 */ /* 0x001fe200078e0202 */
[----:B------:R-:W-:Y:S01]  /*279e0*/  ISETP.LT.AND P6, PT, R89, UR39, !P0 ;  /* 0x0000002759007c0c */ /* 0x000fe2000c7c1270 */
[----:B------:R-:W0:Y:S01]  /*279f0*/  LDCU UR39, c[0x0][0x398] ;  /* 0x00007300ff2777ac */ /* 0x000e220008000800 */
[----:B------:R-:W3:Y:S01]  /*27a00*/  LDL.LU R38, [R1+0xa0] ;  /* 0x0000a00001267983 */ /* 0x000ee20000300800 */
[----:B--2---:R-:W-:Y:S01]  /*27a10*/  F2FP.BF16.F32.PACK_AB R39, R39, R17 ;  /* 0x000000112727723e */ /* 0x004fe200000010ff */
[----:B------:R-:W-:Y:S01]  /*27a20*/  VIADD R17, R92, 0x27 ;  /* 0x000000275c117836 */ /* 0x000fe20000000000 */
[----:B-1----:R-:W-:Y:S01]  /*27a30*/  PRMT R18, R16, 0x7632, R18 ;  /* 0x0000763210127816 */ /* 0x002fe20000000012 */
[C---:B------:R-:W-:Y:S01]  /*27a40*/  IMAD.WIDE R12, R0.reuse, 0x2, R6 ;  /* 0x00000002000c7825 */ /* 0x040fe200078e0206 */
[----:B----4-:R-:W-:Y:S01]  /*27a50*/  F2FP.BF16.F32.PACK_AB R47, R47, R34 ;  /* 0x000000222f2f723e */ /* 0x010fe200000010ff */
[----:B------:R-:W1:Y:S01]  /*27a60*/  LDCU UR53, c[0x0][0x398] ;  /* 0x00007300ff3577ac */ /* 0x000e620008000800 */
[----:B------:R-:W-:Y:S01]  /*27a70*/  ISETP.GE.AND P0, PT, R17, UR64, PT ;  /* 0x0000004011007c0c */ /* 0x000fe2000bf06270 */
[----:B------:R2:W-:Y:S04]  /*27a80*/  @P4 STG.E.U16 desc[UR16][R14.64], R18 ;  /* 0x000000120e004986 */ /* 0x0005e8000c101510 */
[----:B------:R-:W4:Y:S04]  /*27a90*/  LDL.LU R17, [R1+0x90] ;  /* 0x0000900001117983 */ /* 0x000f280000300800 */
[----:B--2---:R-:W2:Y:S04]  /*27aa0*/  LDL.LU R14, [R1+0x190] ;  /* 0x00019000010e7983 */ /* 0x004ea80000300800 */
[----:B------:R-:W2:Y:S01]  /*27ab0*/  LDL.LU R15, [R1+0x290] ;  /* 0x00029000010f7983 */ /* 0x000ea20000300800 */
[----:B------:R-:W-:Y:S01]  /*27ac0*/  PRMT R16, R39, 0x7632, R16 ;  /* 0x0000763227107816 */ /* 0x000fe20000000010 */
[----:B------:R-:W-:-:S02]  /*27ad0*/  IMAD.WIDE R10, R0, 0x2, R4 ;  /* 0x00000002000a7825 */ /* 0x000fc400078e0204 */
[----:B------:R0:W-:Y:S01]  /*27ae0*/  @P5 STG.E.U16 desc[UR16][R12.64], R39 ;  /* 0x000000270c005986 */ /* 0x0001e2000c101510 */
[----:B------:R-:W-:Y:S01]  /*27af0*/  ISETP.LT.AND P5, PT, R76, UR38, !P2 ;  /* 0x000000264c007c0c */ /* 0x000fe2000d7a1270 */
[----:B------:R-:W-:Y:S01]  /*27b00*/  VIADD R0, R0, UR7 ;  /* 0x0000000700007c36 */ /* 0x000fe20008000000 */
[----:B------:R-:W-:Y:S01]  /*27b10*/  ISETP.LT.AND P4, PT, R72, UR10, !P2 ;  /* 0x0000000a48007c0c */ /* 0x000fe2000d781270 */
[----:B------:R1:W-:Y:S01]  /*27b20*/  @P6 STG.E.U16 desc[UR16][R10.64], R16 ;  /* 0x000000100a006986 */ /* 0x0003e2000c101510 */
[----:B------:R-:W-:Y:S01]  /*27b30*/  ISETP.LT.AND P6, PT, R93, UR51, !P2 ;  /* 0x000000335d007c0c */ /* 0x000fe2000d7c1270 */
[----:B------:R-:W1:Y:S01]  /*27b40*/  LDCU UR38, c[0x0][0x39c] ;  /* 0x00007380ff2677ac */ /* 0x000e620008000800 */
[----:B------:R-:W-:Y:S02]  /*27b50*/  F2FP.BF16.F32.PACK_AB R48, R48, R31 ;  /* 0x0000001f3030723e */ /* 0x000fe400000010ff */
[----:B------:R-:W-:Y:S01]  /*27b60*/  F2FP.BF16.F32.PACK_AB R49, R49, R21 ;  /* 0x000000153131723e */ /* 0x000fe200000010ff */
[----:B------:R-:W1:Y:S01]  /*27b70*/  LDCU UR10, c[0x0][0x398] ;  /* 0x00007300ff0a77ac */ /* 0x000e620008000800 */
[----:B0-----:R-:W3:Y:S01]  /*27b80*/  LDL.LU R39, [R1+0x94] ;  /* 0x0000940001277983 */ /* 0x001ee20000300800 */
[----:B----4-:R-:W-:Y:S01]  /*27b90*/  F2FP.BF16.F32.PACK_AB R40, R40, R17 ;  /* 0x000000112828723e */ /* 0x010fe200000010ff */
[----:B-1----:R-:W-:Y:S01]  /*27ba0*/  IMAD.WIDE R16, R0, 0x2, R8 ;  /* 0x0000000200107825 */ /* 0x002fe200078e0208 */
[----:B--2---:R-:W-:-:S03]  /*27bb0*/  F2FP.BF16.F32.PACK_AB R10, R14, R15 ;  /* 0x0000000f0e0a723e */ /* 0x004fc600000010ff */
[----:B------:R-:W-:Y:S01]  /*27bc0*/  IMAD.WIDE R14, R0, 0x2, R2 ;  /* 0x00000002000e7825 */ /* 0x000fe200078e0202 */
[----:B---3--:R-:W-:Y:S01]  /*27bd0*/  F2FP.BF16.F32.PACK_AB R44, R44, R38 ;  /* 0x000000262c2c723e */ /* 0x008fe200000010ff */
[----:B------:R-:W0:Y:S01]  /*27be0*/  LDCU UR51, c[0x0][0x398] ;  /* 0x00007300ff3377ac */ /* 0x000e220008000800 */
[C---:B------:R-:W-:Y:S02]  /*27bf0*/  PRMT R20, R10.reuse, 0x7610, R20 ;  /* 0x000076100a147816 */ /* 0x040fe40000000014 */
[----:B------:R-:W-:-:S03]  /*27c00*/  PRMT R19, R10, 0x7632, R19 ;  /* 0x000076320a137816 */ /* 0x000fc60000000013 */
[----:B------:R1:W-:Y:S04]  /*27c10*/  @P6 STG.E.U16 desc[UR16][R16.64], R20 ;  /* 0x0000001410006986 */ /* 0x0003e8000c101510 */
[----:B------:R2:W-:Y:S04]  /*27c20*/  @P5 STG.E.U16 desc[UR16][R14.64], R19 ;  /* 0x000000130e005986 */ /* 0x0005e8000c101510 */
[----:B-1----:R-:W3:Y:S04]  /*27c30*/  LDL.LU R16, [R1+0x294] ;  /* 0x0002940001107983 */ /* 0x002ee80000300800 */
[----:B--2---:R-:W3:Y:S01]  /*27c40*/  LDL.LU R15, [R1+0x194] ;  /* 0x00019400010f7983 */ /* 0x004ee20000300800 */
[----:B------:R-:W-:Y:S01]  /*27c50*/  ISETP.LT.AND P2, PT, R89, UR48, !P2 ;  /* 0x0000003059007c0c */ /* 0x000fe2000d741270 */
[----:B------:R-:W-:Y:S01]  /*27c60*/  IMAD.WIDE R12, R0, 0x2, R6 ;  /* 0x00000002000c7825 */ /* 0x000fe200078e0206 */
[----:B------:R-:W-:Y:S01]  /*27c70*/  PRMT R18, R40, 0x7632, R18 ;  /* 0x0000763228127816 */ /* 0x000fe20000000012 */
[----:B------:R-:W1:Y:S02]  /*27c80*/  LDCU UR48, c[0x0][0x398] ;  /* 0x00007300ff3077ac */ /* 0x000e640008000800 */
[----:B------:R-:W-:Y:S01]  /*27c90*/  IMAD.WIDE R10, R0, 0x2, R4 ;  /* 0x00000002000a7825 */ /* 0x000fe200078e0204 */
[----:B------:R2:W-:Y:S01]  /*27ca0*/  @P4 STG.E.U16 desc[UR16][R12.64], R40 ;  /* 0x000000280c004986 */ /* 0x0005e2000c101510 */
[----:B------:R-:W-:-:S02]  /*27cb0*/  ISETP.LT.AND P4, PT, R93, UR76, !P3 ;  /* 0x0000004c5d007c0c */ /* 0x000fc4000df81270 */
[----:B------:R-:W-:-:S04]  /*27cc0*/  VIADD R0, R0, UR7 ;  /* 0x0000000700007c36 */ /* 0x000fc80008000000 */
[----:B------:R3:W-:Y:S01]  /*27cd0*/  @P2 STG.E.U16 desc[UR16][R10.64], R18 ;  /* 0x000000120a002986 */ /* 0x0007e2000c101510 */
[----:B------:R-:W-:-:S03]  /*27ce0*/  F2FP.BF16.F32.PACK_AB R41, R41, R39 ;  /* 0x000000272929723e */ /* 0x000fc600000010ff */
[----:B--2---:R-:W2:Y:S04]  /*27cf0*/  LDL.LU R40, [R1+0x19c] ;  /* 0x00019c0001287983 */ /* 0x004ea80000300800 */
[----:B------:R-:W2:Y:S01]  /*27d00*/  LDL.LU R39, [R1+0x29c] ;  /* 0x00029c0001277983 */ /* 0x000ea20000300800 */
[----:B---3--:R-:W-:Y:S01]  /*27d10*/  F2FP.BF16.F32.PACK_AB R10, R15, R16 ;  /* 0x000000100f0a723e */ /* 0x008fe200000010ff */
[----:B------:R-:W-:Y:S02]  /*27d20*/  VIADD R16, R92, 0x28 ;  /* 0x000000285c107836 */ /* 0x000fe40000000000 */
[----:B------:R-:W-:Y:S01]  /*27d30*/  IMAD.WIDE R14, R0, 0x2, R8 ;  /* 0x00000002000e7825 */ /* 0x000fe200078e0208 */
[----:B------:R-:W-:Y:S02]  /*27d40*/  PRMT R18, R10, 0x7610, R18 ;  /* 0x000076100a127816 */ /* 0x000fe40000000012 */
[----:B------:R-:W-:-:S02]  /*27d50*/  ISETP.GE.AND P2, PT, R16, UR18, PT ;  /* 0x0000001210007c0c */ /* 0x000fc4000bf46270 */
[----:B------:R-:W-:Y:S01]  /*27d60*/  ISETP.LT.AND P5, PT, R76, UR75, !P3 ;  /* 0x0000004b4c007c0c */ /* 0x000fe2000dfa1270 */
[----:B------:R-:W3:Y:S01]  /*27d70*/  LDL.LU R16, [R1+0x298] ;  /* 0x0002980001107983 */ /* 0x000ee20000300800 */
[----:B------:R-:W-:Y:S01]  /*27d80*/  ISETP.LT.AND P6, PT, R72, UR67, !P3 ;  /* 0x0000004348007c0c */ /* 0x000fe2000dfc1270 */
[----:B------:R-:W-:Y:S01]  /*27d90*/  IMAD.WIDE R12, R0, 0x2, R2 ;  /* 0x00000002000c7825 */ /* 0x000fe200078e0202 */
[----:B------:R-:W-:Y:S01]  /*27da0*/  PRMT R17, R10, 0x7632, R17 ;  /* 0x000076320a117816 */ /* 0x000fe20000000011 */
[----:B------:R4:W-:Y:S01]  /*27db0*/  @P4 STG.E.U16 desc[UR16][R14.64], R18 ;  /* 0x000000120e004986 */ /* 0x0009e2000c101510 */
[----:B------:R-:W-:Y:S01]  /*27dc0*/  PRMT R19, R41, 0x7632, R19 ;  /* 0x0000763229137816 */ /* 0x000fe20000000013 */
[----:B------:R-:W0:Y:S02]  /*27dd0*/  LDCU UR18, c[0x0][0x398] ;  /* 0x00007300ff1277ac */ /* 0x000e240008000800 */
[----:B----4-:R-:W3:Y:S01]  /*27de0*/  LDL.LU R15, [R1+0x198] ;  /* 0x00019800010f7983 */ /* 0x010ee20000300800 */
[----:B------:R-:W-:Y:S01]  /*27df0*/  ISETP.LT.AND P4, PT, R89, UR73, !P3 ;  /* 0x0000004959007c0c */ /* 0x000fe2000df81270 */
[----:B------:R-:W-:-:S02]  /*27e00*/  IMAD.WIDE R10, R0, 0x2, R6 ;  /* 0x00000002000a7825 */ /* 0x000fc400078e0206 */
[----:B------:R-:W-:Y:S04]  /*27e10*/  @P5 STG.E.U16 desc[UR16][R12.64], R17 ;  /* 0x000000110c005986 */ /* 0x000fe8000c101510 */
[----:B------:R4:W-:Y:S04]  /*27e20*/  @P6 STG.E.U16 desc[UR16][R10.64], R41 ;  /* 0x000000290a006986 */ /* 0x0009e8000c101510 */
[----:B----4-:R-:W4:Y:S01]  /*27e30*/  LDL.LU R41, [R1+0x9c] ;  /* 0x00009c0001297983 */ /* 0x010f220000300800 */
[----:B---3--:R-:W-:Y:S01]  /*27e40*/  F2FP.BF16.F32.PACK_AB R11, R15, R16 ;  /* 0x000000100f0b723e */ /* 0x008fe200000010ff */
[----:B------:R-:W-:-:S05]  /*27e50*/  IMAD.WIDE R16, R0, 0x2, R4 ;  /* 0x0000000200107825 */ /* 0x000fca00078e0204 */
[----:B------:R3:W-:Y:S04]  /*27e60*/  @P4 STG.E.U16 desc[UR16][R16.64], R19 ;  /* 0x0000001310004986 */ /* 0x0007e8000c101510 */
[----:B---3--:R-:W3:Y:S01]  /*27e70*/  LDL.LU R17, [R1+0x98] ;  /* 0x0000980001117983 */ /* 0x008ee20000300800 */
[----:B--2---:R-:W-:-:S03]  /*27e80*/  F2FP.BF16.F32.PACK_AB R16, R40, R39 ;  /* 0x000000272810723e */ /* 0x004fc600000010ff */
[----:B------:R-:W2:Y:S04]  /*27e90*/  LDL.LU R40, [R1+0x1a0] ;  /* 0x0001a00001287983 */ /* 0x000ea80000300800 */
[----:B------:R-:W2:Y:S01]  /*27ea0*/  LDL.LU R39, [R1+0x2a0] ;  /* 0x0002a00001277983 */ /* 0x000ea20000300800 */
        /* <DEDUP_REMOVED lines=8> */
[----:B------:R-:W-:-:S04]  /*27f30*/  IMAD.WIDE R12, R10, 0x2, R2 ;  /* 0x000000020a0c7825 */ /* 0x000fc800078e0202 */
[----:B------:R0:W-:Y:S01]  /*27f40*/  @P5 STG.E.U16 desc[UR16][R14.64], R11 ;  /* 0x0000000b0e005986 */ /* 0x0001e2000c101510 */
[----:B------:R-:W-:-:S03]  /*27f50*/  ISETP.LT.AND P5, PT, R72, UR66, !P1 ;  /* 0x0000004248007c0c */ /* 0x000fc6000cfa1270 */
[----:B------:R1:W-:Y:S01]  /*27f60*/  @P6 STG.E.U16 desc[UR16][R12.64], R0 ;  /* 0x000000000c006986 */ /* 0x0003e2000c101510 */
[----:B------:R-:W-:Y:S01]  /*27f70*/  ISETP.LT.AND P6, PT, R93, UR11, !P0 ;  /* 0x0000000b5d007c0c */ /* 0x000fe2000c7c1270 */
[----:B------:R-:W2:Y:S01]  /*27f80*/  LDCU UR11, c[0x0][0x398] ;  /* 0x00007300ff0b77ac */ /* 0x000ea20008000800 */
[----:B------:R-:W-:Y:S02]  /*27f90*/  ISETP.GE.AND P3, PT, R18, UR45, PT ;  /* 0x0000002d12007c0c */ /* 0x000fe4000bf66270 */
[----:B------:R-:W-:Y:S01]  /*27fa0*/  PRMT R18, R16, 0x7610, R18 ;  /* 0x0000761010127816 */ /* 0x000fe20000000012 */
[----:B------:R-:W2:Y:S01]  /*27fb0*/  LDCU UR45, c[0x0][0x398] ;  /* 0x00007300ff2d77ac */ /* 0x000ea20008000800 */
[----:B0-----:R-:W-:-:S04]  /*27fc0*/  IMAD.WIDE R14, R10, 0x2, R6 ;  /* 0x000000020a0e7825 */ /* 0x001fc800078e0206 */
[C---:B-1----:R-:W-:Y:S02]  /*27fd0*/  VIADD R0, R10.reuse, UR7 ;  /* 0x000000070a007c36 */ /* 0x042fe40008000000 */
[----:B------:R-:W-:-:S04]  /*27fe0*/  IMAD.WIDE R12, R10, 0x2, R4 ;  /* 0x000000020a0c7825 */ /* 0x000fc800078e0204 */
[----:B------:R-:W-:Y:S01]  /*27ff0*/  IMAD.WIDE R10, R0, 0x2, R8 ;  /* 0x00000002000a7825 */ /* 0x000fe200078e0208 */
[----:B----4-:R-:W-:Y:S02]  /*28000*/  F2FP.BF16.F32.PACK_AB R43, R43, R41 ;  /* 0x000000292b2b723e */ /* 0x010fe400000010ff */
[----:B---3--:R-:W-:-:S04]  /*28010*/  F2FP.BF16.F32.PACK_AB R42, R42, R17 ;  /* 0x000000112a2a723e */ /* 0x008fc800000010ff */
[----:B------:R-:W-:Y:S01]  /*28020*/  PRMT R16, R42, 0x7632, R16 ;  /* 0x000076322a107816 */ /* 0x000fe20000000010 */
[----:B------:R0:W-:Y:S01]  /*28030*/  @P5 STG.E.U16 desc[UR16][R14.64], R42 ;  /* 0x0000002a0e005986 */ /* 0x0001e2000c101510 */
[----:B------:R-:W-:-:S03]  /*28040*/  ISETP.LT.AND P5, PT, R72, UR77, !P0 ;  /* 0x0000004d48007c0c */ /* 0x000fc6000c7a1270 */
[----:B------:R1:W-:Y:S01]  /*28050*/  @P4 STG.E.U16 desc[UR16][R12.64], R16 ;  /* 0x000000100c004986 */ /* 0x0003e2000c101510 */
[----:B------:R-:W-:-:S03]  /*28060*/  ISETP.LT.AND P4, PT, R76, UR72, !P0 ;  /* 0x000000484c007c0c */ /* 0x000fc6000c781270 */
[----:B------:R3:W-:Y:S01]  /*28070*/  @P6 STG.E.U16 desc[UR16][R10.64], R18 ;  /* 0x000000120a006986 */ /* 0x0007e2000c101510 */
[----:B------:R-:W-:Y:S01]  /*28080*/  ISETP.LT.AND P6, PT, R89, UR44, !P0 ;  /* 0x0000002c59007c0c */ /* 0x000fe2000c7c1270 */
[----:B------:R-:W-:Y:S01]  /*28090*/  VIADD R17, R92, 0x2a ;  /* 0x0000002a5c117836 */ /* 0x000fe20000000000 */
[----:B------:R-:W4:Y:S01]  /*280a0*/  LDCU UR44, c[0x0][0x398] ;  /* 0x00007300ff2c77ac */ /* 0x000f220008000800 */
[----:B0-----:R-:W-:-:S04]  /*280b0*/  IMAD.WIDE R14, R0, 0x2, R2 ;  /* 0x00000002000e7825 */ /* 0x001fc800078e0202 */
[----:B-1----:R-:W-:Y:S01]  /*280c0*/  IMAD.WIDE R12, R0, 0x2, R6 ;  /* 0x00000002000c7825 */ /* 0x002fe200078e0206 */
[----:B---3--:R-:W-:-:S03]  /*280d0*/  PRMT R18, R16, 0x7632, R18 ;  /* 0x0000763210127816 */ /* 0x008fc60000000012 */
[----:B------:R-:W-:Y:S01]  /*280e0*/  IMAD.WIDE R10, R0, 0x2, R4 ;  /* 0x00000002000a7825 */ /* 0x000fe200078e0204 */
[----:B------:R-:W-:Y:S01]  /*280f0*/  PRMT R16, R43, 0x7632, R16 ;  /* 0x000076322b107816 */ /* 0x000fe20000000010 */
[----:B------:R0:W-:Y:S01]  /*28100*/  @P4 STG.E.U16 desc[UR16][R14.64], R18 ;  /* 0x000000120e004986 */ /* 0x0001e2000c101510 */
[----:B------:R-:W-:-:S03]  /*28110*/  ISETP.GE.AND P1, PT, R17, UR55, PT ;  /* 0x0000003711007c0c */ /* 0x000fc6000bf26270 */
[----:B------:R-:W-:Y:S01]  /*28120*/  @P5 STG.E.U16 desc[UR16][R12.64], R43 ;  /* 0x0000002b0c005986 */ /* 0x000fe2000c101510 */
[----:B------:R-:W-:Y:S01]  /*28130*/  ISETP.LT.AND P5, PT, R76, UR46, !P2 ;  /* 0x0000002e4c007c0c */ /* 0x000fe2000d7a1270 */
[----:B------:R-:W-:Y:S01]  /*28140*/  VIADD R17, R92, 0x2b ;  /* 0x0000002b5c117836 */ /* 0x000fe20000000000 */
[----:B------:R-:W-:Y:S01]  /*28150*/  ISETP.LT.AND P4, PT, R72, UR37, !P2 ;  /* 0x0000002548007c0c */ /* 0x000fe2000d781270 */
[----:B------:R2:W-:Y:S01]  /*28160*/  @P6 STG.E.U16 desc[UR16][R10.64], R16 ;  /* 0x000000100a006986 */ /* 0x0005e2000c101510 */
[----:B------:R-:W-:Y:S01]  /*28170*/  ISETP.LT.AND P6, PT, R93, UR43, !P2 ;  /* 0x0000002b5d007c0c */ /* 0x000fe2000d7c1270 */
[----:B------:R-:W-:Y:S01]  /*28180*/  VIADD R0, R0, UR7 ;  /* 0x0000000700007c36 */ /* 0x000fe20008000000 */
[----:B------:R-:W-:Y:S01]  /*28190*/  ISETP.LT.AND P2, PT, R89, UR34, !P2 ;  /* 0x0000002259007c0c */ /* 0x000fe2000d741270 */
[----:B------:R-:W1:Y:S01]  /*281a0*/  LDCU UR55, c[0x0][0x398] ;  /* 0x00007300ff3777ac */ /* 0x000e620008000800 */
[----:B------:R-:W-:Y:S01]  /*281b0*/  ISETP.GE.AND P0, PT, R17, UR22, PT ;  /* 0x0000001611007c0c */ /* 0x000fe2000bf06270 */
[----:B0-----:R-:W-:Y:S01]  /*281c0*/  IMAD.WIDE R14, R0, 0x2, R2 ;  /* 0x00000002000e7825 */ /* 0x001fe200078e0202 */
[----:B------:R-:W-:Y:S01]  /*281d0*/  PRMT R18, R44, 0x7632, R18 ;  /* 0x000076322c127816 */ /* 0x000fe20000000012 */
[----:B------:R-:W0:Y:S01]  /*281e0*/  LDCU UR22, c[0x0][0x39c] ;  /* 0x00007380ff1677ac */ /* 0x000e220008000800 */
[----:B--2---:R-:W-:Y:S01]  /*281f0*/  F2FP.BF16.F32.PACK_AB R10, R40, R39 ;  /* 0x00000027280a723e */ /* 0x004fe200000010ff */
[----:B------:R-:W-:Y:S01]  /*28200*/  IMAD.WIDE R16, R0, 0x2, R8 ;  /* 0x0000000200107825 */ /* 0x000fe200078e0208 */
[----:B------:R-:W-:Y:S01]  /*28210*/  F2FP.BF16.F32.PACK_AB R53, R53, R71 ;  /* 0x000000473535723e */ /* 0x000fe200000010ff */
[----:B------:R-:W2:Y:S01]  /*28220*/  LDCU UR34, c[0x0][0x398] ;  /* 0x00007300ff2277ac */ /* 0x000ea20008000800 */
[----:B------:R-:W-:Y:S01]  /*28230*/  PRMT R20, R10, 0x7610, R20 ;  /* 0x000076100a147816 */ /* 0x000fe20000000014 */
[----:B------:R-:W-:Y:S01]  /*28240*/  IMAD.WIDE R12, R0, 0x2, R6 ;  /* 0x00000002000c7825 */ /* 0x000fe200078e0206 */
[----:B------:R-:W-:Y:S01]  /*28250*/  PRMT R19, R10, 0x7632, R19 ;  /* 0x000076320a137816 */ /* 0x000fe20000000013 */
[----:B------:R-:W3:Y:S02]  /*28260*/  LDCU UR37, c[0x0][0x398] ;  /* 0x00007300ff2577ac */ /* 0x000ee40008000800 */
[----:B------:R-:W-:Y:S01]  /*28270*/  IMAD.WIDE R10, R0, 0x2, R4 ;  /* 0x00000002000a7825 */ /* 0x000fe200078e0204 */
[----:B------:R-:W-:Y:S01]  /*28280*/  @P6 STG.E.U16 desc[UR16][R16.64], R20 ;  /* 0x0000001410006986 */ /* 0x000fe2000c101510 */
[----:B------:R-:W-:Y:S01]  /*28290*/  F2FP.BF16.F32.PACK_AB R51, R51, R28 ;  /* 0x0000001c3333723e */ /* 0x000fe200000010ff */
[----:B------:R-:W0:Y:S02]  /*282a0*/  LDCU UR43, c[0x0][0x398] ;  /* 0x00007300ff2b77ac */ /* 0x000e240008000800 */
[----:B------:R-:W-:Y:S04]  /*282b0*/  @P5 STG.E.U16 desc[UR16][R14.64], R19 ;  /* 0x000000130e005986 */ /* 0x000fe8000c101510 */
[----:B------:R-:W-:Y:S04]  /*282c0*/  @P4 STG.E.U16 desc[UR16][R12.64], R44 ;  /* 0x0000002c0c004986 */ /* 0x000fe8000c101510 */
[----:B------:R0:W-:Y:S02]  /*282d0*/  @P2 STG.E.U16 desc[UR16][R10.64], R18 ;  /* 0x000000120a002986 */ /* 0x0001e4000c101510 */
[----:B0-----:R-:W-:-:S02]  /*282e0*/  F2FP.BF16.F32.PACK_AB R10, R35, R33 ;  /* 0x00000021230a723e */ /* 0x001fc400000010ff */
[----:B------:R-:W2:Y:S04]  /*282f0*/  LDL.LU R33, [R1+0x1ac] ;  /* 0x0001ac0001217983 */ /* 0x000ea80000300800 */
[----:B------:R-:W2:Y:S01]  /*28300*/  LDL.LU R32, [R1+0x2ac] ;  /* 0x0002ac0001207983 */ /* 0x000ea20000300800 */
[----:B------:R-:W-:Y:S01]  /*28310*/  ISETP.LT.AND P4, PT, R93, UR20, !P3 ;  /* 0x000000145d007c0c */ /* 0x000fe2000df81270 */
[----:B------:R-:W-:Y:S01]  /*28320*/  VIADD R0, R0, UR7 ;  /* 0x0000000700007c36 */ /* 0x000fe20008000000 */
[----:B------:R-:W-:Y:S01]  /*28330*/  ISETP.LT.AND P5, PT, R76, UR26, !P3 ;  /* 0x0000001a4c007c0c */ /* 0x000fe2000dfa1270 */
[----:B------:R-:W3:Y:S01]  /*28340*/  LDL.LU R35, [R1+0xa8] ;  /* 0x0000a80001237983 */ /* 0x000ee20000300800 */
[----:B------:R-:W-:Y:S01]  /*28350*/  PRMT R18, R10, 0x7610, R18 ;  /* 0x000076100a127816 */ /* 0x000fe20000000012 */
[----:B------:R-:W-:Y:S01]  /*28360*/  IMAD.WIDE R14, R0, 0x2, R8 ;  /* 0x00000002000e7825 */ /* 0x000fe200078e0208 */
[----:B------:R-:W-:Y:S01]  /*28370*/  ISETP.LT.AND P6, PT, R72, UR49, !P3 ;  /* 0x0000003148007c0c */ /* 0x000fe2000dfc1270 */
[----:B------:R-:W0:Y:S01]  /*28380*/  LDCU UR20, c[0x0][0x39c] ;  /* 0x00007380ff1477ac */ /* 0x000e220008000800 */
[----:B------:R-:W-:Y:S01]  /*28390*/  PRMT R17, R10, 0x7632, R17 ;  /* 0x000076320a117816 */ /* 0x000fe20000000011 */
[----:B------:R-:W-:-:S02]  /*283a0*/  VIADD R16, R92, 0x2c ;  /* 0x0000002c5c107836 */ /* 0x000fc40000000000 */
[C---:B------:R-:W-:Y:S01]  /*283b0*/  IMAD.WIDE R12, R0.reuse, 0x2, R2 ;  /* 0x00000002000c7825 */ /* 0x040fe200078e0202 */
[----:B------:R-:W-:Y:S01]  /*283c0*/  PRMT R19, R45, 0x7632, R19 ;  /* 0x000076322d137816 */ /* 0x000fe20000000013 */
[----:B------:R-:W-:Y:S01]  /*283d0*/  @P4 STG.E.U16 desc[UR16][R14.64], R18 ;  /* 0x000000120e004986 */ /* 0x000fe2000c101510 */
[----:B------:R-:W-:Y:S01]  /*283e0*/  ISETP.LT.AND P4, PT, R89, UR35, !P3 ;  /* 0x0000002359007c0c */ /* 0x000fe2000df81270 */
[----:B------:R-:W-:Y:S01]  /*283f0*/  IMAD.WIDE R10, R0, 0x2, R6 ;  /* 0x00000002000a7825 */ /* 0x000fe200078e0206 */
[----:B------:R-:W-:Y:S01]  /*28400*/  ISETP.GE.AND P2, PT, R16, UR47, PT ;  /* 0x0000002f10007c0c */ /* 0x000fe2000bf46270 */
[----:B------:R0:W-:Y:S01]  /*28410*/  @P5 STG.E.U16 desc[UR16][R12.64], R17 ;  /* 0x000000110c005986 */ /* 0x0001e2000c101510 */
[----:B------:R-:W1:Y:S03]  /*28420*/  LDCU UR26, c[0x0][0x398] ;  /* 0x00007300ff1a77ac */ /* 0x000e660008000800 */
[----:B------:R1:W-:Y:S01]  /*28430*/  @P6 STG.E.U16 desc[UR16][R10.64], R45 ;  /* 0x0000002d0a006986 */ /* 0x0003e2000c101510 */
[----:B------:R-:W-:Y:S01]  /*28440*/  F2FP.BF16.F32.PACK_AB R52, R52, R25 ;  /* 0x000000193434723e */ /* 0x000fe200000010ff */
[----:B------:R-:W2:Y:S01]  /*28450*/  LDCU UR35, c[0x0][0x398] ;  /* 0x00007300ff2377ac */ /* 0x000ea20008000800 */
[----:B0-----:R-:W-:-:S05]  /*28460*/  IMAD.WIDE R16, R0, 0x2, R4 ;  /* 0x0000000200107825 */ /* 0x001fca00078e0204 */
[----:B------:R2:W-:Y:S01]  /*28470*/  @P4 STG.E.U16 desc[UR16][R16.64], R19 ;  /* 0x0000001310004986 */ /* 0x0005e2000c101510 */
[----:B------:R-:W-:Y:S01]  /*28480*/  ISETP.LT.AND P5, PT, R93, UR24, !P1 ;  /* 0x000000185d007c0c */ /* 0x000fe2000cfa1270 */
[----:B-1----:R-:W-:Y:S01]  /*28490*/  VIADD R10, R0, UR7 ;  /* 0x00000007000a7c36 */ /* 0x002fe20008000000 */
[----:B------:R-:W-:Y:S01]  /*284a0*/  ISETP.LT.AND P6, PT, R76, UR33, !P1 ;  /* 0x000000214c007c0c */ /* 0x000fe2000cfc1270 */
[----:B------:R-:W-:Y:S01]  /*284b0*/  VIADD R18, R92, 0x2d ;  /* 0x0000002d5c127836 */ /* 0x000fe20000000000 */
[----:B------:R-:W-:Y:S02]  /*284c0*/  F2FP.BF16.F32.PACK_AB R11, R37, R36 ;  /* 0x00000024250b723e */ /* 0x000fe400000010ff */
[----:B--2---:R-:W-:Y:S01]  /*284d0*/  F2FP.BF16.F32.PACK_AB R16, R33, R32 ;  /* 0x000000202110723e */ /* 0x004fe200000010ff */
[C---:B------:R-:W-:Y:S01]  /*284e0*/  IMAD.WIDE R14, R10.reuse, 0x2, R8 ;  /* 0x000000020a0e7825 */ /* 0x040fe200078e0208 */
[----:B------:R-:W2:Y:S01]  /*284f0*/  LDL.LU R33, [R1+0x1b0] ;  /* 0x0001b00001217983 */ /* 0x000ea20000300800 */
[----:B------:R-:W-:Y:S01]  /*28500*/  ISETP.LT.AND P4, PT, R89, UR8, !P1 ;  /* 0x0000000859007c0c */ /* 0x000fe2000cf81270 */
[----:B------:R-:W0:Y:S02]  /*28510*/  LDCU UR8, c[0x0][0x39c] ;  /* 0x00007380ff0877ac */ /* 0x000e240008000800 */
[----:B------:R-:W2:Y:S01]  /*28520*/  LDL.LU R32, [R1+0x2b0] ;  /* 0x0002b00001207983 */ /* 0x000ea20000300800 */
[----:B------:R-:W-:Y:S01]  /*28530*/  PRMT R0, R11, 0x7632, R0 ;  /* 0x000076320b007816 */ /* 0x000fe20000000000 */
[----:B------:R-:W-:Y:S01]  /*28540*/  IMAD.WIDE R12, R10, 0x2, R2 ;  /* 0x000000020a0c7825 */ /* 0x000fe200078e0202 */
[----:B---3--:R-:W-:Y:S01]  /*28550*/  F2FP.BF16.F32.PACK_AB R46, R46, R35 ;  /* 0x000000232e2e723e */ /* 0x008fe200000010ff */
[----:B------:R1:W-:Y:S01]  /*28560*/  @P5 STG.E.U16 desc[UR16][R14.64], R11 ;  /* 0x0000000b0e005986 */ /* 0x0003e2000c101510 */
[----:B------:R-:W-:Y:S01]  /*28570*/  ISETP.LT.AND P5, PT, R72, UR32, !P1 ;  /* 0x0000002048007c0c */ /* 0x000fe2000cfa1270 */
[----:B------:R-:W-:Y:S01]  /*28580*/  VIADD R17, R92, 0x2e ;  /* 0x0000002e5c117836 */ /* 0x000fe20000000000 */
[----:B------:R-:W-:Y:S01]  /*28590*/  ISETP.GE.AND P3, PT, R18, UR14, PT ;  /* 0x0000000e12007c0c */ /* 0x000fe2000bf66270 */
[----:B------:R3:W-:Y:S01]  /*285a0*/  @P6 STG.E.U16 desc[UR16][R12.64], R0 ;  /* 0x000000000c006986 */ /* 0x0007e2000c101510 */
[----:B------:R-:W-:Y:S01]  /*285b0*/  ISETP.LT.AND P6, PT, R93, UR36, !P0 ;  /* 0x000000245d007c0c */ /* 0x000fe2000c7c1270 */
[----:B------:R-:W0:Y:S01]  /*285c0*/  LDCU UR14, c[0x0][0x398] ;  /* 0x00007300ff0e77ac */ /* 0x000e220008000800 */
[----:B------:R-:W-:-:S02]  /*285d0*/  PRMT R18, R16, 0x7610, R18 ;  /* 0x0000761010127816 */ /* 0x000fc40000000012 */
[----:B------:R-:W-:Y:S01]  /*285e0*/  PRMT R16, R46, 0x7632, R16 ;  /* 0x000076322e107816 */ /* 0x000fe20000000010 */
[----:B------:R-:W0:Y:S01]  /*285f0*/  LDCU UR24, c[0x0][0x398] ;  /* 0x00007300ff1877ac */ /* 0x000e220008000800 */
[C---:B-1----:R-:W-:Y:S01]  /*28600*/  IMAD.WIDE R14, R10.reuse, 0x2, R6 ;  /* 0x000000020a0e7825 */ /* 0x042fe200078e0206 */
[----:B------:R-:W-:Y:S01]  /*28610*/  ISETP.GE.AND P1, PT, R17, UR38, PT ;  /* 0x0000002611007c0c */ /* 0x000fe2000bf26270 */
[----:B------:R-:W1:Y:S02]  /*28620*/  LDCU UR32, c[0x0][0x398] ;  /* 0x00007300ff2077ac */ /* 0x000e640008000800 */
[C---:B---3--:R-:W-:Y:S02]  /*28630*/  VIADD R0, R10.reuse, UR7 ;  /* 0x000000070a007c36 */ /* 0x048fe40008000000 */
[----:B------:R-:W-:Y:S01]  /*28640*/  IMAD.WIDE R12, R10, 0x2, R4 ;  /* 0x000000020a0c7825 */ /* 0x000fe200078e0204 */
[----:B------:R3:W-:Y:S01]  /*28650*/  @P5 STG.E.U16 desc[UR16][R14.64], R46 ;  /* 0x0000002e0e005986 */ /* 0x0007e2000c101510 */
[----:B------:R-:W0:Y:S02]  /*28660*/  LDCU UR33, c[0x0][0x398] ;  /* 0x00007300ff2177ac */ /* 0x000e240008000800 */
[----:B------:R-:W-:Y:S01]  /*28670*/  IMAD.WIDE R10, R0, 0x2, R8 ;  /* 0x00000002000a7825 */ /* 0x000fe200078e0208 */
[----:B------:R1:W-:Y:S01]  /*28680*/  @P4 STG.E.U16 desc[UR16][R12.64], R16 ;  /* 0x000000100c004986 */ /* 0x0003e2000c101510 */
[----:B------:R-:W-:Y:S01]  /*28690*/  ISETP.LT.AND P4, PT, R76, UR28, !P0 ;  /* 0x0000001c4c007c0c */ /* 0x000fe2000c781270 */
[----:B------:R-:W0:Y:S01]  /*286a0*/  LDCU UR28, c[0x0][0x398] ;  /* 0x00007300ff1c77ac */ /* 0x000e220008000800 */
[----:B------:R-:W-:Y:S01]  /*286b0*/  ISETP.LT.AND P5, PT, R72, UR40, !P0 ;  /* 0x0000002848007c0c */ /* 0x000fe2000c7a1270 */
[----:B------:R4:W-:Y:S01]  /*286c0*/  @P6 STG.E.U16 desc[UR16][R10.64], R18 ;  /* 0x000000120a006986 */ /* 0x0009e2000c101510 */
[----:B------:R-:W-:Y:S01]  /*286d0*/  ISETP.LT.AND P6, PT, R89, UR30, !P0 ;  /* 0x0000001e59007c0c */ /* 0x000fe2000c7c1270 */
[----:B------:R-:W-:Y:S01]  /*286e0*/  VIADD R17, R92, 0x2f ;  /* 0x0000002f5c117836 */ /* 0x000fe20000000000 */
[----:B------:R-:W0:Y:S01]  /*286f0*/  LDCU UR30, c[0x0][0x398] ;  /* 0x00007300ff1e77ac */ /* 0x000e220008000800 */
[C---:B---3--:R-:W-:Y:S01]  /*28700*/  IMAD.WIDE R14, R0.reuse, 0x2, R2 ;  /* 0x00000002000e7825 */ /* 0x048fe200078e0202 */
[----:B------:R-:W-:Y:S01]  /*28710*/  F2FP.BF16.F32.PACK_AB R57, R57, R83 ;  /* 0x000000533939723e */ /* 0x000fe200000010ff */
[----:B------:R-:W3:Y:S02]  /*28720*/  LDCU UR36, c[0x0][0x398] ;  /* 0x00007300ff2477ac */ /* 0x000ee40008000800 */
[----:B-1----:R-:W-:Y:S01]  /*28730*/  IMAD.WIDE R12, R0, 0x2, R6 ;  /* 0x00000002000c7825 */ /* 0x002fe200078e0206 */
[----:B------:R-:W-:Y:S01]  /*28740*/  F2FP.BF16.F32.PACK_AB R55, R55, R69 ;  /* 0x000000453737723e */ /* 0x000fe200000010ff */
[----:B------:R-:W1:Y:S01]  /*28750*/  LDCU UR38, c[0x0][0x398] ;  /* 0x00007300ff2677ac */ /* 0x000e620008000800 */
[----:B----4-:R-:W-:Y:S01]  /*28760*/  PRMT R18, R16, 0x7632, R18 ;  /* 0x0000763210127816 */ /* 0x010fe20000000012 */
[----:B------:R-:W-:Y:S01]  /*28770*/  IMAD.WIDE R10, R0, 0x2, R4 ;  /* 0x00000002000a7825 */ /* 0x000fe200078e0204 */
[----:B------:R-:W-:-:S03]  /*28780*/  PRMT R16, R47, 0x7632, R16 ;  /* 0x000076322f107816 */ /* 0x000fc60000000010 */
[----:B------:R4:W-:Y:S04]  /*28790*/  @P4 STG.E.U16 desc[UR16][R14.64], R18 ;  /* 0x000000120e004986 */ /* 0x0009e8000c101510 */
[----:B------:R-:W-:Y:S01]  /*287a0*/  @P5 STG.E.U16 desc[UR16][R12.64], R47 ;  /* 0x0000002f0c005986 */ /* 0x000fe2000c101510 */
[----:B------:R-:W-:-:S03]  /*287b0*/  ISETP.LT.AND P5, PT, R76, UR42, !P2 ;  /* 0x0000002a4c007c0c */ /* 0x000fc6000d7a1270 */
[----:B------:R0:W-:Y:S01]  /*287c0*/  @P6 STG.E.U16 desc[UR16][R10.64], R16 ;  /* 0x000000100a006986 */ /* 0x0001e2000c101510 */
[----:B------:R-:W-:Y:S01]  /*287d0*/  ISETP.LT.AND P6, PT, R93, UR12, !P2 ;  /* 0x0000000c5d007c0c */ /* 0x000fe2000d7c1270 */
[----:B------:R-:W-:Y:S01]  /*287e0*/  VIADD R0, R0, UR7 ;  /* 0x0000000700007c36 */ /* 0x000fe20008000000 */
[----:B------:R-:W-:Y:S01]  /*287f0*/  ISETP.LT.AND P4, PT, R72, UR50, !P2 ;  /* 0x0000003248007c0c */ /* 0x000fe2000d781270 */
[----:B------:R-:W1:Y:S01]  /*28800*/  LDCU UR12, c[0x0][0x398] ;  /* 0x00007300ff0c77ac */ /* 0x000e620008000800 */
[----:B------:R-:W-:Y:S02]  /*28810*/  ISETP.LT.AND P2, PT, R89, UR4, !P2 ;  /* 0x0000000459007c0c */ /* 0x000fe4000d741270 */
[----:B------:R-:W-:Y:S01]  /*28820*/  ISETP.GE.AND P0, PT, R17, UR54, PT ;  /* 0x0000003611007c0c */ /* 0x000fe2000bf06270 */
[----:B----4-:R-:W-:Y:S01]  /*28830*/  IMAD.WIDE R14, R0, 0x2, R2 ;  /* 0x00000002000e7825 */ /* 0x010fe200078e0202 */
[----:B------:R-:W-:Y:S01]  /*28840*/  PRMT R18, R48, 0x7632, R18 ;  /* 0x0000763230127816 */ /* 0x000fe20000000012 */
[----:B------:R-:W4:Y:S02]  /*28850*/  LDCU UR4, c[0x0][0x39c] ;  /* 0x00007380ff0477ac */ /* 0x000f240008000800 */
[----:B0-----:R-:W-:-:S04]  /*28860*/  IMAD.WIDE R16, R0, 0x2, R8 ;  /* 0x0000000200107825 */ /* 0x001fc800078e0208 */
[----:B------:R-:W-:Y:S01]  /*28870*/  IMAD.WIDE R12, R0, 0x2, R6 ;  /* 0x00000002000c7825 */ /* 0x000fe200078e0206 */
[----:B--2---:R-:W-:-:S04]  /*28880*/  F2FP.BF16.F32.PACK_AB R10, R33, R32 ;  /* 0x00000020210a723e */ /* 0x004fc800000010ff */
[C---:B------:R-:W-:Y:S02]  /*28890*/  PRMT R20, R10.reuse, 0x7610, R20 ;  /* 0x000076100a147816 */ /* 0x040fe40000000014 */
[----:B------:R-:W-:Y:S01]  /*288a0*/  PRMT R19, R10, 0x7632, R19 ;  /* 0x000076320a137816 */ /* 0x000fe20000000013 */
[----:B------:R-:W-:Y:S02]  /*288b0*/  IMAD.WIDE R10, R0, 0x2, R4 ;  /* 0x00000002000a7825 */ /* 0x000fe400078e0204 */
[----:B------:R-:W-:Y:S04]  /*288c0*/  @P6 STG.E.U16 desc[UR16][R16.64], R20 ;  /* 0x0000001410006986 */ /* 0x000fe8000c101510 */
[----:B------:R-:W-:Y:S04]  /*288d0*/  @P5 STG.E.U16 desc[UR16][R14.64], R19 ;  /* 0x000000130e005986 */ /* 0x000fe8000c101510 */
[----:B------:R-:W-:Y:S04]  /*288e0*/  @P4 STG.E.U16 desc[UR16][R12.64], R48 ;  /* 0x000000300c004986 */ /* 0x000fe8000c101510 */
[----:B------:R0:W-:Y:S02]  /*288f0*/  @P2 STG.E.U16 desc[UR16][R10.64], R18 ;  /* 0x000000120a002986 */ /* 0x0001e4000c101510 */
[----:B0-----:R-:W-:-:S02]  /*28900*/  F2FP.BF16.F32.PACK_AB R11, R27, R26 ;  /* 0x0000001a1b0b723e */ /* 0x001fc400000010ff */
[----:B------:R-:W2:Y:S04]  /*28910*/  LDL.LU R27, [R1+0x1bc] ;  /* 0x0001bc00011b7983 */ /* 0x000ea80000300800 */
[----:B------:R-:W2:Y:S04]  /*28920*/  LDL.LU R26, [R1+0x2bc] ;  /* 0x0002bc00011a7983 */ /* 0x000ea80000300800 */
[----:B------:R-:W3:Y:S01]  /*28930*/  LDL.LU R21, [R1+0xb8] ;  /* 0x0000b80001157983 */ /* 0x000ee20000300800 */
[----:B------:R-:W-:Y:S02]  /*28940*/  ISETP.LT.AND P4, PT, R93, UR39, !P3 ;  /* 0x000000275d007c0c */ /* 0x000fe4000df81270 */
[----:B------:R-:W-:Y:S01]  /*28950*/  ISETP.LT.AND P5, PT, R76, UR41, !P3 ;  /* 0x000000294c007c0c */ /* 0x000fe2000dfa1270 */
[----:B------:R-:W-:Y:S01]  /*28960*/  VIADD R0, R0, UR7 ;  /* 0x0000000700007c36 */ /* 0x000fe20008000000 */
[----:B------:R-:W-:-:S02]  /*28970*/  ISETP.LT.AND P6, PT, R72, UR53, !P3 ;  /* 0x0000003548007c0c */ /* 0x000fc4000dfc1270 */
[C---:B------:R-:W-:Y:S01]  /*28980*/  PRMT R18, R11.reuse, 0x7610, R18 ;  /* 0x000076100b127816 */ /* 0x040fe20000000012 */
[----:B------:R-:W-:Y:S01]  /*28990*/  IMAD.WIDE R14, R0, 0x2, R8 ;  /* 0x00000002000e7825 */ /* 0x000fe200078e0208 */
[----:B------:R-:W-:-:S03]  /*289a0*/  PRMT R17, R11, 0x7632, R17 ;  /* 0x000076320b117816 */ /* 0x000fc60000000011 */
[----:B------:R-:W-:Y:S02]  /*289b0*/  IMAD.WIDE R12, R0, 0x2, R2 ;  /* 0x00000002000c7825 */ /* 0x000fe400078e0202 */
[----:B------:R0:W-:Y:S01]  /*289c0*/  @P4 STG.E.U16 desc[UR16][R14.64], R18 ;  /* 0x000000120e004986 */ /* 0x0001e2000c101510 */
[----:B------:R-:W-:Y:S01]  /*289d0*/  ISETP.LT.AND P4, PT, R89, UR10, !P3 ;  /* 0x0000000a59007c0c */ /* 0x000fe2000df81270 */
[----:B------:R-:W-:Y:S01]  /*289e0*/  VIADD R16, R92, 0x30 ;  /* 0x000000305c107836 */ /* 0x000fe20000000000 */
[----:B------:R-:W-:Y:S01]  /*289f0*/  PRMT R19, R49, 0x7632, R19 ;  /* 0x0000763231137816 */ /* 0x000fe20000000013 */
[----:B------:R-:W-:Y:S01]  /*28a00*/  IMAD.WIDE R10, R0, 0x2, R6 ;  /* 0x00000002000a7825 */ /* 0x000fe200078e0206 */
[----:B------:R1:W-:Y:S01]  /*28a10*/  @P5 STG.E.U16 desc[UR16][R12.64], R17 ;  /* 0x000000110c005986 */ /* 0x0003e2000c101510 */
[----:B------:R-:W-:Y:S01]  /*28a20*/  ISETP.LT.AND P5, PT, R93, UR18, !P1 ;  /* 0x000000125d007c0c */ /* 0x000fe2000cfa1270 */
[----:B------:R-:W1:Y:S01]  /*28a30*/  LDCU UR10, c[0x0][0x398] ;  /* 0x00007300ff0a77ac */ /* 0x000e620008000800 */
[----:B------:R-:W-:Y:S01]  /*28a40*/  ISETP.GE.AND P2, PT, R16, UR22, PT ;  /* 0x0000001610007c0c */ /* 0x000fe2000bf46270 */
[----:B------:R1:W-:Y:S01]  /*28a50*/  @P6 STG.E.U16 desc[UR16][R10.64], R49 ;  /* 0x000000310a006986 */ /* 0x0003e2000c101510 */
[----:B------:R-:W-:Y:S01]  /*28a60*/  VIADD R16, R0, UR7 ;  /* 0x0000000700107c36 */ /* 0x000fe20008000000 */
[----:B------:R-:W-:Y:S01]  /*28a70*/  ISETP.LT.AND P6, PT, R76, UR48, !P1 ;  /* 0x000000304c007c0c */ /* 0x000fe2000cfc1270 */
[----:B0-----:R-:W-:Y:S01]  /*28a80*/  IMAD.WIDE R14, R0, 0x2, R4 ;  /* 0x00000002000e7825 */ /* 0x001fe200078e0204 */
[----:B------:R-:W0:Y:S01]  /*28a90*/  LDCU UR22, c[0x0][0x398] ;  /* 0x00007300ff1677ac */ /* 0x000e220008000800 */
[----:B--2---:R-:W-:-:S02]  /*28aa0*/  F2FP.BF16.F32.PACK_AB R20, R27, R26 ;  /* 0x0000001a1b14723e */ /* 0x004fc400000010ff */
[----:B-1----:R-:W-:Y:S01]  /*28ab0*/  VIADD R17, R92, 0x31 ;  /* 0x000000315c117836 */ /* 0x002fe20000000000 */
[----:B------:R-:W2:Y:S01]  /*28ac0*/  LDL.LU R27, [R1+0x1c0] ;  /* 0x0001c000011b7983 */ /* 0x000ea20000300800 */
[----:B------:R-:W1:Y:S03]  /*28ad0*/  LDCU UR18, c[0x0][0x398] ;  /* 0x00007300ff1277ac */ /* 0x000e660008000800 */
[----:B------:R-:W2:Y:S01]  /*28ae0*/  LDL.LU R26, [R1+0x2c0] ;  /* 0x0002c000011a7983 */ /* 0x000ea20000300800 */
[----:B------:R-:W-:Y:S01]  /*28af0*/  F2FP.BF16.F32.PACK_AB R11, R30, R29 ;  /* 0x0000001d1e0b723e */ /* 0x000fe200000010ff */
[----:B------:R-:W-:-:S03]  /*28b00*/  IMAD.WIDE R12, R16, 0x2, R8 ;  /* 0x00000002100c7825 */ /* 0x000fc600078e0208 */
[C---:B------:R-:W-:Y:S01]  /*28b10*/  PRMT R18, R11.reuse, 0x7610, R18 ;  /* 0x000076100b127816 */ /* 0x040fe20000000012 */
[----:B------:R0:W-:Y:S01]  /*28b20*/  @P4 STG.E.U16 desc[UR16][R14.64], R19 ;  /* 0x000000130e004986 */ /* 0x0001e2000c101510 */
[----:B------:R-:W-:-:S03]  /*28b30*/  PRMT R0, R11, 0x7632, R0 ;  /* 0x000076320b007816 */ /* 0x000fc60000000000 */
[----:B------:R1:W-:Y:S01]  /*28b40*/  @P5 STG.E.U16 desc[UR16][R12.64], R18 ;  /* 0x000000120c005986 */ /* 0x0003e2000c101510 */
[----:B------:R-:W-:Y:S01]  /*28b50*/  ISETP.LT.AND P5, PT, R72, UR51, !P1 ;  /* 0x0000003348007c0c */ /* 0x000fe2000cfa1270 */
[----:B------:R-:W-:Y:S01]  /*28b60*/  IMAD.WIDE R10, R16, 0x2, R2 ;  /* 0x00000002100a7825 */ /* 0x000fe200078e0202 */
[----:B------:R-:W-:Y:S02]  /*28b70*/  ISETP.LT.AND P4, PT, R89, UR45, !P1 ;  /* 0x0000002d59007c0c */ /* 0x000fe4000cf81270 */
[----:B---3--:R-:W-:Y:S02]  /*28b80*/  F2FP.BF16.F32.PACK_AB R50, R50, R21 ;  /* 0x000000153232723e */ /* 0x008fe400000010ff */
[----:B------:R3:W-:Y:S01]  /*28b90*/  @P6 STG.E.U16 desc[UR16][R10.64], R0 ;  /* 0x000000000a006986 */ /* 0x0007e2000c101510 */
[----:B------:R-:W-:Y:S01]  /*28ba0*/  ISETP.GE.AND P3, PT, R17, UR20, PT ;  /* 0x0000001411007c0c */ /* 0x000fe2000bf66270 */
[----:B0-----:R-:W-:Y:S01]  /*28bb0*/  VIADD R15, R16, UR7 ;  /* 0x00000007100f7c36 */ /* 0x001fe20008000000 */
[----:B------:R-:W-:-:S02]  /*28bc0*/  ISETP.LT.AND P6, PT, R93, UR52, !P0 ;  /* 0x000000345d007c0c */ /* 0x000fc4000c7c1270 */
[----:B-1----:R-:W-:Y:S02]  /*28bd0*/  PRMT R18, R20, 0x7632, R18 ;  /* 0x0000763214127816 */ /* 0x002fe40000000012 */
[----:B------:R-:W-:Y:S01]  /*28be0*/  PRMT R14, R50, 0x7632, R14 ;  /* 0x00007632320e7816 */ /* 0x000fe2000000000e */
[C---:B---3--:R-:W-:Y:S01]  /*28bf0*/  IMAD.WIDE R10, R16.reuse, 0x2, R6 ;  /* 0x00000002100a7825 */ /* 0x048fe200078e0206 */
[----:B------:R-:W0:Y:S03]  /*28c00*/  LDCU UR20, c[0x0][0x398] ;  /* 0x00007300ff1477ac */ /* 0x000e260008000800 */
[----:B------:R-:W-:Y:S01]  /*28c10*/  IMAD.WIDE R16, R16, 0x2, R4 ;  /* 0x0000000210107825 */ /* 0x000fe200078e0204 */
[----:B------:R1:W-:Y:S04]  /*28c20*/  @P5 STG.E.U16 desc[UR16][R10.64], R50 ;  /* 0x000000320a005986 */ /* 0x0003e8000c101510 */
[----:B------:R-:W-:Y:S01]  /*28c30*/  @P4 STG.E.U16 desc[UR16][R16.64], R14 ;  /* 0x0000000e10004986 */ /* 0x000fe2000c101510 */
[----:B------:R-:W-:Y:S01]  /*28c40*/  ISETP.LT.AND P4, PT, R76, UR11, !P0 ;  /* 0x0000000b4c007c0c */ /* 0x000fe2000c781270 */
[----:B------:R-:W-:-:S04]  /*28c50*/  IMAD.WIDE R12, R15, 0x2, R8 ;  /* 0x000000020f0c7825 */ /* 0x000fc800078e0208 */
[----:B------:R-:W-:Y:S01]  /*28c60*/  VIADD R0, R92, 0x33 ;  /* 0x000000335c007836 */ /* 0x000fe20000000000 */
[----:B------:R3:W-:Y:S01]  /*28c70*/  @P6 STG.E.U16 desc[UR16][R12.64], R20 ;  /* 0x000000140c006986 */ /* 0x0007e2000c101510 */
[----:B------:R-:W-:Y:S01]  /*28c80*/  ISETP.LT.AND P5, PT, R72, UR44, !P0 ;  /* 0x0000002c48007c0c */ /* 0x000fe2000c7a1270 */
[----:B-1----:R-:W-:Y:S01]  /*28c90*/  IMAD.WIDE R10, R15, 0x2, R2 ;  /* 0x000000020f0a7825 */ /* 0x002fe200078e0202 */
[----:B------:R-:W-:Y:S01]  /*28ca0*/  ISETP.LT.AND P6, PT, R89, UR55, !P0 ;  /* 0x0000003759007c0c */ /* 0x000fe2000c7c1270 */
[----:B------:R-:W1:Y:S01]  /*28cb0*/  LDCU UR11, c[0x0][0x398] ;  /* 0x00007300ff0b77ac */ /* 0x000e620008000800 */
[----:B----4-:R-:W-:Y:S02]  /*28cc0*/  ISETP.GE.AND P0, PT, R0, UR4, PT ;  /* 0x0000000400007c0c */ /* 0x010fe4000bf06270 */
[----:B------:R4:W-:Y:S01]  /*28cd0*/  @P4 STG.E.U16 desc[UR16][R10.64], R18 ;  /* 0x000000120a004986 */ /* 0x0009e2000c101510 */
[----:B--2---:R-:W-:Y:S01]  /*28ce0*/  F2FP.BF16.F32.PACK_AB R0, R27, R26 ;  /* 0x0000001a1b00723e */ /* 0x004fe200000010ff */
[----:B---3--:R-:W-:Y:S01]  /*28cf0*/  IMAD.WIDE R12, R15, 0x2, R6 ;  /* 0x000000020f0c7825 */ /* 0x008fe200078e0206 */
[----:B------:R-:W-:Y:S01]  /*28d00*/  PRMT R14, R51, 0x7632, R14 ;  /* 0x00007632330e7816 */ /* 0x000fe2000000000e */
[----:B------:R-:W2:Y:S01]  /*28d10*/  LDCU UR4, c[0x0][0x398] ;  /* 0x00007300ff0477ac */ /* 0x000ea20008000800 */
[----:B----4-:R-:W-:-:S02]  /*28d20*/  PRMT R18, R0, 0x7610, R18 ;  /* 0x0000761000127816 */ /* 0x010fc40000000012 */
[----:B------:R-:W-:Y:S02]  /*28d30*/  PRMT R20, R0, 0x7632, R20 ;  /* 0x0000763200147816 */ /* 0x000fe40000000014 */
[----:B------:R-:W-:Y:S02]  /*28d40*/  F2FP.BF16.F32.PACK_AB R0, R68, R70 ;  /* 0x000000464400723e */ /* 0x000fe400000010ff */
[----:B------:R-:W3:Y:S04]  /*28d50*/  LDL.LU R70, [R1+0x1cc] ;  /* 0x0001cc0001467983 */ /* 0x000ee80000300800 */
[----:B------:R-:W3:Y:S01]  /*28d60*/  LDL.LU R71, [R1+0x2cc] ;  /* 0x0002cc0001477983 */ /* 0x000ee20000300800 */
[----:B------:R-:W-:-:S03]  /*28d70*/  IMAD.WIDE R16, R15, 0x2, R4 ;  /* 0x000000020f107825 */ /* 0x000fc600078e0204 */
[----:B------:R4:W-:Y:S01]  /*28d80*/  @P5 STG.E.U16 desc[UR16][R12.64], R51 ;  /* 0x000000330c005986 */ /* 0x0009e2000c101510 */
[----:B------:R-:W-:-:S03]  /*28d90*/  ISETP.LT.AND P5, PT, R76, UR37, !P2 ;  /* 0x000000254c007c0c */ /* 0x000fc6000d7a1270 */
[----:B------:R0:W-:Y:S01]  /*28da0*/  @P6 STG.E.U16 desc[UR16][R16.64], R14 ;  /* 0x0000000e10006986 */ /* 0x0001e2000c101510 */
[----:B------:R-:W-:Y:S01]  /*28db0*/  ISETP.LT.AND P6, PT, R93, UR34, !P2 ;  /* 0x000000225d007c0c */ /* 0x000fe2000d7c1270 */
[----:B------:R-:W-:Y:S01]  /*28dc0*/  VIADD R19, R15, UR7 ;  /* 0x000000070f137c36 */ /* 0x000fe20008000000 */
[----:B------:R-:W-:Y:S01]  /*28dd0*/  ISETP.LT.AND P4, PT, R72, UR26, !P2 ;  /* 0x0000001a48007c0c */ /* 0x000fe2000d781270 */
[----:B------:R-:W-:Y:S01]  /*28de0*/  VIADD R21, R92, 0x32 ;  /* 0x000000325c157836 */ /* 0x000fe20000000000 */
[----:B------:R-:W2:Y:S01]  /*28df0*/  LDL.LU R68, [R1+0xc8] ;  /* 0x0000c80001447983 */ /* 0x000ea20000300800 */
[C---:B------:R-:W-:Y:S01]  /*28e00*/  IMAD.WIDE R10, R19.reuse, 0x2, R8 ;  /* 0x00000002130a7825 */ /* 0x040fe200078e0208 */
[----:B------:R-:W-:Y:S01]  /*28e10*/  PRMT R22, R0, 0x7632, R22 ;  /* 0x0000763200167816 */ /* 0x000fe20000000016 */
[----:B------:R-:W1:Y:S02]  /*28e20*/  LDCU UR26, c[0x0][0x398] ;  /* 0x00007300ff1a77ac */ /* 0x000e640008000800 */
[C---:B----4-:R-:W-:Y:S01]  /*28e30*/  IMAD.WIDE R12, R19.reuse, 0x2, R2 ;  /* 0x00000002130c7825 */ /* 0x050fe200078e0202 */
[----:B------:R-:W4:Y:S03]  /*28e40*/  LDCU UR34, c[0x0][0x398] ;  /* 0x00007300ff2277ac */ /* 0x000f260008000800 */
[----:B0-----:R-:W-:Y:S01]  /*28e50*/  IMAD.WIDE R14, R19, 0x2, R6 ;  /* 0x00000002130e7825 */ /* 0x001fe200078e0206 */
[----:B------:R0:W-:Y:S01]  /*28e60*/  @P6 STG.E.U16 desc[UR16][R10.64], R18 ;  /* 0x000000120a006986 */ /* 0x0001e2000c101510 */
[----:B------:R-:W-:-:S03]  /*28e70*/  ISETP.LT.AND P2, PT, R89, UR43, !P2 ;  /* 0x0000002b59007c0c */ /* 0x000fc6000d741270 */
[----:B------:R0:W-:Y:S04]  /*28e80*/  @P5 STG.E.U16 desc[UR16][R12.64], R20 ;  /* 0x000000140c005986 */ /* 0x0001e8000c101510 */
[----:B------:R1:W-:Y:S01]  /*28e90*/  @P4 STG.E.U16 desc[UR16][R14.64], R52 ;  /* 0x000000340e004986 */ /* 0x0003e2000c101510 */
[----:B------:R-:W-:Y:S01]  /*28ea0*/  ISETP.LT.AND P4, PT, R93, UR14, !P3 ;  /* 0x0000000e5d007c0c */ /* 0x000fe2000df81270 */
[----:B------:R-:W-:Y:S01]  /*28eb0*/  IMAD.WIDE R16, R19, 0x2, R4 ;  /* 0x0000000213107825 */ /* 0x000fe200078e0204 */
[----:B------:R-:W-:Y:S01]  /*28ec0*/  ISETP.GE.AND P1, PT, R21, UR8, PT ;  /* 0x0000000815007c0c */ /* 0x000fe2000bf26270 */
[----:B------:R-:W4:Y:S02]  /*28ed0*/  LDCU UR8, c[0x0][0x39c] ;  /* 0x00007380ff0877ac */ /* 0x000f240008000800 */
[----:B------:R-:W-:Y:S01]  /*28ee0*/  VIADD R19, R19, UR7 ;  /* 0x0000000713137c36 */ /* 0x000fe20008000000 */
[----:B------:R-:W-:Y:S01]  /*28ef0*/  PRMT R21, R52, 0x7632, R21 ;  /* 0x0000763234157816 */ /* 0x000fe20000000015 */
[----:B0-----:R-:W-:Y:S01]  /*28f00*/  VIADD R18, R92, 0x34 ;  /* 0x000000345c127836 */ /* 0x001fe20000000000 */
[----:B------:R-:W-:Y:S01]  /*28f10*/  PRMT R20, R0, 0x7610, R20 ;  /* 0x0000761000147816 */ /* 0x000fe20000000014 */
[C---:B------:R-:W-:Y:S01]  /*28f20*/  IMAD.WIDE R10, R19.reuse, 0x2, R8 ;  /* 0x00000002130a7825 */ /* 0x040fe200078e0208 */
[----:B------:R-:W-:Y:S01]  /*28f30*/  F2FP.BF16.F32.PACK_AB R0, R24, R23 ;  /* 0x000000171800723e */ /* 0x000fe200000010ff */
[----:B------:R0:W-:Y:S01]  /*28f40*/  @P2 STG.E.U16 desc[UR16][R16.64], R21 ;  /* 0x0000001510002986 */ /* 0x0001e2000c101510 */
[----:B------:R-:W-:Y:S01]  /*28f50*/  ISETP.LT.AND P5, PT, R76, UR24, !P3 ;  /* 0x000000184c007c0c */ /* 0x000fe2000dfa1270 */
[C---:B------:R-:W-:Y:S01]  /*28f60*/  IMAD.WIDE R12, R19.reuse, 0x2, R2 ;  /* 0x00000002130c7825 */ /* 0x040fe200078e0202 */
[----:B------:R-:W-:Y:S01]  /*28f70*/  ISETP.LT.AND P6, PT, R72, UR32, !P3 ;  /* 0x0000002048007c0c */ /* 0x000fe2000dfc1270 */
[----:B------:R2:W-:Y:S01]  /*28f80*/  @P4 STG.E.U16 desc[UR16][R10.64], R20 ;  /* 0x000000140a004986 */ /* 0x0005e2000c101510 */
[----:B------:R-:W-:Y:S01]  /*28f90*/  F2FP.BF16.F32.PACK_AB R56, R56, R88 ;  /* 0x000000583838723e */ /* 0x000fe200000010ff */
[----:B-1----:R-:W-:Y:S01]  /*28fa0*/  IMAD.WIDE R14, R19, 0x2, R6 ;  /* 0x00000002130e7825 */ /* 0x002fe200078e0206 */
[----:B------:R-:W1:Y:S01]  /*28fb0*/  LDCU UR14, c[0x0][0x398] ;  /* 0x00007300ff0e77ac */ /* 0x000e620008000800 */
[----:B0-----:R-:W-:-:S02]  /*28fc0*/  PRMT R21, R0, 0x7632, R21 ;  /* 0x0000763200157816 */ /* 0x001fc40000000015 */
[C---:B------:R-:W-:Y:S01]  /*28fd0*/  VIADD R17, R19.reuse, UR7 ;  /* 0x0000000713117c36 */ /* 0x040fe20008000000 */
[----:B----4-:R-:W-:Y:S02]  /*28fe0*/  ISETP.GE.AND P2, PT, R18, UR8, PT ;  /* 0x0000000812007c0c */ /* 0x010fe4000bf46270 */
[----:B--2---:R-:W-:Y:S01]  /*28ff0*/  F2FP.BF16.F32.PACK_AB R54, R54, R68 ;  /* 0x000000443636723e */ /* 0x004fe200000010ff */
[----:B------:R-:W-:Y:S01]  /*29000*/  VIADD R16, R92, 0x35 ;  /* 0x000000355c107836 */ /* 0x000fe20000000000 */
[----:B------:R-:W-:Y:S01]  /*29010*/  PRMT R20, R0, 0x7610, R20 ;  /* 0x0000761000147816 */ /* 0x000fe20000000014 */
[----:B------:R0:W-:Y:S01]  /*29020*/  @P5 STG.E.U16 desc[UR16][R12.64], R22 ;  /* 0x000000160c005986 */ /* 0x0001e2000c101510 */
[----:B---3--:R-:W-:Y:S01]  /*29030*/  F2FP.BF16.F32.PACK_AB R0, R70, R71 ;  /* 0x000000474600723e */ /* 0x008fe200000010ff */
[----:B------:R-:W-:Y:S01]  /*29040*/  IMAD.WIDE R10, R19, 0x2, R4 ;  /* 0x00000002130a7825 */ /* 0x000fe200078e0204 */
[----:B------:R-:W-:Y:S01]  /*29050*/  ISETP.LT.AND P4, PT, R89, UR33, !P3 ;  /* 0x0000002159007c0c */ /* 0x000fe2000df81270 */
[----:B------:R-:W2:Y:S01]  /*29060*/  LDL.LU R70, [R1+0x1d0] ;  /* 0x0001d00001467983 */ /* 0x000ea20000300800 */
[----:B------:R-:W-:Y:S01]  /*29070*/  PRMT R18, R53, 0x7632, R18 ;  /* 0x0000763235127816 */ /* 0x000fe20000000012 */
[----:B------:R-:W3:Y:S02]  /*29080*/  LDCU UR8, c[0x0][0x398] ;  /* 0x00007300ff0877ac */ /* 0x000ee40008000800 */
[----:B------:R-:W2:Y:S01]  /*29090*/  LDL.LU R71, [R1+0x2d0] ;  /* 0x0002d00001477983 */ /* 0x000ea20000300800 */
[----:B------:R-:W-:Y:S01]  /*290a0*/  ISETP.LT.AND P5, PT, R93, UR28, !P1 ;  /* 0x0000001c5d007c0c */ /* 0x000fe2000cfa1270 */
[----:B------:R-:W4:Y:S01]  /*290b0*/  LDCU UR24, c[0x0][0x398] ;  /* 0x00007300ff1877ac */ /* 0x000f220008000800 */
[----:B0-----:R-:W-:Y:S01]  /*290c0*/  IMAD.WIDE R12, R17, 0x2, R8 ;  /* 0x00000002110c7825 */ /* 0x001fe200078e0208 */
[----:B------:R0:W-:Y:S01]  /*290d0*/  @P6 STG.E.U16 desc[UR16][R14.64], R53 ;  /* 0x000000350e006986 */ /* 0x0001e2000c101510 */
[----:B------:R-:W-:Y:S01]  /*290e0*/  ISETP.LT.AND P6, PT, R76, UR30, !P1 ;  /* 0x0000001e4c007c0c */ /* 0x000fe2000cfc1270 */
[----:B------:R-:W1:Y:S02]  /*290f0*/  LDCU UR28, c[0x0][0x398] ;  /* 0x00007300ff1c77ac */ /* 0x000e640008000800 */
[----:B------:R3:W-:Y:S01]  /*29100*/  @P4 STG.E.U16 desc[UR16][R10.64], R18 ;  /* 0x000000120a004986 */ /* 0x0007e2000c101510 */
[----:B------:R-:W-:-:S05]  /*29110*/  ISETP.LT.AND P4, PT, R89, UR35, !P1 ;  /* 0x0000002359007c0c */ /* 0x000fca000cf81270 */
[----:B------:R1:W-:Y:S01]  /*29120*/  @P5 STG.E.U16 desc[UR16][R12.64], R20 ;  /* 0x000000140c005986 */ /* 0x0003e2000c101510 */
[----:B------:R-:W-:Y:S01]  /*29130*/  ISETP.LT.AND P5, PT, R72, UR12, !P1 ;  /* 0x0000000c48007c0c */ /* 0x000fe2000cfa1270 */
[C---:B------:R-:W-:Y:S01]  /*29140*/  VIADD R19, R17.reuse, UR7 ;  /* 0x0000000711137c36 */ /* 0x040fe20008000000 */
[----:B------:R-:W-:Y:S01]  /*29150*/  ISETP.GE.AND P3, PT, R16, UR13, PT ;  /* 0x0000000d10007c0c */ /* 0x000fe2000bf66270 */
[C---:B0-----:R-:W-:Y:S01]  /*29160*/  IMAD.WIDE R14, R17.reuse, 0x2, R2 ;  /* 0x00000002110e7825 */ /* 0x041fe200078e0202 */
[----:B------:R-:W-:Y:S01]  /*29170*/  PRMT R22, R56, 0x7632, R22 ;  /* 0x0000763238167816 */ /* 0x000fe20000000016 */
[----:B------:R-:W0:Y:S01]  /*29180*/  LDCU UR13, c[0x0][0x398] ;  /* 0x00007300ff0d77ac */ /* 0x000e220008000800 */
[----:B---3--:R-:W-:Y:S01]  /*29190*/  PRMT R18, R0, 0x7610, R18 ;  /* 0x0000761000127816 */ /* 0x008fe20000000012 */
[----:B------:R-:W-:Y:S01]  /*291a0*/  IMAD.WIDE R10, R17, 0x2, R6 ;  /* 0x00000002110a7825 */ /* 0x000fe200078e0206 */
[----:B------:R-:W-:-:S03]  /*291b0*/  PRMT R0, R54, 0x7632, R0 ;  /* 0x0000763236007816 */ /* 0x000fc60000000000 */
[----:B-1----:R-:W-:Y:S01]  /*291c0*/  IMAD.WIDE R12, R17, 0x2, R4 ;  /* 0x00000002110c7825 */ /* 0x002fe200078e0204 */
[----:B------:R1:W-:Y:S01]  /*291d0*/  @P6 STG.E.U16 desc[UR16][R14.64], R21 ;  /* 0x000000150e006986 */ /* 0x0003e2000c101510 */
[----:B------:R-:W-:Y:S01]  /*291e0*/  PRMT R17, R0, 0x7632, R17 ;  /* 0x0000763200117816 */ /* 0x000fe20000000011 */
[----:B------:R-:W3:Y:S02]  /*291f0*/  LDCU UR12, c[0x0][0x398] ;  /* 0x00007300ff0c77ac */ /* 0x000ee40008000800 */
[----:B------:R-:W-:Y:S04]  /*29200*/  @P5 STG.E.U16 desc[UR16][R10.64], R54 ;  /* 0x000000360a005986 */ /* 0x000fe8000c101510 */
[----:B------:R2:W-:Y:S01]  /*29210*/  @P4 STG.E.U16 desc[UR16][R12.64], R0 ;  /* 0x000000000c004986 */ /* 0x0005e2000c101510 */
[----:B------:R-:W-:Y:S01]  /*29220*/  ISETP.LT.AND P6, PT, R93, UR22, !P0 ;  /* 0x000000165d007c0c */ /* 0x000fe2000c7c1270 */
[----:B------:R-:W-:-:S02]  /*29230*/  VIADD R16, R92, 0x36 ;  /* 0x000000365c107836 */ /* 0x000fc40000000000 */
[----:B-1----:R-:W-:Y:S01]  /*29240*/  IMAD.WIDE R14, R19, 0x2, R8 ;  /* 0x00000002130e7825 */ /* 0x002fe200078e0208 */
[----:B------:R-:W-:Y:S01]  /*29250*/  ISETP.LT.AND P4, PT, R76, UR10, !P0 ;  /* 0x0000000a4c007c0c */ /* 0x000fe2000c781270 */
[----:B------:R-:W1:Y:S01]  /*29260*/  LDCU UR10, c[0x0][0x398] ;  /* 0x00007300ff0a77ac */ /* 0x000e620008000800 */
[----:B------:R-:W-:Y:S02]  /*29270*/  ISETP.LT.AND P5, PT, R72, UR18, !P0 ;  /* 0x0000001248007c0c */ /* 0x000fe4000c7a1270 */
[----:B--2---:R-:W-:-:S05]  /*29280*/  F2FP.BF16.F32.PACK_AB R0, R70, R71 ;  /* 0x000000474600723e */ /* 0x004fca00000010ff */
[----:B------:R2:W-:Y:S01]  /*29290*/  @P6 STG.E.U16 desc[UR16][R14.64], R18 ;  /* 0x000000120e006986 */ /* 0x0005e2000c101510 */
[----:B------:R-:W-:-:S04]  /*292a0*/  IMAD.WIDE R10, R19, 0x2, R2 ;  /* 0x00000002130a7825 */ /* 0x000fc800078e0202 */
[----:B------:R-:W-:Y:S01]  /*292b0*/  IMAD.WIDE R12, R19, 0x2, R6 ;  /* 0x00000002130c7825 */ /* 0x000fe200078e0206 */
[C---:B------:R-:W-:Y:S01]  /*292c0*/  PRMT R20, R0.reuse, 0x7610, R20 ;  /* 0x0000761000147816 */ /* 0x040fe20000000014 */
[----:B------:R-:W0:Y:S01]  /*292d0*/  LDCU UR18, c[0x0][0x398] ;  /* 0x00007300ff1277ac */ /* 0x000e220008000800 */
[----:B------:R-:W-:Y:S02]  /*292e0*/  PRMT R21, R0, 0x7632, R21 ;  /* 0x0000763200157816 */ /* 0x000fe40000000015 */
[----:B------:R-:W-:Y:S01]  /*292f0*/  F2FP.BF16.F32.PACK_AB R0, R84, R82 ;  /* 0x000000525400723e */ /* 0x000fe200000010ff */
[----:B------:R-:W0:Y:S01]  /*29300*/  LDCU UR22, c[0x0][0x398] ;  /* 0x00007300ff1677ac */ /* 0x000e220008000800 */
[----:B------:R-:W3:Y:S04]  /*29310*/  LDL.LU R82, [R1+0x1dc] ;  /* 0x0001dc0001527983 */ /* 0x000ee80000300800 */
[----:B------:R-:W3:Y:S01]  /*29320*/  LDL.LU R83, [R1+0x2dc] ;  /* 0x0002dc0001537983 */ /* 0x000ee20000300800 */
[----:B------:R-:W-:Y:S01]  /*29330*/  ISETP.LT.AND P6, PT, R89, UR20, !P0 ;  /* 0x0000001459007c0c */ /* 0x000fe2000c7c1270 */
[----:B--2---:R-:W-:Y:S01]  /*29340*/  IMAD.WIDE R14, R19, 0x2, R4 ;  /* 0x00000002130e7825 */ /* 0x004fe200078e0204 */
[----:B------:R-:W-:Y:S01]  /*29350*/  PRMT R18, R55, 0x7632, R18 ;  /* 0x0000763237127816 */ /* 0x000fe20000000012 */
[----:B------:R2:W-:Y:S01]  /*29360*/  @P4 STG.E.U16 desc[UR16][R10.64], R17 ;  /* 0x000000110a004986 */ /* 0x0005e2000c101510 */
[----:B------:R-:W-:Y:S01]  /*29370*/  ISETP.GE.AND P1, PT, R16, UR15, PT ;  /* 0x0000000f10007c0c */ /* 0x000fe2000bf26270 */
[----:B------:R-:W0:Y:S02]  /*29380*/  LDCU UR20, c[0x0][0x398] ;  /* 0x00007300ff1477ac */ /* 0x000e240008000800 */
[----:B------:R1:W-:Y:S01]  /*29390*/  @P5 STG.E.U16 desc[UR16][R12.64], R55 ;  /* 0x000000370c005986 */ /* 0x0003e2000c101510 */
[----:B------:R-:W-:-:S02]  /*293a0*/  ISETP.LT.AND P5, PT, R76, UR11, !P2 ;  /* 0x0000000b4c007c0c */ /* 0x000fc4000d7a1270 */
[----:B------:R-:W-:Y:S01]  /*293b0*/  ISETP.LT.AND P4, PT, R72, UR4, !P2 ;  /* 0x0000000448007c0c */ /* 0x000fe2000d781270 */
[----:B------:R-:W-:Y:S01]  /*293c0*/  VIADD R19, R19, UR7 ;  /* 0x0000000713137c36 */ /* 0x000fe20008000000 */
[----:B------:R-:W4:Y:S01]  /*293d0*/  LDL.LU R84, [R1+0xd8] ;  /* 0x0000d80001547983 */ /* 0x000f220000300800 */
[----:B------:R-:W-:Y:S01]  /*293e0*/  VIADD R16, R92, 0x37 ;  /* 0x000000375c107836 */ /* 0x000fe20000000000 */
[----:B------:R-:W0:Y:S02]  /*293f0*/  LDCU UR15, c[0x0][0x398] ;  /* 0x00007300ff0f77ac */ /* 0x000e240008000800 */
[----:B------:R0:W-:Y:S01]  /*29400*/  @P6 STG.E.U16 desc[UR16][R14.64], R18 ;  /* 0x000000120e006986 */ /* 0x0001e2000c101510 */
[----:B------:R-:W-:Y:S01]  /*29410*/  ISETP.LT.AND P6, PT, R93, UR36, !P2 ;  /* 0x000000245d007c0c */ /* 0x000fe2000d7c1270 */
[C---:B--2---:R-:W-:Y:S01]  /*29420*/  IMAD.WIDE R10, R19.reuse, 0x2, R8 ;  /* 0x00000002130a7825 */ /* 0x044fe200078e0208 */
[----:B------:R-:W2:Y:S03]  /*29430*/  LDCU UR4, c[0x0][0x398] ;  /* 0x00007300ff0477ac */ /* 0x000ea60008000800 */
[----:B-1----:R-:W-:Y:S01]  /*29440*/  IMAD.WIDE R12, R19, 0x2, R2 ;  /* 0x00000002130c7825 */ /* 0x002fe200078e0202 */
[----:B------:R-:W-:Y:S01]  /*29450*/  ISETP.LT.AND P2, PT, R89, UR38, !P2 ;  /* 0x0000002659007c0c */ /* 0x000fe2000d741270 */
[----:B------:R-:W1:Y:S02]  /*29460*/  LDCU UR11, c[0x0][0x398] ;  /* 0x00007300ff0b77ac */ /* 0x000e640008000800 */
[----:B0-----:R-:W-:-:S04]  /*29470*/  IMAD.WIDE R14, R19, 0x2, R6 ;  /* 0x00000002130e7825 */ /* 0x001fc800078e0206 */
[----:B------:R0:W-:Y:S04]  /*29480*/  @P6 STG.E.U16 desc[UR16][R10.64], R20 ;  /* 0x000000140a006986 */ /* 0x0001e8000c101510 */
[----:B------:R1:W-:Y:S01]  /*29490*/  @P5 STG.E.U16 desc[UR16][R12.64], R21 ;  /* 0x000000150c005986 */ /* 0x0003e2000c101510 */
[----:B------:R-:W-:-:S03]  /*294a0*/  ISETP.LT.AND P5, PT, R76, UR34, !P3 ;  /* 0x000000224c007c0c */ /* 0x000fc6000dfa1270 */
[----:B------:R-:W-:Y:S01]  /*294b0*/  @P4 STG.E.U16 desc[UR16][R14.64], R56 ;  /* 0x000000380e004986 */ /* 0x000fe2000c101510 */
[----:B------:R-:W-:Y:S02]  /*294c0*/  ISETP.LT.AND P4, PT, R93, UR26, !P3 ;  /* 0x0000001a5d007c0c */ /* 0x000fe4000df81270 */
[----:B------:R-:W-:Y:S01]  /*294d0*/  ISETP.GE.AND P0, PT, R16, UR5, PT ;  /* 0x0000000510007c0c */ /* 0x000fe2000bf06270 */
[C---:B------:R-:W-:Y:S01]  /*294e0*/  IMAD.WIDE R16, R19.reuse, 0x2, R4 ;  /* 0x0000000213107825 */ /* 0x040fe200078e0204 */
[C---:B0-----:R-:W-:Y:S01]  /*294f0*/  PRMT R20, R0.reuse, 0x7610, R20 ;  /* 0x0000761000147816 */ /* 0x041fe20000000014 */
[----:B------:R-:W0:Y:S02]  /*29500*/  LDCU UR5, c[0x0][0x398] ;  /* 0x00007300ff0577ac */ /* 0x000e240008000800 */
[----:B------:R-:W-:Y:S01]  /*29510*/  VIADD R19, R19, UR7 ;  /* 0x0000000713137c36 */ /* 0x000fe20008000000 */
[----:B-1----:R-:W-:-:S03]  /*29520*/  PRMT R21, R0, 0x7632, R21 ;  /* 0x0000763200157816 */ /* 0x002fc60000000015 */
[----:B------:R-:W-:Y:S01]  /*29530*/  IMAD.WIDE R10, R19, 0x2, R8 ;  /* 0x00000002130a7825 */ /* 0x000fe200078e0208 */
[----:B------:R-:W-:-:S03]  /*29540*/  F2FP.BF16.F32.PACK_AB R0, R85, R87 ;  /* 0x000000575500723e */ /* 0x000fc600000010ff */
[----:B------:R-:W-:Y:S01]  /*29550*/  IMAD.WIDE R12, R19, 0x2, R2 ;  /* 0x00000002130c7825 */ /* 0x000fe200078e0202 */
[----:B------:R-:W-:Y:S04]  /*29560*/  @P2 STG.E.U16 desc[UR16][R16.64], R22 ;  /* 0x0000001610002986 */ /* 0x000fe8000c101510 */
[----:B------:R1:W-:Y:S04]  /*29570*/  @P4 STG.E.U16 desc[UR16][R10.64], R20 ;  /* 0x000000140a004986 */ /* 0x0003e8000c101510 */
[----:B------:R0:W-:Y:S01]  /*29580*/  @P5 STG.E.U16 desc[UR16][R12.64], R21 ;  /* 0x000000150c005986 */ /* 0x0001e2000c101510 */
[----:B-1----:R-:W-:-:S02]  /*29590*/  PRMT R20, R0, 0x7610, R20 ;  /* 0x0000761000147816 */ /* 0x002fc40000000014 */
[----:B0-----:R-:W-:Y:S02]  /*295a0*/  PRMT R21, R0, 0x7632, R21 ;  /* 0x0000763200157816 */ /* 0x001fe40000000015 */
[----:B---3--:R-:W-:Y:S02]  /*295b0*/  F2FP.BF16.F32.PACK_AB R0, R82, R83 ;  /* 0x000000535200723e */ /* 0x008fe400000010ff */
[----:B------:R-:W3:Y:S04]  /*295c0*/  LDL.LU R82, [R1+0x1e0] ;  /* 0x0001e00001527983 */ /* 0x000ee80000300800 */
[----:B------:R-:W3:Y:S01]  /*295d0*/  LDL.LU R83, [R1+0x2e0] ;  /* 0x0002e00001537983 */ /* 0x000ee20000300800 */
[----:B------:R-:W-:Y:S01]  /*295e0*/  ISETP.LT.AND P6, PT, R72, UR8, !P3 ;  /* 0x0000000848007c0c */ /* 0x000fe2000dfc1270 */
[----:B------:R-:W-:Y:S01]  /*295f0*/  IMAD.WIDE R14, R19, 0x2, R6 ;  /* 0x00000002130e7825 */ /* 0x000fe200078e0206 */
[----:B------:R-:W-:Y:S01]  /*29600*/  ISETP.LT.AND P4, PT, R89, UR14, !P3 ;  /* 0x0000000e59007c0c */ /* 0x000fe2000df81270 */
[----:B------:R-:W0:Y:S01]  /*29610*/  LDCU UR8, c[0x0][0x398] ;  /* 0x00007300ff0877ac */ /* 0x000e220008000800 */
[----:B----4-:R-:W-:Y:S01]  /*29620*/  ISETP.LT.AND P5, PT, R93, UR24, !P1 ;  /* 0x000000185d007c0c */ /* 0x010fe2000cfa1270 */
[----:B------:R-:W-:-:S02]  /*29630*/  VIADD R18, R92, 0x38 ;  /* 0x000000385c127836 */ /* 0x000fc40000000000 */
[C---:B------:R-:W-:Y:S01]  /*29640*/  VIADD R17, R19.reuse, UR7 ;  /* 0x0000000713117c36 */ /* 0x040fe20008000000 */
[----:B------:R-:W-:Y:S01]  /*29650*/  F2FP.BF16.F32.PACK_AB R58, R58, R84 ;  /* 0x000000543a3a723e */ /* 0x000fe200000010ff */
[----:B------:R-:W-:-:S04]  /*29660*/  IMAD.WIDE R10, R19, 0x2, R4 ;  /* 0x00000002130a7825 */ /* 0x000fc800078e0204 */
[----:B------:R1:W-:Y:S01]  /*29670*/  @P6 STG.E.U16 desc[UR16][R14.64], R57 ;  /* 0x000000390e006986 */ /* 0x0003e2000c101510 */
[----:B------:R-:W-:Y:S01]  /*29680*/  ISETP.LT.AND P6, PT, R76, UR13, !P1 ;  /* 0x0000000d4c007c0c */ /* 0x000fe2000cfc1270 */
[----:B------:R-:W4:Y:S01]  /*29690*/  LDCU UR14, c[0x0][0x398] ;  /* 0x00007300ff0e77ac */ /* 0x000f220008000800 */
[----:B------:R-:W-:Y:S01]  /*296a0*/  ISETP.GE.AND P2, PT, R18, UR31, PT ;  /* 0x0000001f12007c0c */ /* 0x000fe2000bf46270 */
[----:B------:R-:W-:Y:S01]  /*296b0*/  IMAD.WIDE R12, R17, 0x2, R8 ;  /* 0x00000002110c7825 */ /* 0x000fe200078e0208 */
[----:B------:R-:W-:Y:S01]  /*296c0*/  PRMT R18, R57, 0x7632, R18 ;  /* 0x0000763239127816 */ /* 0x000fe20000000012 */
[----:B------:R-:W0:Y:S04]  /*296d0*/  LDCU UR13, c[0x0][0x398] ;  /* 0x00007300ff0d77ac */ /* 0x000e280008000800 */
[----:B------:R2:W-:Y:S01]  /*296e0*/  @P4 STG.E.U16 desc[UR16][R10.64], R18 ;  /* 0x000000120a004986 */ /* 0x0005e2000c101510 */
[----:B-1----:R-:W-:-:S03]  /*296f0*/  IMAD.WIDE R14, R17, 0x2, R2 ;  /* 0x00000002110e7825 */ /* 0x002fc600078e0202 */
[----:B------:R1:W-:Y:S01]  /*29700*/  @P5 STG.E.U16 desc[UR16][R12.64], R20 ;  /* 0x000000140c005986 */ /* 0x0003e2000c101510 */
[----:B------:R-:W-:Y:S02]  /*29710*/  ISETP.LT.AND P5, PT, R72, UR28, !P1 ;  /* 0x0000001c48007c0c */ /* 0x000fe4000cfa1270 */
[----:B------:R-:W-:Y:S01]  /*29720*/  ISETP.LT.AND P4, PT, R89, UR12, !P1 ;  /* 0x0000000c59007c0c */ /* 0x000fe2000cf81270 */
[----:B------:R0:W-:Y:S01]  /*29730*/  @P6 STG.E.U16 desc[UR16][R14.64], R21 ;  /* 0x000000150e006986 */ /* 0x0001e2000c101510 */
[----:B------:R-:W-:Y:S01]  /*29740*/  ISETP.LT.AND P6, PT, R93, UR15, !P0 ;  /* 0x0000000f5d007c0c */ /* 0x000fe2000c7c1270 */
[----:B------:R-:W-:Y:S01]  /*29750*/  VIADD R19, R17, UR7 ;  /* 0x0000000711137c36 */ /* 0x000fe20008000000 */
[----:B------:R-:W-:Y:S01]  /*29760*/  F2FP.BF16.F32.PACK_AB R59, R59, R86 ;  /* 0x000000563b3b723e */ /* 0x000fe200000010ff */
[C---:B--2---:R-:W-:Y:S01]  /*29770*/  IMAD.WIDE R10, R17.reuse, 0x2, R6 ;  /* 0x00000002110a7825 */ /* 0x044fe200078e0206 */
[----:B------:R-:W-:Y:S01]  /*29780*/  PRMT R18, R0, 0x7610, R18 ;  /* 0x0000761000127816 */ /* 0x000fe20000000012 */
[----:B------:R-:W2:Y:S01]  /*29790*/  LDCU UR12, c[0x0][0x398] ;  /* 0x00007300ff0c77ac */ /* 0x000ea20008000800 */
[----:B------:R-:W-:Y:S01]  /*297a0*/  PRMT R0, R58, 0x7632, R0 ;  /* 0x000076323a007816 */ /* 0x000fe20000000000 */
[----:B-1----:R-:W-:Y:S01]  /*297b0*/  IMAD.WIDE R12, R17, 0x2, R4 ;  /* 0x00000002110c7825 */ /* 0x002fe200078e0204 */
[----:B------:R-:W-:Y:S01]  /*297c0*/  F2FP.BF16.F32.PACK_AB R61, R61, R80 ;  /* 0x000000503d3d723e */ /* 0x000fe200000010ff */
[----:B------:R-:W1:Y:S02]  /*297d0*/  LDCU UR15, c[0x0][0x398] ;  /* 0x00007300ff0f77ac */ /* 0x000e640008000800 */
[----:B0-----:R-:W-:Y:S01]  /*297e0*/  IMAD.WIDE R14, R19, 0x2, R8 ;  /* 0x00000002130e7825 */ /* 0x001fe200078e0208 */
[----:B------:R0:W-:Y:S01]  /*297f0*/  @P5 STG.E.U16 desc[UR16][R10.64], R58 ;  /* 0x0000003a0a005986 */ /* 0x0001e2000c101510 */
[----:B------:R-:W-:Y:S01]  /*29800*/  ISETP.LT.AND P5, PT, R76, UR10, !P0 ;  /* 0x0000000a4c007c0c */ /* 0x000fe2000c7a1270 */
[----:B------:R-:W1:Y:S02]  /*29810*/  LDCU UR10, c[0x0][0x398] ;  /* 0x00007300ff0a77ac */ /* 0x000e640008000800 */
[----:B------:R2:W-:Y:S01]  /*29820*/  @P4 STG.E.U16 desc[UR16][R12.64], R0 ;  /* 0x000000000c004986 */ /* 0x0005e2000c101510 */
[----:B------:R-:W-:-:S03]  /*29830*/  PRMT R17, R0, 0x7632, R17 ;  /* 0x0000763200117816 */ /* 0x000fc60000000011 */
[----:B------:R1:W-:Y:S01]  /*29840*/  @P6 STG.E.U16 desc[UR16][R14.64], R18 ;  /* 0x000000120e006986 */ /* 0x0003e2000c101510 */
[----:B------:R-:W-:Y:S01]  /*29850*/  ISETP.LT.AND P6, PT, R72, UR5, !P0 ;  /* 0x0000000548007c0c */ /* 0x000fe2000c7c1270 */
[----:B------:R-:W-:Y:S01]  /*29860*/  VIADD R16, R92, 0x39 ;  /* 0x000000395c107836 */ /* 0x000fe20000000000 */
[----:B------:R-:W-:Y:S01]  /*29870*/  ISETP.LT.AND P0, PT, R89, UR18, !P0 ;  /* 0x0000001259007c0c */ /* 0x000fe2000c701270 */
[C---:B0-----:R-:W-:Y:S01]  /*29880*/  IMAD.WIDE R10, R19.reuse, 0x2, R2 ;  /* 0x00000002130a7825 */ /* 0x041fe200078e0202 */
[----:B------:R-:W-:Y:S01]  /*29890*/  F2FP.BF16.F32.PACK_AB R60, R60, R78 ;  /* 0x0000004e3c3c723e */ /* 0x000fe200000010ff */
[----:B------:R-:W0:Y:S02]  /*298a0*/  LDCU UR5, c[0x0][0x398] ;  /* 0x00007300ff0577ac */ /* 0x000e240008000800 */
[----:B--2---:R-:W-:Y:S01]  /*298b0*/  IMAD.WIDE R12, R19, 0x2, R6 ;  /* 0x00000002130c7825 */ /* 0x004fe200078e0206 */
[----:B------:R2:W-:Y:S01]  /*298c0*/  @P5 STG.E.U16 desc[UR16][R10.64], R17 ;  /* 0x000000110a005986 */ /* 0x0005e2000c101510 */
[----:B-1----:R-:W-:-:S02]  /*298d0*/  PRMT R18, R59, 0x7632, R18 ;  /* 0x000076323b127816 */ /* 0x002fc40000000012 */
[----:B------:R-:W-:Y:S02]  /*298e0*/  IMAD.WIDE R14, R19, 0x2, R4 ;  /* 0x00000002130e7825 */ /* 0x000fe400078e0204 */
[----:B------:R1:W-:Y:S01]  /*298f0*/  @P6 STG.E.U16 desc[UR16][R12.64], R59 ;  /* 0x0000003b0c006986 */ /* 0x0003e2000c101510 */
[----:B------:R-:W-:Y:S01]  /*29900*/  ISETP.LT.AND P6, PT, R93, UR4, !P2 ;  /* 0x000000045d007c0c */ /* 0x000fe2000d7c1270 */
[----:B------:R-:W0:Y:S01]  /*29910*/  LDCU UR4, c[0x0][0x398] ;  /* 0x00007300ff0477ac */ /* 0x000e220008000800 */
[----:B------:R-:W-:Y:S01]  /*29920*/  ISETP.LT.AND P5, PT, R76, UR11, !P2 ;  /* 0x0000000b4c007c0c */ /* 0x000fe2000d7a1270 */
[----:B------:R4:W-:Y:S01]  /*29930*/  @P0 STG.E.U16 desc[UR16][R14.64], R18 ;  /* 0x000000120e000986 */ /* 0x0009e2000c101510 */
[----:B------:R-:W-:Y:S01]  /*29940*/  ISETP.LT.AND P0, PT, R72, UR8, !P2 ;  /* 0x0000000848007c0c */ /* 0x000fe2000d701270 */
[----:B------:R-:W-:Y:S01]  /*29950*/  VIADD R19, R19, UR7 ;  /* 0x0000000713137c36 */ /* 0x000fe20008000000 */
[----:B------:R-:W-:Y:S01]  /*29960*/  ISETP.GE.AND P3, PT, R16, UR29, PT ;  /* 0x0000001d10007c0c */ /* 0x000fe2000bf66270 */
[----:B------:R-:W-:Y:S01]  /*29970*/  VIADD R16, R92, 0x3a ;  /* 0x0000003a5c107836 */ /* 0x000fe20000000000 */
[----:B------:R-:W-:Y:S01]  /*29980*/  PRMT R22, R60, 0x7632, R22 ;  /* 0x000076323c167816 */ /* 0x000fe20000000016 */
[----:B--2---:R-:W-:Y:S01]  /*29990*/  IMAD.WIDE R10, R19, 0x2, R8 ;  /* 0x00000002130a7825 */ /* 0x004fe200078e0208 */
[----:B------:R-:W-:Y:S01]  /*299a0*/  ISETP.LT.AND P2, PT, R89, UR20, !P2 ;  /* 0x0000001459007c0c */ /* 0x000fe2000d741270 */
[----:B------:R-:W2:Y:S02]  /*299b0*/  LDCU UR8, c[0x0][0x398] ;  /* 0x00007300ff0877ac */ /* 0x000ea40008000800 */
[C---:B-1----:R-:W-:Y:S01]  /*299c0*/  IMAD.WIDE R12, R19.reuse, 0x2, R2 ;  /* 0x00000002130c7825 */ /* 0x042fe200078e0202 */
[----:B------:R-:W-:Y:S01]  /*299d0*/  ISETP.GE.AND P1, PT, R16, UR27, PT ;  /* 0x0000001b10007c0c */ /* 0x000fe2000bf26270 */
[----:B------:R-:W1:Y:S02]  /*299e0*/  LDCU UR11, c[0x0][0x398] ;  /* 0x00007300ff0b77ac */ /* 0x000e640008000800 */
[----:B----4-:R-:W-:-:S04]  /*299f0*/  IMAD.WIDE R14, R19, 0x2, R6 ;  /* 0x00000002130e7825 */ /* 0x010fc800078e0206 */
[----:B------:R-:W-:-:S05]  /*29a00*/  VIADD R16, R92, 0x3b ;  /* 0x0000003b5c107836 */ /* 0x000fca0000000000 */
[----:B------:R-:W-:Y:S01]  /*29a10*/  ISETP.GE.AND P4, PT, R16, UR9, PT ;  /* 0x0000000910007c0c */ /* 0x000fe2000bf86270 */
[C---:B------:R-:W-:Y:S01]  /*29a20*/  IMAD.WIDE R16, R19.reuse, 0x2, R4 ;  /* 0x0000000213107825 */ /* 0x040fe200078e0204 */
[----:B------:R-:W4:Y:S03]  /*29a30*/  LDCU UR9, c[0x0][0x398] ;  /* 0x00007300ff0977ac */ /* 0x000f260008000800 */
[----:B------:R-:W-:Y:S02]  /*29a40*/  VIADD R19, R19, UR7 ;  /* 0x0000000713137c36 */ /* 0x000fe40008000000 */
[----:B------:R-:W-:Y:S01]  /*29a50*/  VIADD R18, R92, 0x3c ;  /* 0x0000003c5c127836 */ /* 0x000fe20000000000 */
[----:B---3--:R-:W-:-:S04]  /*29a60*/  F2FP.BF16.F32.PACK_AB R0, R82, R83 ;  /* 0x000000535200723e */ /* 0x008fc800000010ff */
[C---:B------:R-:W-:Y:S02]  /*29a70*/  PRMT R20, R0.reuse, 0x7610, R20 ;  /* 0x0000761000147816 */ /* 0x040fe40000000014 */
[----:B------:R-:W-:Y:S02]  /*29a80*/  PRMT R21, R0, 0x7632, R21 ;  /* 0x0000763200157816 */ /* 0x000fe40000000015 */
[----:B------:R-:W-:Y:S02]  /*29a90*/  F2FP.BF16.F32.PACK_AB R0, R74, R73 ;  /* 0x000000494a00723e */ /* 0x000fe400000010ff */
[----:B------:R-:W3:Y:S04]  /*29aa0*/  LDL.LU R74, [R1+0x1ec] ;  /* 0x0001ec00014a7983 */ /* 0x000ee80000300800 */
[----:B------:R-:W3:Y:S04]  /*29ab0*/  LDL.LU R73, [R1+0x2ec] ;  /* 0x0002ec0001497983 */ /* 0x000ee80000300800 */
[----:B------:R-:W2:Y:S04]  /*29ac0*/  LDL.LU R80, [R1+0xe8] ;  /* 0x0000e80001507983 */ /* 0x000ea80000300800 */
[----:B------:R0:W-:Y:S04]  /*29ad0*/  @P6 STG.E.U16 desc[UR16][R10.64], R20 ;  /* 0x000000140a006986 */ /* 0x0001e8000c101510 */
[----:B------:R1:W-:Y:S04]  /*29ae0*/  @P5 STG.E.U16 desc[UR16][R12.64], R21 ;  /* 0x000000150c005986 */ /* 0x0003e8000c101510 */
[----:B------:R-:W-:Y:S01]  /*29af0*/  @P0 STG.E.U16 desc[UR16][R14.64], R60 ;  /* 0x0000003c0e000986 */ /* 0x000fe2000c101510 */
[----:B------:R-:W-:Y:S01]  /*29b00*/  ISETP.LT.AND P0, PT, R93, UR14, !P3 ;  /* 0x0000000e5d007c0c */ /* 0x000fe2000df01270 */
[----:B------:R-:W2:Y:S01]  /*29b10*/  LDCU UR14, c[0x0][0x398] ;  /* 0x00007300ff0e77ac */ /* 0x000ea20008000800 */
[----:B0-----:R-:W-:-:S02]  /*29b20*/  PRMT R20, R0, 0x7610, R20 ;  /* 0x0000761000147816 */ /* 0x001fc40000000014 */
[----:B-1----:R-:W-:Y:S02]  /*29b30*/  PRMT R21, R0, 0x7632, R21 ;  /* 0x0000763200157816 */ /* 0x002fe40000000015 */
[----:B------:R-:W-:Y:S02]  /*29b40*/  F2FP.BF16.F32.PACK_AB R0, R81, R77 ;  /* 0x0000004d5100723e */ /* 0x000fe400000010ff */
[----:B------:R-:W2:Y:S01]  /*29b50*/  LDL.LU R81, [R1+0x1f0] ;  /* 0x0001f00001517983 */ /* 0x000ea20000300800 */
[----:B------:R-:W-:-:S03]  /*29b60*/  IMAD.WIDE R10, R19, 0x2, R8 ;  /* 0x00000002130a7825 */ /* 0x000fc600078e0208 */
[----:B------:R-:W2:Y:S04]  /*29b70*/  LDL.LU R77, [R1+0x2f0] ;  /* 0x0002f000014d7983 */ /* 0x000ea80000300800 */
[----:B------:R0:W-:Y:S01]  /*29b80*/  @P2 STG.E.U16 desc[UR16][R16.64], R22 ;  /* 0x0000001610002986 */ /* 0x0001e2000c101510 */
[----:B------:R-:W-:Y:S02]  /*29b90*/  ISETP.LT.AND P2, PT, R76, UR13, !P3 ;  /* 0x0000000d4c007c0c */ /* 0x000fe4000df41270 */
[----:B------:R-:W-:Y:S01]  /*29ba0*/  ISETP.LT.AND P6, PT, R72, UR22, !P3 ;  /* 0x0000001648007c0c */ /* 0x000fe2000dfc1270 */
[----:B------:R1:W-:Y:S01]  /*29bb0*/  @P0 STG.E.U16 desc[UR16][R10.64], R20 ;  /* 0x000000140a000986 */ /* 0x0003e2000c101510 */
[----:B------:R-:W-:Y:S01]  /*29bc0*/  ISETP.LT.AND P3, PT, R89, UR12, !P3 ;  /* 0x0000000c59007c0c */ /* 0x000fe2000df61270 */
[----:B------:R-:W-:Y:S01]  /*29bd0*/  IMAD.WIDE R12, R19, 0x2, R2 ;  /* 0x00000002130c7825 */ /* 0x000fe200078e0202 */
[----:B------:R-:W-:Y:S01]  /*29be0*/  ISETP.LT.AND P0, PT, R93, UR15, !P1 ;  /* 0x0000000f5d007c0c */ /* 0x000fe2000cf01270 */
[----:B------:R-:W2:Y:S01]  /*29bf0*/  LDCU UR13, c[0x0][0x398] ;  /* 0x00007300ff0d77ac */ /* 0x000ea20008000800 */
[----:B------:R-:W-:Y:S01]  /*29c00*/  ISETP.GE.AND P5, PT, R18, UR25, PT ;  /* 0x0000001912007c0c */ /* 0x000fe2000bfa6270 */
[----:B0-----:R-:W-:-:S02]  /*29c10*/  VIADD R16, R92, 0x3d ;  /* 0x0000003d5c107836 */ /* 0x001fc40000000000 */
[C---:B------:R-:W-:Y:S02]  /*29c20*/  VIADD R17, R19.reuse, UR7 ;  /* 0x0000000713117c36 */ /* 0x040fe40008000000 */
[----:B------:R0:W-:Y:S01]  /*29c30*/  @P2 STG.E.U16 desc[UR16][R12.64], R21 ;  /* 0x000000150c002986 */ /* 0x0001e2000c101510 */
[----:B------:R-:W-:Y:S01]  /*29c40*/  IMAD.WIDE R14, R19, 0x2, R6 ;  /* 0x00000002130e7825 */ /* 0x000fe200078e0206 */
[----:B------:R-:W-:Y:S01]  /*29c50*/  PRMT R18, R61, 0x7632, R18 ;  /* 0x000076323d127816 */ /* 0x000fe20000000012 */
[----:B------:R-:W2:Y:S01]  /*29c60*/  LDCU UR12, c[0x0][0x398] ;  /* 0x00007300ff0c77ac */ /* 0x000ea20008000800 */
[----:B-1----:R-:W-:Y:S01]  /*29c70*/  PRMT R20, R0, 0x7610, R20 ;  /* 0x0000761000147816 */ /* 0x002fe20000000014 */
[----:B------:R-:W-:Y:S01]  /*29c80*/  IMAD.WIDE R10, R19, 0x2, R4 ;  /* 0x00000002130a7825 */ /* 0x000fe200078e0204 */
[----:B------:R-:W-:Y:S01]  /*29c90*/  ISETP.GE.AND P2, PT, R16, UR23, PT ;  /* 0x0000001710007c0c */ /* 0x000fe2000bf46270 */
[----:B------:R1:W-:Y:S02]  /*29ca0*/  @P6 STG.E.U16 desc[UR16][R14.64], R61 ;  /* 0x0000003d0e006986 */ /* 0x0003e4000c101510 */
[----:B------:R-:W-:-:S02]  /*29cb0*/  VIADD R16, R92, 0x3e ;  /* 0x0000003e5c107836 */ /* 0x000fc40000000000 */
[C---:B0-----:R-:W-:Y:S01]  /*29cc0*/  IMAD.WIDE R12, R17.reuse, 0x2, R8 ;  /* 0x00000002110c7825 */ /* 0x041fe200078e0208 */
[----:B------:R0:W-:Y:S04]  /*29cd0*/  @P3 STG.E.U16 desc[UR16][R10.64], R18 ;  /* 0x000000120a003986 */ /* 0x0001e8000c101510 */
[----:B------:R0:W-:Y:S01]  /*29ce0*/  @P0 STG.E.U16 desc[UR16][R12.64], R20 ;  /* 0x000000140c000986 */ /* 0x0001e2000c101510 */
[----:B------:R-:W-:Y:S01]  /*29cf0*/  ISETP.GE.AND P0, PT, R16, UR21, PT ;  /* 0x0000001510007c0c */ /* 0x000fe2000bf06270 */
[----:B------:R-:W-:Y:S02]  /*29d00*/  VIADD R16, R92, 0x3f ;  /* 0x0000003f5c107836 */ /* 0x000fe40000000000 */
[----:B------:R-:W2:Y:S01]  /*29d10*/  LDL.LU R92, [R1+0xf04] ;  /* 0x000f0400015c7983 */ /* 0x000ea20000300800 */
[----:B------:R-:W-:Y:S01]  /*29d20*/  ISETP.LT.AND P6, PT, R76, UR5, !P1 ;  /* 0x000000054c007c0c */ /* 0x000fe2000cfc1270 */
[C---:B-1----:R-:W-:Y:S01]  /*29d30*/  IMAD.WIDE R14, R17.reuse, 0x2, R2 ;  /* 0x00000002110e7825 */ /* 0x042fe200078e0202 */
[----:B----4-:R-:W-:Y:S01]  /*29d40*/  ISETP.LT.AND P3, PT, R72, UR9, !P1 ;  /* 0x0000000948007c0c */ /* 0x010fe2000cf61270 */
[----:B------:R-:W1:Y:S01]  /*29d50*/  LDCU UR5, c[0x0][0x398] ;  /* 0x00007300ff0577ac */ /* 0x000e620008000800 */
[----:B------:R-:W-:Y:S01]  /*29d60*/  PRMT R21, R0, 0x7632, R21 ;  /* 0x0000763200157816 */ /* 0x000fe20000000015 */
[----:B0-----:R-:W-:Y:S01]  /*29d70*/  IMAD.WIDE R10, R17, 0x2, R6 ;  /* 0x00000002110a7825 */ /* 0x001fe200078e0206 */
[----:B------:R-:W-:Y:S01]  /*29d80*/  ISETP.LT.AND P1, PT, R89, UR10, !P1 ;  /* 0x0000000a59007c0c */ /* 0x000fe2000cf21270 */
[----:B------:R-:W0:Y:S02]  /*29d90*/  LDCU UR9, c[0x0][0x398] ;  /* 0x00007300ff0977ac */ /* 0x000e240008000800 */
[----:B------:R-:W-:-:S02]  /*29da0*/  VIADD R19, R17, UR7 ;  /* 0x0000000711137c36 */ /* 0x000fc40008000000 */
[----:B------:R-:W-:Y:S01]  /*29db0*/  IMAD.WIDE R12, R17, 0x2, R4 ;  /* 0x00000002110c7825 */ /* 0x000fe200078e0204 */
[----:B------:R-:W-:Y:S01]  /*29dc0*/  F2FP.BF16.F32.PACK_AB R63, R63, R75 ;  /* 0x0000004b3f3f723e */ /* 0x000fe200000010ff */
[----:B------:R4:W-:Y:S01]  /*29dd0*/  @P6 STG.E.U16 desc[UR16][R14.64], R21 ;  /* 0x000000150e006986 */ /* 0x0009e2000c101510 */
[----:B------:R-:W-:Y:S01]  /*29de0*/  ISETP.LT.AND P6, PT, R93, UR4, !P4 ;  /* 0x000000045d007c0c */ /* 0x000fe2000e7c1270 */
[----:B------:R-:W0:Y:S01]  /*29df0*/  LDCU UR4, c[0x0][0x398] ;  /* 0x00007300ff0477ac */ /* 0x000e220008000800 */
[----:B------:R-:W-:Y:S01]  /*29e00*/  F2FP.BF16.F32.PACK_AB R64, R64, R79 ;  /* 0x0000004f4040723e */ /* 0x000fe200000010ff */
[----:B------:R-:W0:Y:S01]  /*29e10*/  LDCU UR10, c[0x0][0x398] ;  /* 0x00007300ff0a77ac */ /* 0x000e220008000800 */
[----:B----4-:R-:W-:-:S04]  /*29e20*/  IMAD.WIDE R14, R19, 0x2, R8 ;  /* 0x00000002130e7825 */ /* 0x010fc800078e0208 */
[----:B------:R-:W-:Y:S01]  /*29e30*/  VIADD R17, R19, UR7 ;  /* 0x0000000713117c36 */ /* 0x000fe20008000000 */
[----:B---3--:R-:W-:Y:S02]  /*29e40*/  F2FP.BF16.F32.PACK_AB R0, R74, R73 ;  /* 0x000000494a00723e */ /* 0x008fe400000010ff */
[----:B------:R-:W3:Y:S01]  /*29e50*/  LDL.LU R74, [R1+0x1f4] ;  /* 0x0001f400014a7983 */ /* 0x000ee20000300800 */
[----:B--2---:R-:W-:Y:S02]  /*29e60*/  F2FP.BF16.F32.PACK_AB R62, R62, R80 ;  /* 0x000000503e3e723e */ /* 0x004fe400000010ff */
[----:B------:R-:W-:Y:S01]  /*29e70*/  PRMT R18, R0, 0x7610, R18 ;  /* 0x0000761000127816 */ /* 0x000fe20000000012 */
[----:B------:R-:W3:Y:S01]  /*29e80*/  LDL.LU R73, [R1+0x2f4] ;  /* 0x0002f40001497983 */ /* 0x000ee20000300800 */
[----:B------:R-:W-:-:S03]  /*29e90*/  PRMT R0, R62, 0x7632, R0 ;  /* 0x000076323e007816 */ /* 0x000fc60000000000 */
[----:B------:R2:W-:Y:S01]  /*29ea0*/  @P3 STG.E.U16 desc[UR16][R10.64], R62 ;  /* 0x0000003e0a003986 */ /* 0x0005e2000c101510 */
[----:B------:R-:W-:Y:S01]  /*29eb0*/  ISETP.LT.AND P3, PT, R76, UR8, !P4 ;  /* 0x000000084c007c0c */ /* 0x000fe2000e761270 */
[----:B------:R-:W4:Y:S02]  /*29ec0*/  LDCU UR8, c[0x0][0x398] ;  /* 0x00007300ff0877ac */ /* 0x000f240008000800 */
[----:B------:R0:W-:Y:S01]  /*29ed0*/  @P1 STG.E.U16 desc[UR16][R12.64], R0 ;  /* 0x000000000c001986 */ /* 0x0001e2000c101510 */
[----:B------:R-:W-:-:S03]  /*29ee0*/  PRMT R20, R0, 0x7632, R20 ;  /* 0x0000763200147816 */ /* 0x000fc60000000014 */
[----:B------:R0:W-:Y:S01]  /*29ef0*/  @P6 STG.E.U16 desc[UR16][R14.64], R18 ;  /* 0x000000120e006986 */ /* 0x0001e2000c101510 */
[----:B------:R-:W-:Y:S01]  /*29f00*/  ISETP.LT.AND P6, PT, R72, UR11, !P4 ;  /* 0x0000000b48007c0c */ /* 0x000fe2000e7c1270 */
[----:B------:R-:W2:Y:S02]  /*29f10*/  LDCU UR11, c[0x0][0x398] ;  /* 0x00007300ff0b77ac */ /* 0x000ea40008000800 */
[----:B--2---:R-:W-:Y:S01]  /*29f20*/  IMAD.WIDE R10, R19, 0x2, R2 ;  /* 0x00000002130a7825 */ /* 0x004fe200078e0202 */
[----:B------:R-:W-:Y:S01]  /*29f30*/  ISETP.LT.AND P4, PT, R89, UR13, !P4 ;  /* 0x0000000d59007c0c */ /* 0x000fe2000e781270 */
[----:B------:R-:W2:Y:S01]  /*29f40*/  LDL.LU R80, [R1+0x1f8] ;  /* 0x0001f80001507983 */ /* 0x000ea20000300800 */
[----:B------:R-:W4:Y:S03]  /*29f50*/  LDCU UR13, c[0x0][0x398] ;  /* 0x00007300ff0d77ac */ /* 0x000f260008000800 */
[----:B------:R1:W-:Y:S01]  /*29f60*/  @P3 STG.E.U16 desc[UR16][R10.64], R20 ;  /* 0x000000140a003986 */ /* 0x0003e2000c101510 */
[----:B------:R-:W-:Y:S01]  /*29f70*/  ISETP.LT.AND P3, PT, R93, UR12, !P5 ;  /* 0x0000000c5d007c0c */ /* 0x000fe2000ef61270 */
[----:B0-----:R-:W-:Y:S01]  /*29f80*/  IMAD.WIDE R12, R19, 0x2, R6 ;  /* 0x00000002130c7825 */ /* 0x001fe200078e0206 */
[----:B------:R-:W-:Y:S01]  /*29f90*/  F2FP.BF16.F32.PACK_AB R0, R81, R77 ;  /* 0x0000004d5100723e */ /* 0x000fe200000010ff */
[----:B------:R-:W2:Y:S01]  /*29fa0*/  LDL.LU R75, [R1+0x2f8] ;  /* 0x0002f800014b7983 */ /* 0x000ea20000300800 */
[----:B------:R-:W-:Y:S01]  /*29fb0*/  PRMT R18, R63, 0x7632, R18 ;  /* 0x000076323f127816 */ /* 0x000fe20000000012 */
[----:B------:R-:W-:Y:S01]  /*29fc0*/  IMAD.WIDE R14, R19, 0x2, R4 ;  /* 0x00000002130e7825 */ /* 0x000fe200078e0204 */
[----:B------:R-:W-:Y:S01]  /*29fd0*/  ISETP.GE.AND P1, PT, R16, UR19, PT ;  /* 0x0000001310007c0c */ /* 0x000fe2000bf26270 */
[----:B------:R0:W-:Y:S01]  /*29fe0*/  @P6 STG.E.U16 desc[UR16][R12.64], R63 ;  /* 0x0000003f0c006986 */ /* 0x0001e2000c101510 */
[----:B-1----:R-:W-:Y:S01]  /*29ff0*/  ISETP.LT.AND P6, PT, R76, UR5, !P5 ;  /* 0x000000054c007c0c */ /* 0x002fe2000efc1270 */
[----:B------:R-:W1:Y:S01]  /*2a000*/  LDCU UR5, c[0x0][0x398] ;  /* 0x00007300ff0577ac */ /* 0x000e620008000800 */
[----:B------:R-:W-:Y:S01]  /*2a010*/  PRMT R20, R0, 0x7610, R20 ;  /* 0x0000761000147816 */ /* 0x000fe20000000014 */
[----:B------:R-:W-:Y:S01]  /*2a020*/  IMAD.WIDE R10, R17, 0x2, R8 ;  /* 0x00000002110a7825 */ /* 0x000fe200078e0208 */
[----:B------:R4:W-:Y:S01]  /*2a030*/  @P4 STG.E.U16 desc[UR16][R14.64], R18 ;  /* 0x000000120e004986 */ /* 0x0009e2000c101510 */
[----:B------:R-:W-:Y:S01]  /*2a040*/  ISETP.LT.AND P4, PT, R72, UR14, !P5 ;  /* 0x0000000e48007c0c */ /* 0x000fe2000ef81270 */
[----:B------:R-:W1:Y:S02]  /*2a050*/  LDCU UR12, c[0x0][0x398] ;  /* 0x00007300ff0c77ac */ /* 0x000e640008000800 */
[----:B------:R-:W-:Y:S01]  /*2a060*/  @P3 STG.E.U16 desc[UR16][R10.64], R20 ;  /* 0x000000140a003986 */ /* 0x000fe2000c101510 */
[----:B------:R-:W-:Y:S01]  /*2a070*/  ISETP.LT.AND P3, PT, R89, UR4, !P5 ;  /* 0x0000000459007c0c */ /* 0x000fe2000ef61270 */
[C---:B0-----:R-:W-:Y:S01]  /*2a080*/  IMAD.WIDE R12, R17.reuse, 0x2, R2 ;  /* 0x00000002110c7825 */ /* 0x041fe200078e0202 */
[----:B------:R-:W-:Y:S01]  /*2a090*/  PRMT R21, R0, 0x7632, R21 ;  /* 0x0000763200157816 */ /* 0x000fe20000000015 */
[----:B------:R-:W0:Y:S02]  /*2a0a0*/  LDCU UR4, c[0x0][0x398] ;  /* 0x00007300ff0477ac */ /* 0x000e240008000800 */
[----:B------:R-:W-:-:S02]  /*2a0b0*/  VIADD R19, R17, UR7 ;  /* 0x0000000711137c36 */ /* 0x000fc40008000000 */
[C---:B----4-:R-:W-:Y:S01]  /*2a0c0*/  IMAD.WIDE R14, R17.reuse, 0x2, R6 ;  /* 0x00000002110e7825 */ /* 0x050fe200078e0206 */
[----:B------:R4:W-:Y:S03]  /*2a0d0*/  @P6 STG.E.U16 desc[UR16][R12.64], R21 ;  /* 0x000000150c006986 */ /* 0x0009e6000c101510 */
[----:B------:R-:W-:Y:S01]  /*2a0e0*/  IMAD.WIDE R16, R17, 0x2, R4 ;  /* 0x0000000211107825 */ /* 0x000fe200078e0204 */
[----:B------:R-:W-:Y:S01]  /*2a0f0*/  @P4 STG.E.U16 desc[UR16][R14.64], R64 ;  /* 0x000000400e004986 */ /* 0x000fe2000c101510 */
[C---:B------:R-:W-:Y:S01]  /*2a100*/  ISETP.LT.AND P5, PT, R93.reuse, UR9, !P2 ;  /* 0x000000095d007c0c */ /* 0x040fe2000d7a1270 */
[----:B------:R-:W0:Y:S01]  /*2a110*/  LDCU UR9, c[0x0][0x398] ;  /* 0x00007300ff0977ac */ /* 0x000e220008000800 */
[----:B----4-:R-:W-:Y:S02]  /*2a120*/  PRMT R13, R64, 0x7632, R13 ;  /* 0x00007632400d7816 */ /* 0x010fe4000000000d */
[----:B------:R-:W-:-:S03]  /*2a130*/  ISETP.LT.AND P4, PT, R93, UR13, !P1 ;  /* 0x0000000d5d007c0c */ /* 0x000fc6000cf81270 */
[----:B------:R4:W-:Y:S01]  /*2a140*/  @P3 STG.E.U16 desc[UR16][R16.64], R13 ;  /* 0x0000000d10003986 */ /* 0x0009e2000c101510 */
[----:B-1----:R-:W-:Y:S02]  /*2a150*/  ISETP.LT.AND P3, PT, R93, UR5, !P0 ;  /* 0x000000055d007c0c */ /* 0x002fe4000c761270 */
[----:B------:R-:W-:Y:S01]  /*2a160*/  F2FP.BF16.F32.PACK_AB R65, R65, R92 ;  /* 0x0000005c4141723e */ /* 0x000fe200000010ff */
[----:B------:R-:W2:Y:S01]  /*2a170*/  LDL.LU R93, [R1+0xf00] ;  /* 0x000f0000015d7983 */ /* 0x000ea20000300800 */
[----:B------:R-:W-:Y:S01]  /*2a180*/  ISETP.LT.AND P6, PT, R76, UR8, !P2 ;  /* 0x000000084c007c0c */ /* 0x000fe2000d7c1270 */
[C---:B------:R-:W-:Y:S01]  /*2a190*/  IMAD.WIDE R10, R19.reuse, 0x2, R8 ;  /* 0x00000002130a7825 */ /* 0x040fe200078e0208 */
[----:B------:R-:W1:Y:S01]  /*2a1a0*/  LDCU UR8, c[0x0][0x398] ;  /* 0x00007300ff0877ac */ /* 0x000e620008000800 */
[----:B------:R-:W2:Y:S01]  /*2a1b0*/  LDL.LU R92, [R1+0xefc] ;  /* 0x000efc00015c7983 */ /* 0x000ea20000300800 */
[----:B------:R-:W0:Y:S01]  /*2a1c0*/  LDCU UR5, c[0x0][0x398] ;  /* 0x00007300ff0577ac */ /* 0x000e220008000800 */
[----:B----4-:R-:W-:-:S04]  /*2a1d0*/  IMAD.WIDE R12, R19, 0x2, R2 ;  /* 0x00000002130c7825 */ /* 0x010fc800078e0202 */
[----:B------:R-:W-:-:S04]  /*2a1e0*/  VIADD R21, R19, UR7 ;  /* 0x0000000713157c36 */ /* 0x000fc80008000000 */
[----:B------:R-:W-:Y:S01]  /*2a1f0*/  IMAD.WIDE R16, R21, 0x2, R8 ;  /* 0x0000000215107825 */ /* 0x000fe200078e0208 */
[----:B------:R-:W-:Y:S02]  /*2a200*/  F2FP.BF16.F32.PACK_AB R66, R66, R91 ;  /* 0x0000005b4242723e */ /* 0x000fe400000010ff */
[----:B------:R-:W-:Y:S02]  /*2a210*/  F2FP.BF16.F32.PACK_AB R67, R67, R90 ;  /* 0x0000005a4343723e */ /* 0x000fe400000010ff */
[----:B---3--:R-:W-:-:S04]  /*2a220*/  F2FP.BF16.F32.PACK_AB R0, R74, R73 ;  /* 0x000000494a00723e */ /* 0x008fc800000010ff */
[----:B------:R-:W-:-:S05]  /*2a230*/  PRMT R15, R0, 0x7610, R15 ;  /* 0x00007610000f7816 */ /* 0x000fca000000000f */
[----:B------:R3:W-:Y:S01]  /*2a240*/  @P5 STG.E.U16 desc[UR16][R10.64], R15 ;  /* 0x0000000f0a005986 */ /* 0x0007e2000c101510 */
[----:B------:R-:W-:Y:S01]  /*2a250*/  ISETP.LT.AND P5, PT, R72, UR10, !P2 ;  /* 0x0000000a48007c0c */ /* 0x000fe2000d7a1270 */
[----:B------:R-:W4:Y:S01]  /*2a260*/  LDCU UR10, c[0x0][0x398] ;  /* 0x00007300ff0a77ac */ /* 0x000f220008000800 */
[----:B------:R-:W-:Y:S02]  /*2a270*/  ISETP.LT.AND P2, PT, R89, UR11, !P2 ;  /* 0x0000000b59007c0c */ /* 0x000fe4000d741270 */
[----:B---3--:R-:W-:Y:S02]  /*2a280*/  PRMT R11, R0, 0x7632, R11 ;  /* 0x00007632000b7816 */ /* 0x008fe4000000000b */
[----:B--2---:R-:W-:-:S03]  /*2a290*/  F2FP.BF16.F32.PACK_AB R0, R80, R75 ;  /* 0x0000004b5000723e */ /* 0x004fc600000010ff */
[----:B------:R2:W-:Y:S01]  /*2a2a0*/  @P6 STG.E.U16 desc[UR16][R12.64], R11 ;  /* 0x0000000b0c006986 */ /* 0x0005e2000c101510 */
[----:B------:R-:W-:-:S04]  /*2a2b0*/  IMAD.WIDE R14, R19, 0x2, R4 ;  /* 0x00000002130e7825 */ /* 0x000fc800078e0204 */
[----:B--2---:R-:W-:Y:S01]  /*2a2c0*/  IMAD.WIDE R10, R19, 0x2, R6 ;  /* 0x00000002130a7825 */ /* 0x004fe200078e0206 */
[----:B------:R-:W-:Y:S02]  /*2a2d0*/  PRMT R13, R0, 0x7610, R13 ;  /* 0x00007610000d7816 */ /* 0x000fe4000000000d */
[----:B------:R-:W-:Y:S02]  /*2a2e0*/  PRMT R0, R65, 0x7632, R0 ;  /* 0x0000763241007816 */ /* 0x000fe40000000000 */
[----:B------:R2:W-:Y:S01]  /*2a2f0*/  @P5 STG.E.U16 desc[UR16][R10.64], R65 ;  /* 0x000000410a005986 */ /* 0x0005e2000c101510 */
[----:B0-----:R-:W-:-:S03]  /*2a300*/  ISETP.LT.AND P5, PT, R76, UR4, !P0 ;  /* 0x000000044c007c0c */ /* 0x001fc6000c7a1270 */
[----:B------:R-:W-:Y:S04]  /*2a310*/  @P2 STG.E.U16 desc[UR16][R14.64], R0 ;  /* 0x000000000e002986 */ /* 0x000fe8000c101510 */
[----:B------:R0:W-:Y:S01]  /*2a320*/  @P3 STG.E.U16 desc[UR16][R16.64], R13 ;  /* 0x0000000d10003986 */ /* 0x0001e2000c101510 */
[----:B------:R-:W-:Y:S02]  /*2a330*/  ISETP.LT.AND P3, PT, R72, UR9, !P0 ;  /* 0x0000000948007c0c */ /* 0x000fe4000c761270 */
[----:B------:R-:W-:Y:S02]  /*2a340*/  ISETP.LT.AND P0, PT, R89, UR12, !P0 ;  /* 0x0000000c59007c0c */ /* 0x000fe4000c701270 */
[----:B-1----:R-:W-:Y:S01]  /*2a350*/  ISETP.LT.AND P6, PT, R76, UR8, !P1 ;  /* 0x000000084c007c0c */ /* 0x002fe2000cfc1270 */
[----:B--2---:R-:W-:Y:S01]  /*2a360*/  IMAD.WIDE R10, R21, 0x2, R2 ;  /* 0x00000002150a7825 */ /* 0x004fe200078e0202 */
[----:B------:R-:W-:-:S02]  /*2a370*/  ISETP.LT.AND P2, PT, R72, UR5, !P1 ;  /* 0x0000000548007c0c */ /* 0x000fc4000cf41270 */
[----:B----4-:R-:W-:Y:S01]  /*2a380*/  ISETP.LT.AND P1, PT, R89, UR10, !P1 ;  /* 0x0000000a59007c0c */ /* 0x010fe2000cf21270 */
[C---:B------:R-:W-:Y:S01]  /*2a390*/  VIADD R19, R21.reuse, UR7 ;  /* 0x0000000715137c36 */ /* 0x040fe20008000000 */
[----:B------:R-:W-:Y:S01]  /*2a3a0*/  PRMT R18, R0, 0x7632, R18 ;  /* 0x0000763200127816 */ /* 0x000fe20000000012 */
[----:B0-----:R-:W-:Y:S01]  /*2a3b0*/  IMAD.WIDE R12, R21, 0x2, R6 ;  /* 0x00000002150c7825 */ /* 0x001fe200078e0206 */
[----:B------:R-:W-:-:S03]  /*2a3c0*/  PRMT R0, R66, 0x7632, R0 ;  /* 0x0000763242007816 */ /* 0x000fc60000000000 */
[----:B------:R-:W-:Y:S01]  /*2a3d0*/  IMAD.WIDE R14, R21, 0x2, R4 ;  /* 0x00000002150e7825 */ /* 0x000fe200078e0204 */
[----:B------:R0:W-:Y:S01]  /*2a3e0*/  @P5 STG.E.U16 desc[UR16][R10.64], R18 ;  /* 0x000000120a005986 */ /* 0x0001e2000c101510 */
[----:B------:R-:W-:Y:S02]  /*2a3f0*/  F2FP.BF16.F32.PACK_AB R17, R93, R92 ;  /* 0x0000005c5d11723e */ /* 0x000fe400000010ff */
[C---:B------:R-:W-:Y:S01]  /*2a400*/  IMAD.WIDE R8, R19.reuse, 0x2, R8 ;  /* 0x0000000213087825 */ /* 0x040fe200078e0208 */
[----:B------:R1:W-:Y:S03]  /*2a410*/  @P3 STG.E.U16 desc[UR16][R12.64], R66 ;  /* 0x000000420c003986 */ /* 0x0003e6000c101510 */
[----:B------:R-:W-:Y:S01]  /*2a420*/  IMAD.WIDE R2, R19, 0x2, R2 ;  /* 0x0000000213027825 */ /* 0x000fe200078e0202 */
[----:B0-----:R-:W-:-:S03]  /*2a430*/  PRMT R11, R17, 0x7632, R11 ;  /* 0x00007632110b7816 */ /* 0x001fc6000000000b */
[C---:B------:R-:W-:Y:S01]  /*2a440*/  IMAD.WIDE R6, R19.reuse, 0x2, R6 ;  /* 0x0000000213067825 */ /* 0x040fe200078e0206 */
[----:B------:R0:W-:Y:S03]  /*2a450*/  @P0 STG.E.U16 desc[UR16][R14.64], R0 ;  /* 0x000000000e000986 */ /* 0x0001e6000c101510 */
[----:B------:R-:W-:Y:S01]  /*2a460*/  IMAD.WIDE R4, R19, 0x2, R4 ;  /* 0x0000000213047825 */ /* 0x000fe200078e0204 */
[----:B-1----:R-:W-:Y:S01]  /*2a470*/  PRMT R13, R67, 0x7632, R13 ;  /* 0x00007632430d7816 */ /* 0x002fe2000000000d */
[----:B------:R0:W-:Y:S04]  /*2a480*/  @P4 STG.E.U16 desc[UR16][R8.64], R17 ;  /* 0x0000001108004986 */ /* 0x0001e8000c101510 */
[----:B------:R0:W-:Y:S04]  /*2a490*/  @P6 STG.E.U16 desc[UR16][R2.64], R11 ;  /* 0x0000000b02006986 */ /* 0x0001e8000c101510 */
[----:B------:R0:W-:Y:S04]  /*2a4a0*/  @P2 STG.E.U16 desc[UR16][R6.64], R67 ;  /* 0x0000004306002986 */ /* 0x0001e8000c101510 */
[----:B------:R0:W-:Y:S01]  /*2a4b0*/  @P1 STG.E.U16 desc[UR16][R4.64], R13 ;  /* 0x0000000d04001986 */ /* 0x0001e2000c101510 */
[----:B------:R-:W-:Y:S06]  /*2a4c0*/  BAR.SYNC.DEFER_BLOCKING 0x0 ;  /* 0x0000000000007b1d */ /* 0x000fec0000010000 */
[----:B------:R-:W-:Y:S05]  /*2a4d0*/  BRA.U UP0, `(.L_x_13) ;  /* 0x0000000100a07547 */ /* 0x000fea000b800000 */
[----:B------:R-:W1:Y:S01]  /*2a4e0*/  S2UR UR5, SR_CgaCtaId ;  /* 0x00000000000579c3 */ /* 0x000e620000008800 */
[----:B------:R-:W-:Y:S01]  /*2a4f0*/  NOP ;  /* 0x0000000000007918 */ /* 0x000fe20000000000 */
[----:B------:R-:W-:Y:S01]  /*2a500*/  UMOV UR4, 0x50 ;  /* 0x0000005000047882 */ /* 0x000fe20000000000 */
[----:B0-----:R-:W-:Y:S02]  /*2a510*/  IMAD.U32 R0, RZ, RZ, UR6 ;  /* 0x00000006ff007e24 */ /* 0x001fe4000f8e00ff */
[----:B------:R-:W-:Y:S02]  /*2a520*/  IMAD.MOV.U32 R3, RZ, RZ, 0xff ;  /* 0x000000ffff037424 */ /* 0x000fe400078e00ff */
[----:B------:R-:W-:Y:S01]  /*2a530*/  IMAD.MOV.U32 R7, RZ, RZ, 0x1 ;  /* 0x00000001ff077424 */ /* 0x000fe200078e00ff */
[----:B------:R-:W-:-:S04]  /*2a540*/  LOP3.LUT R0, R0, 0xffff, RZ, 0xc0, !PT ;  /* 0x0000ffff00007812 */ /* 0x000fc800078ec0ff */
[----:B------:R-:W-:-:S05]  /*2a550*/  SHF.R.U32.HI R0, RZ, 0x5, R0 ;  /* 0x00000005ff007819 */ /* 0x000fca0000011600 */
[----:B------:R-:W-:Y:S01]  /*2a560*/  VIADD R2, R0, 0x10 ;  /* 0x0000001000027836 */ /* 0x000fe20000000000 */
[----:B------:R-:W-:Y:S01]  /*2a570*/  SHF.L.U32 R0, R3, R0, RZ ;  /* 0x0000000003007219 */ /* 0x000fe200000006ff */
[----:B-1----:R-:W-:-:S03]  /*2a580*/  ULEA UR7, UR5, UR4, 0x18 ;  /* 0x0000000405077291 */ /* 0x002fc6000f8ec0ff */
[----:B------:R-:W-:-:S04]  /*2a590*/  SHF.L.U32 R3, R7, R2, RZ ;  /* 0x0000000207037219 */ /* 0x000fc800000006ff */
[----:B------:R-:W-:Y:S02]  /*2a5a0*/  LOP3.LUT R0, R3, R0, RZ, 0xfc, !PT ;  /* 0x0000000003007212 */ /* 0x000fe400078efcff */
[----:B------:R-:W0:Y:S02]  /*2a5b0*/  LDS R5, [UR7] ;  /* 0x00000007ff057984 */ /* 0x000e240008000800 */
[C---:B------:R-:W-:Y:S02]  /*2a5c0*/  LOP3.LUT R2, R0.reuse, 0xffff, RZ, 0xc0, !PT ;  /* 0x0000ffff00027812 */ /* 0x040fe400078ec0ff */
[----:B0-----:R-:W-:-:S04]  /*2a5d0*/  LOP3.LUT R3, R0, 0xffff, R5, 0x80, !PT ;  /* 0x0000ffff00037812 */ /* 0x001fc800078e8005 */
[----:B------:R-:W-:-:S13]  /*2a5e0*/  ISETP.NE.AND P0, PT, R3, R2, PT ;  /* 0x000000020300720c */ /* 0x000fda0003f05270 */
[----:B------:R-:W-:Y:S05]  /*2a5f0*/  @P0 BRA `(.L_x_14) ;  /* 0x0000000000500947 */ /* 0x000fea0003800000 */
[----:B------:R-:W-:Y:S02]  /*2a600*/  SHF.R.U32.HI R5, RZ, 0x10, R5 ;  /* 0x00000010ff057819 */ /* 0x000fe40000011605 */
[----:B------:R-:W-:-:S04]  /*2a610*/  SHF.R.U32.HI R2, RZ, 0x10, R0 ;  /* 0x00000010ff027819 */ /* 0x000fc80000011600 */
[----:B------:R-:W-:-:S04]  /*2a620*/  LOP3.LUT R5, R5, R2, RZ, 0xc0, !PT ;  /* 0x0000000205057212 */ /* 0x000fc800078ec0ff */
[----:B------:R-:W-:-:S13]  /*2a630*/  ISETP.NE.AND P0, PT, R5, R2, PT ;  /* 0x000000020500720c */ /* 0x000fda0003f05270 */
[----:B------:R-:W-:Y:S05]  /*2a640*/  @P0 BRA `(.L_x_15) ;  /* 0x0000000000300947 */ /* 0x000fea0003800000 */
[----:B------:R-:W-:Y:S01]  /*2a650*/  R2UR UR4, R0 ;  /* 0x00000000000472ca */ /* 0x000fe200000e0000 */
[----:B------:R-:W-:Y:S01]  /*2a660*/  VOTEU.ANY UR5, UPT, PT ;  /* 0x0000000000057886 */ /* 0x000fe200038e0100 */
[----:B------:R-:W0:Y:S01]  /*2a670*/  S2R R0, SR_LANEID ;  /* 0x0000000000007919 */ /* 0x000e220000000000 */
[----:B------:R-:W-:-:S10]  /*2a680*/  UFLO.U32 UR5, UR5 ;  /* 0x00000005000572bd */ /* 0x000fd400080e0000 */
[----:B------:R-:W-:-:S06]  /*2a690*/  ULOP3.LUT UR4, URZ, UR4, URZ, 0x33, !UPT ;  /* 0x00000004ff047292 */ /* 0x000fcc000f8e33ff */
[----:B------:R-:W-:-:S04]  /*2a6a0*/  IMAD.U32 R2, RZ, RZ, UR4 ;  /* 0x00000004ff027e24 */ /* 0x000fc8000f8e00ff */
[----:B------:R-:W1:Y:S02]  /*2a6b0*/  REDUX UR6, R2 ;  /* 0x00000000020673c4 */ /* 0x000e640000000000 */
[----:B------:R2:W-:Y:S01]  /*2a6c0*/  UTCATOMSWS.AND URZ, UR4 ;  /* 0x0000000400ff79e3 */ /* 0x0005e20008000000 */
[----:B0-----:R-:W-:Y:S01]  /*2a6d0*/  ISETP.EQ.U32.AND P0, PT, R0, UR5, PT ;  /* 0x0000000500007c0c */ /* 0x001fe2000bf02070 */
[----:B-1----:R-:W-:-:S12]  /*2a6e0*/  IMAD.U32 R0, RZ, RZ, UR6 ;  /* 0x00000006ff007e24 */ /* 0x002fd8000f8e00ff */
[----:B------:R2:W-:Y:S01]  /*2a6f0*/  @P0 ATOMS.AND RZ, [UR7], R0 ;  /* 0x00000000ffff098c */ /* 0x0005e2000a800007 */
[----:B------:R-:W-:Y:S05]  /*2a700*/  BRA `(.L_x_13) ;  /* 0x0000000000147947 */ /* 0x000fea0003800000 */
.L_x_15:
[----:B------:R-:W-:-:S07]  /*2a710*/  MOV R2, 0x2a730 ;  /* 0x0002a73000027802 */ /* 0x000fce0000000f00 */
[----:B------:R-:W-:Y:S05]  /*2a720*/  CALL.REL.NOINC `($__internal_0_$__cuda_sm10x_tcgen05_guardrail_trap_col_being_dealloced_not_returned_by_alloc) ;  /* 0x00000000002c7944 */ /* 0x000fea0003c00000 */
[----:B------:R-:W-:Y:S05]  /*2a730*/  BRA `(.L_x_13) ;  /* 0x0000000000087947 */ /* 0x000fea0003800000 */
.L_x_14:
[----:B------:R-:W-:-:S07]  /*2a740*/  MOV R2, 0x2a760 ;  /* 0x0002a76000027802 */ /* 0x000fce0000000f00 */
[----:B------:R-:W-:Y:S05]  /*2a750*/  CALL.REL.NOINC `($__internal_2_$__cuda_sm10x_tcgen05_guardrail_trap_unallocated_columns_being_dealloced) ;  /* 0x0000000000387944 */ /* 0x000fea0003c00000 */
.L_x_13:
[----:B------:R-:W-:Y:S01]  /*2a760*/  NOP ;  /* 0x0000000000007918 */ /* 0x000fe20000000000 */
[----:B--2---:R-:W-:Y:S05]  /*2a770*/  EXIT ;  /* 0x000000000000794d */ /* 0x004fea0003800000 */
.L_x_8:
[----:B------:R-:W1:Y:S02]  /*2a780*/  SYNCS.PHASECHK.TRANS64.TRYWAIT P2, [UR8], R4 ;  /* 0x00000004ff0075a7 */ /* 0x000e640008041108 */
[----:B-1----:R-:W-:Y:S05]  /*2a790*/  @!P2 BRA `(.L_x_8) ;  /* 0xfffffffc00f8a947 */ /* 0x002fea000383ffff */
[----:B------:R-:W-:Y:S05]  /*2a7a0*/  BRA `(.L_x_16) ;  /* 0xfffffe8800607947 */ /* 0x000fea000383ffff */
.L_x_12:
[----:B------:R-:W0:Y:S02]  /*2a7b0*/  SYNCS.PHASECHK.TRANS64.TRYWAIT P0, [UR8], R0 ;  /* 0x00000000ff0075a7 */ /* 0x000e240008001108 */
[----:B0-----:R-:W-:Y:S05]  /*2a7c0*/  @!P0 BRA `(.L_x_12) ;  /* 0xfffffffc00f88947 */ /* 0x001fea000383ffff */
[----:B------:R-:W-:Y:S05]  /*2a7d0*/  BRA `(.L_x_11) ;  /* 0xffffff8400a07947 */ /* 0x000fea000383ffff */
        .weak           $__internal_0_$__cuda_sm10x_tcgen05_guardrail_trap_col_being_dealloced_not_returned_by_alloc
        .type           $__internal_0_$__cuda_sm10x_tcgen05_guardrail_trap_col_being_dealloced_not_returned_by_alloc,@function
        .size           $__internal_0_$__cuda_sm10x_tcgen05_guardrail_trap_col_being_dealloced_not_returned_by_alloc,($__internal_1_$__cuda_sm10x_tcgen05_guardrail_trap_phase_invalid_during_alloc - $__internal_0_$__cuda_sm10x_tcgen05_guardrail_trap_col_being_dealloced_not_returned_by_alloc)
$__internal_0_$__cuda_sm10x_tcgen05_guardrail_trap_col_being_dealloced_not_returned_by_alloc:
[----:B------:R-:W-:Y:S05]  /*2a7e0*/  BPT.TRAP 0x1 ;  /* 0x000000040000795c */ /* 0x000fea0000300000 */
[----:B------:R-:W-:-:S04]  /*2a7f0*/  IMAD.MOV.U32 R3, RZ, RZ, 0x0 ;  /* 0x00000000ff037424 */ /* 0x000fc800078e00ff */
[----:B------:R-:W-:Y:S05]  /*2a800*/  RET.REL.NODEC R2 `(matmul_kernel) ;  /* 0xfffffd5402fc7950 */ /* 0x000fea0003c3ffff */
        .weak           $__internal_1_$__cuda_sm10x_tcgen05_guardrail_trap_phase_invalid_during_alloc
        .type           $__internal_1_$__cuda_sm10x_tcgen05_guardrail_trap_phase_invalid_during_alloc,@function
        .size           $__internal_1_$__cuda_sm10x_tcgen05_guardrail_trap_phase_invalid_during_alloc,($__internal_2_$__cuda_sm10x_tcgen05_guardrail_trap_unallocated_columns_being_dealloced - $__internal_1_$__cuda_sm10x_tcgen05_guardrail_trap_phase_invalid_during_alloc)
$__internal_1_$__cuda_sm10x_tcgen05_guardrail_trap_phase_invalid_during_alloc:
[----:B------:R-:W-:Y:S05]  /*2a810*/  BPT.TRAP 0x1 ;  /* 0x000000040000795c */ /* 0x000fea0000300000 */
[----:B------:R-:W-:-:S04]  /*2a820*/  IMAD.MOV.U32 R3, RZ, RZ, 0x0 ;  /* 0x00000000ff037424 */ /* 0x000fc800078e00ff */
[----:B------:R-:W-:Y:S05]  /*2a830*/  RET.REL.NODEC R2 `(matmul_kernel) ;  /* 0xfffffd5402f07950 */ /* 0x000fea0003c3ffff */
        .weak           $__internal_2_$__cuda_sm10x_tcgen05_guardrail_trap_unallocated_columns_being_dealloced
        .type           $__internal_2_$__cuda_sm10x_tcgen05_guardrail_trap_unallocated_columns_being_dealloced,@function
        .size           $__internal_2_$__cuda_sm10x_tcgen05_guardrail_trap_unallocated_columns_being_dealloced,(.L_x_20 - $__internal_2_$__cuda_sm10x_tcgen05_guardrail_trap_unallocated_columns_being_dealloced)
$__internal_2_$__cuda_sm10x_tcgen05_guardrail_trap_unallocated_columns_being_dealloced:
[----:B------:R-:W-:Y:S05]  /*2a840*/  BPT.TRAP 0x1 ;  /* 0x000000040000795c */ /* 0x000fea0000300000 */
[----:B------:R-:W-:-:S04]  /*2a850*/  IMAD.MOV.U32 R3, RZ, RZ, 0x0 ;  /* 0x00000000ff037424 */ /* 0x000fc800078e00ff */
[----:B------:R-:W-:Y:S05]  /*2a860*/  RET.REL.NODEC R2 `(matmul_kernel) ;  /* 0xfffffd5402e47950 */ /* 0x000fea0003c3ffff */
.L_x_17:
[----:B------:R-:W-:-:S00]  /*2a870*/  BRA `(.L_x_17) ;  /* 0xfffffffc00fc7947 */ /* 0x000fc0000383ffff */
[----:B------:R-:W-:-:S00]  /*2a880*/  NOP ;  /* 0x0000000000007918 */ /* 0x000fc00000000000 */
[----:B------:R-:W-:-:S00]  /*2a890*/  NOP ;  /* 0x0000000000007918 */ /* 0x000fc00000000000 */
[----:B------:R-:W-:-:S00]  /*2a8a0*/  NOP ;  /* 0x0000000000007918 */ /* 0x000fc00000000000 */
[----:B------:R-:W-:-:S00]  /*2a8b0*/  NOP ;  /* 0x0000000000007918 */ /* 0x000fc00000000000 */
[----:B------:R-:W-:-:S00]  /*2a8c0*/  NOP ;  /* 0x0000000000007918 */ /* 0x000fc00000000000 */
[----:B------:R-:W-:-:S00]  /*2a8d0*/  NOP ;  /* 0x0000000000007918 */ /* 0x000fc00000000000 */
[----:B------:R-:W-:-:S00]  /*2a8e0*/  NOP ;  /* 0x0000000000007918 */ /* 0x000fc00000000000 */
[----:B------:R-:W-:-:S00]  /*2a8f0*/  NOP ;  /* 0x0000000000007918 */ /* 0x000fc00000000000 */
.L_x_20:


//--------------------- .nv.shared.matmul_kernel  --------------------------
	.section	.nv.shared.matmul_kernel,"aw",@nobits
	.sectionflags	@""
	.align	16
	.zero		1024


//--------------------- .nv.shared.reserved.0     --------------------------
	.section	.nv.shared.reserved.0,"aw",@nobits
	.align	8
	.weak		__nv_reservedSMEM_offset_0_alias
	.size		__nv_reservedSMEM_offset_0_alias, 0, 64
	.other		__nv_reservedSMEM_offset_0_alias,@"STO_CUDA_RESERVED_SHARED STV_DEFAULT"
__nv_reservedSMEM_offset_0_alias:
	.zero		0
.nv.shared.reserved.0:
	.zero		64
	.weak		__nv_reservedSMEM_allocation_phase
	.type		__nv_reservedSMEM_allocation_phase,@object
	.size		__nv_reservedSMEM_allocation_phase,(.L_0 - __nv_reservedSMEM_allocation_phase)
__nv_reservedSMEM_allocation_phase:
	.zero		1
.L_0:
	.zero		7
	.weak		__nv_reservedSMEM_devtool_atexit_pc
	.type		__nv_reservedSMEM_devtool_atexit_pc,@object
	.size		__nv_reservedSMEM_devtool_atexit_pc,(__nv_reservedSMEM_allocation_mask - __nv_reservedSMEM_devtool_atexit_pc)
__nv_reservedSMEM_devtool_atexit_pc:
	.zero		8
	.weak		__nv_reservedSMEM_allocation_mask
	.type		__nv_reservedSMEM_allocation_mask,@object
	.size		__nv_reservedSMEM_allocation_mask,(.L_2 - __nv_reservedSMEM_allocation_mask)
__nv_reservedSMEM_allocation_mask:
	.zero		4
.L_2:


//--------------------- .nv.constant0.matmul_kernel --------------------------
	.section	.nv.constant0.matmul_kernel,"a",@progbits
	.sectionflags	@""
	.align	4
.nv.constant0.matmul_kernel:
	.zero		976


//--------------------- SYMBOLS --------------------------

	.type		.nv.reservedSmem.offset0,@object
	.size		.nv.reservedSmem.offset0,0x4
	.type		.nv.reservedSmem.cap,@object
	.size		.nv.reservedSmem.cap,0x4
